// auto-generated by cutlass_sweep.gemm — config: {"arch": "sm_100", "cluster_m": 1, "cluster_n": 2, "dtype": "int8", "stages": 3, "tile_k": 64, "tile_m": 128, "tile_n": 256}
#include "cutlass/cutlass.h"
#include "cutlass/gemm/collective/collective_builder.hpp"
#include "cutlass/gemm/device/gemm_universal_adapter.h"
#include "cutlass/gemm/kernel/gemm_universal.hpp"
#include "cutlass/epilogue/collective/collective_builder.hpp"

using ElemA = int8_t;
using ElemB = int8_t;
using ElemCD = int8_t;
using Acc  = int32_t;
using TileShape    = cute::Shape<cute::_128, cute::_256, cute::_64>;
using ClusterShape = cute::Shape<cute::_1, cute::_2, cute::_1>;

using CollectiveEpilogue = typename cutlass::epilogue::collective::CollectiveBuilder<
    cutlass::arch::Sm100, cutlass::arch::OpClassTensorOp,
    TileShape, ClusterShape,
    cutlass::epilogue::collective::EpilogueTileAuto,
    Acc, Acc,
    ElemCD, cutlass::layout::RowMajor, 128 / cutlass::sizeof_bits<ElemCD>::value,
    ElemCD, cutlass::layout::RowMajor, 128 / cutlass::sizeof_bits<ElemCD>::value,
    cutlass::epilogue::collective::EpilogueScheduleAuto
  >::CollectiveOp;

using CollectiveMainloop = typename cutlass::gemm::collective::CollectiveBuilder<
    cutlass::arch::Sm100, cutlass::arch::OpClassTensorOp,
    ElemA, cutlass::layout::RowMajor, 128 / cutlass::sizeof_bits<ElemA>::value,
    ElemB, cutlass::layout::ColumnMajor, 128 / cutlass::sizeof_bits<ElemB>::value,
    Acc,
    TileShape, ClusterShape,
    cutlass::gemm::collective::StageCount<3>,
    cutlass::gemm::collective::KernelScheduleAuto
  >::CollectiveOp;

using GemmKernel = cutlass::gemm::kernel::GemmUniversal<
    cute::Shape<int,int,int,int>,
    CollectiveMainloop,
    CollectiveEpilogue
>;
using Gemm = cutlass::gemm::device::GemmUniversalAdapter<GemmKernel>;

// Force the device kernel symbol into the cubin without needing a host main.
auto* _anchor = &cutlass::device_kernel<GemmKernel>;


// ===== COMPILED SASS (sm_100a) =====

	.target	sm_100a

	.elftype	@"ET_EXEC"


//--------------------- .note.nv.tkinfo           --------------------------
	.section	.note.nv.tkinfo,"",@"SHT_NOTE"
	.sectionflags	@"SHF_NOTE_NV_TKINFO"
	.tkinfo
        /*0018*/ 	.word	0x00000002
        /*0030*/ 	.string	""
        /*0030*/ 	.string	"ptxas"
        /*0030*/ 	.string	"Cuda compilation tools, release 13.0, V13.0.88"
        /*0030*/ 	.string	"Build cuda_13.0.r13.0/compiler.36424714_0"
        /*0030*/ 	.string	"-arch sm_100a -m 64 "



//--------------------- .note.nv.cuinfo           --------------------------
	.section	.note.nv.cuinfo,"",@"SHT_NOTE"
	.sectionflags	@"SHF_NOTE_NV_CUINFO"
        /*0018*/ 	.short	0x0002
        /*001a*/ 	.short	0x0064
        /*001c*/ 	.short	0x0082
	.zero		2


//--------------------- .nv.info                  --------------------------
	.section	.nv.info,"",@"SHT_CUDA_INFO"
	.align	4


	//----- nvinfo : EIATTR_REGCOUNT
	.align		4
        /*0000*/ 	.byte	0x04, 0x2f
        /*0002*/ 	.short	(.L_20 - .L_19)
	.align		4
.L_19:
        /*0004*/ 	.word	index@(_ZN7cutlass13device_kernelINS_4gemm6kernel13GemmUniversalIN4cute5tupleIJiiiiEEENS1_10collective13CollectiveMmaINS1_35MainloopSm100TmaUmmaWarpSpecializedILi3ELi2ELi2ENS5_IJNS4_1CILi1EEENSA_ILi2EEESB_EEEEENS5_IJNSA_ILi128EEENSA_ILi256EEENSA_ILi64EEEEEEaNS5_IJlSB_lEEEaSJ_NS4_8TiledMMAINS4_8MMA_AtomIJNS4_15SM100_MMA_S8_SSIaaiLi128ELi256ELNS4_4UMMA5MajorE0ELSO_0ELNSN_8SaturateE0EEEEEENS4_6LayoutINS5_IJSB_SB_SB_EEENS5_IJNSA_ILi0EEESU_SU_EEEEENS5_IJNS4_10UnderscoreESX_SX_EEEEENS4_23SM90_TMA_LOAD_MULTICASTENS4_14ComposedLayoutINS4_7SwizzleILi2ELi4ELi3EEENS4_18smem_ptr_flag_bitsILi8EEENSS_INS5_IJNSA_ILi8EEESH_EEENS5_IJSH_SB_EEEEEEEvNS4_8identityENS4_13SM90_TMA_LOADES1A_vS1B_EENS_8epilogue10collective18CollectiveEpilogueINS1E_23Sm100TmaWarpSpecializedILi4ELi2ELi64ELb0ELb0EEEJSI_NS5_IJNSS_ISF_SB_EENSS_ISH_SB_EEEEEaSJ_aSJ_NS1E_6fusion15FusionCallbacksIS1I_NS1M_17LinearCombinationIaiaiLNS_15FloatRoundStyleE2EEESI_S1L_JEEENS4_5SM1004TMEM4LOAD26SM100_TMEM_LOAD_32dp32b64xES1C_S1A_NS4_39AutoVectorizingCopyWithAssumedAlignmentILi128EEENS4_14SM90_TMA_STOREES1A_S1X_S1X_EEEvvEEEEvNT_6ParamsE)
        /*0008*/ 	.word	0x000000a6


	//----- nvinfo : EIATTR_FRAME_SIZE
	.align		4
.L_20:
        /*000c*/ 	.byte	0x04, 0x11
        /*000e*/ 	.short	(.L_22 - .L_21)
	.align		4
.L_21:
        /*0010*/ 	.word	index@($__internal_2_$__cuda_sm10x_tcgen05_guardrail_trap_unallocated_columns_being_dealloced)
        /*0014*/ 	.word	0x00000000


	//----- nvinfo : EIATTR_FRAME_SIZE
	.align		4
.L_22:
        /*0018*/ 	.byte	0x04, 0x11
        /*001a*/ 	.short	(.L_24 - .L_23)
	.align		4
.L_23:
        /*001c*/ 	.word	index@($__internal_1_$__cuda_sm10x_tcgen05_guardrail_trap_phase_invalid_during_alloc)
        /*0020*/ 	.word	0x00000000


	//----- nvinfo : EIATTR_FRAME_SIZE
	.align		4
.L_24:
        /*0024*/ 	.byte	0x04, 0x11
        /*0026*/ 	.short	(.L_26 - .L_25)
	.align		4
.L_25:
        /*0028*/ 	.word	index@($__internal_0_$__cuda_sm10x_tcgen05_guardrail_trap_col_being_dealloced_not_returned_by_alloc)
        /*002c*/ 	.word	0x00000000


	//----- nvinfo : EIATTR_FRAME_SIZE
	.align		4
.L_26:
        /*0030*/ 	.byte	0x04, 0x11
        /*0032*/ 	.short	(.L_28 - .L_27)
	.align		4
.L_27:
        /*0034*/ 	.word	index@(_ZN7cutlass13device_kernelINS_4gemm6kernel13GemmUniversalIN4cute5tupleIJiiiiEEENS1_10collective13CollectiveMmaINS1_35MainloopSm100TmaUmmaWarpSpecializedILi3ELi2ELi2ENS5_IJNS4_1CILi1EEENSA_ILi2EEESB_EEEEENS5_IJNSA_ILi128EEENSA_ILi256EEENSA_ILi64EEEEEEaNS5_IJlSB_lEEEaSJ_NS4_8TiledMMAINS4_8MMA_AtomIJNS4_15SM100_MMA_S8_SSIaaiLi128ELi256ELNS4_4UMMA5MajorE0ELSO_0ELNSN_8SaturateE0EEEEEENS4_6LayoutINS5_IJSB_SB_SB_EEENS5_IJNSA_ILi0EEESU_SU_EEEEENS5_IJNS4_10UnderscoreESX_SX_EEEEENS4_23SM90_TMA_LOAD_MULTICASTENS4_14ComposedLayoutINS4_7SwizzleILi2ELi4ELi3EEENS4_18smem_ptr_flag_bitsILi8EEENSS_INS5_IJNSA_ILi8EEESH_EEENS5_IJSH_SB_EEEEEEEvNS4_8identityENS4_13SM90_TMA_LOADES1A_vS1B_EENS_8epilogue10collective18CollectiveEpilogueINS1E_23Sm100TmaWarpSpecializedILi4ELi2ELi64ELb0ELb0EEEJSI_NS5_IJNSS_ISF_SB_EENSS_ISH_SB_EEEEEaSJ_aSJ_NS1E_6fusion15FusionCallbacksIS1I_NS1M_17LinearCombinationIaiaiLNS_15FloatRoundStyleE2EEESI_S1L_JEEENS4_5SM1004TMEM4LOAD26SM100_TMEM_LOAD_32dp32b64xES1C_S1A_NS4_39AutoVectorizingCopyWithAssumedAlignmentILi128EEENS4_14SM90_TMA_STOREES1A_S1X_S1X_EEEvvEEEEvNT_6ParamsE)
        /*0038*/ 	.word	0x00000000


	//----- nvinfo : EIATTR_MIN_STACK_SIZE
	.align		4
.L_28:
        /*003c*/ 	.byte	0x04, 0x12
        /*003e*/ 	.short	(.L_30 - .L_29)
	.align		4
.L_29:
        /*0040*/ 	.word	index@(_ZN7cutlass13device_kernelINS_4gemm6kernel13GemmUniversalIN4cute5tupleIJiiiiEEENS1_10collective13CollectiveMmaINS1_35MainloopSm100TmaUmmaWarpSpecializedILi3ELi2ELi2ENS5_IJNS4_1CILi1EEENSA_ILi2EEESB_EEEEENS5_IJNSA_ILi128EEENSA_ILi256EEENSA_ILi64EEEEEEaNS5_IJlSB_lEEEaSJ_NS4_8TiledMMAINS4_8MMA_AtomIJNS4_15SM100_MMA_S8_SSIaaiLi128ELi256ELNS4_4UMMA5MajorE0ELSO_0ELNSN_8SaturateE0EEEEEENS4_6LayoutINS5_IJSB_SB_SB_EEENS5_IJNSA_ILi0EEESU_SU_EEEEENS5_IJNS4_10UnderscoreESX_SX_EEEEENS4_23SM90_TMA_LOAD_MULTICASTENS4_14ComposedLayoutINS4_7SwizzleILi2ELi4ELi3EEENS4_18smem_ptr_flag_bitsILi8EEENSS_INS5_IJNSA_ILi8EEESH_EEENS5_IJSH_SB_EEEEEEEvNS4_8identityENS4_13SM90_TMA_LOADES1A_vS1B_EENS_8epilogue10collective18CollectiveEpilogueINS1E_23Sm100TmaWarpSpecializedILi4ELi2ELi64ELb0ELb0EEEJSI_NS5_IJNSS_ISF_SB_EENSS_ISH_SB_EEEEEaSJ_aSJ_NS1E_6fusion15FusionCallbacksIS1I_NS1M_17LinearCombinationIaiaiLNS_15FloatRoundStyleE2EEESI_S1L_JEEENS4_5SM1004TMEM4LOAD26SM100_TMEM_LOAD_32dp32b64xES1C_S1A_NS4_39AutoVectorizingCopyWithAssumedAlignmentILi128EEENS4_14SM90_TMA_STOREES1A_S1X_S1X_EEEvvEEEEvNT_6ParamsE)
        /*0044*/ 	.word	0x00000000
.L_30:


//--------------------- .nv.compat                --------------------------
	.section	.nv.compat,"",@"SHT_CUDA_COMPAT_INFO"
	.align	4
        /*0000*/ 	.byte	0x02, 0x09, 0x01, 0x00, 0x02, 0x02, 0x03, 0x00, 0x02, 0x05, 0x06, 0x00, 0x03, 0x07, 0x01, 0x01
        /*0010*/ 	.byte	0x02, 0x03, 0x01, 0x00, 0x02, 0x06, 0x01, 0x00, 0x04, 0x0b, 0x08, 0x00, 0x01, 0x00, 0x00, 0x00
        /*0020*/ 	.byte	0x00, 0x00, 0x00, 0x00


//--------------------- .nv.info._ZN7cutlass13device_kernelINS_4gemm6kernel13GemmUniversalIN4cute5tupleIJiiiiEEENS1_10collective13CollectiveMmaINS1_35MainloopSm100TmaUmmaWarpSpecializedILi3ELi2ELi2ENS5_IJNS4_1CILi1EEENSA_ILi2EEESB_EEEEENS5_IJNSA_ILi128EEENSA_ILi256EEENSA_ILi64EEEEEEaNS5_IJlSB_lEEEaSJ_NS4_8TiledMMAINS4_8MMA_AtomIJNS4_15SM100_MMA_S8_SSIaaiLi128ELi256ELNS4_4UMMA5MajorE0ELSO_0ELNSN_8SaturateE0EEEEEENS4_6LayoutINS5_IJSB_SB_SB_EEENS5_IJNSA_ILi0EEESU_SU_EEEEENS5_IJNS4_10UnderscoreESX_SX_EEEEENS4_23SM90_TMA_LOAD_MULTICASTENS4_14ComposedLayoutINS4_7SwizzleILi2ELi4ELi3EEENS4_18smem_ptr_flag_bitsILi8EEENSS_INS5_IJNSA_ILi8EEESH_EEENS5_IJSH_SB_EEEEEEEvNS4_8identityENS4_13SM90_TMA_LOADES1A_vS1B_EENS_8epilogue10collective18CollectiveEpilogueINS1E_23Sm100TmaWarpSpecializedILi4ELi2ELi64ELb0ELb0EEEJSI_NS5_IJNSS_ISF_SB_EENSS_ISH_SB_EEEEEaSJ_aSJ_NS1E_6fusion15FusionCallbacksIS1I_NS1M_17LinearCombinationIaiaiLNS_15FloatRoundStyleE2EEESI_S1L_JEEENS4_5SM1004TMEM4LOAD26SM100_TMEM_LOAD_32dp32b64xES1C_S1A_NS4_39AutoVectorizingCopyWithAssumedAlignmentILi128EEENS4_14SM90_TMA_STOREES1A_S1X_S1X_EEEvvEEEEvNT_6ParamsE --------------------------
	.section	.nv.info._ZN7cutlass13device_kernelINS_4gemm6kernel13GemmUniversalIN4cute5tupleIJiiiiEEENS1_10collective13CollectiveMmaINS1_35MainloopSm100TmaUmmaWarpSpecializedILi3ELi2ELi2ENS5_IJNS4_1CILi1EEENSA_ILi2EEESB_EEEEENS5_IJNSA_ILi128EEENSA_ILi256EEENSA_ILi64EEEEEEaNS5_IJlSB_lEEEaSJ_NS4_8TiledMMAINS4_8MMA_AtomIJNS4_15SM100_MMA_S8_SSIaaiLi128ELi256ELNS4_4UMMA5MajorE0ELSO_0ELNSN_8SaturateE0EEEEEENS4_6LayoutINS5_IJSB_SB_SB_EEENS5_IJNSA_ILi0EEESU_SU_EEEEENS5_IJNS4_10UnderscoreESX_SX_EEEEENS4_23SM90_TMA_LOAD_MULTICASTENS4_14ComposedLayoutINS4_7SwizzleILi2ELi4ELi3EEENS4_18smem_ptr_flag_bitsILi8EEENSS_INS5_IJNSA_ILi8EEESH_EEENS5_IJSH_SB_EEEEEEEvNS4_8identityENS4_13SM90_TMA_LOADES1A_vS1B_EENS_8epilogue10collective18CollectiveEpilogueINS1E_23Sm100TmaWarpSpecializedILi4ELi2ELi64ELb0ELb0EEEJSI_NS5_IJNSS_ISF_SB_EENSS_ISH_SB_EEEEEaSJ_aSJ_NS1E_6fusion15FusionCallbacksIS1I_NS1M_17LinearCombinationIaiaiLNS_15FloatRoundStyleE2EEESI_S1L_JEEENS4_5SM1004TMEM4LOAD26SM100_TMEM_LOAD_32dp32b64xES1C_S1A_NS4_39AutoVectorizingCopyWithAssumedAlignmentILi128EEENS4_14SM90_TMA_STOREES1A_S1X_S1X_EEEvvEEEEvNT_6ParamsE,"",@"SHT_CUDA_INFO"
	.sectionflags	@""
	.align	4


	//----- nvinfo : EIATTR_CUDA_API_VERSION
	.align		4
        /*0000*/ 	.byte	0x04, 0x37
        /*0002*/ 	.short	(.L_32 - .L_31)
.L_31:
        /*0004*/ 	.word	0x00000082


	//----- nvinfo : EIATTR_KPARAM_INFO
	.align		4
.L_32:
        /*0008*/ 	.byte	0x04, 0x17
        /*000a*/ 	.short	(.L_34 - .L_33)
.L_33:
        /*000c*/ 	.word	0x00000000
        /*0010*/ 	.short	0x0000
        /*0012*/ 	.short	0x0000
        /*0014*/ 	.byte	0x00, 0xf0, 0x01, 0x20


	//----- nvinfo : EIATTR_AT_ENTRY_FRAGMENTS
	.align		4
.L_34:
        /*0018*/ 	.byte	0x04, 0x4f
        /*001a*/ 	.short	(.L_36 - .L_35)


	//   ....[0]....
.L_35:
        /*001c*/ 	.word	0x00000006


	//----- nvinfo : EIATTR_RESERVED_SMEM_USED
	.align		4
.L_36:
        /*0020*/ 	.byte	0x01, 0x41
	.zero		2


	//----- nvinfo : EIATTR_SPARSE_MMA_MASK
	.align		4
        /*0024*/ 	.byte	0x03, 0x50
        /*0026*/ 	.short	0x0000


	//----- nvinfo : EIATTR_TCGEN05_1CTA_USED
	.align		4
        /*0028*/ 	.byte	0x01, 0x51
	.zero		2


	//----- nvinfo : EIATTR_MAXREG_COUNT
	.align		4
        /*002c*/ 	.byte	0x03, 0x1b
        /*002e*/ 	.short	0x00ff


	//----- nvinfo : EIATTR_NUM_BARRIERS
	.align		4
        /*0030*/ 	.byte	0x02, 0x4c
        /*0032*/ 	.byte	0x07
	.zero		1


	//----- nvinfo : EIATTR_EXTERNS
	.align		4
        /*0034*/ 	.byte	0x04, 0x0f
        /*0036*/ 	.short	(.L_38 - .L_37)


	//   ....[0]....
	.align		4
.L_37:
        /*0038*/ 	.word	index@(__assertfail)


	//----- nvinfo : EIATTR_MERCURY_ISA_VERSION
	.align		4
.L_38:
        /*003c*/ 	.byte	0x03, 0x5f
        /*003e*/ 	.short	0x0101


	//----- nvinfo : EIATTR_INT_WARP_WIDE_INSTR_OFFSETS
	.align		4
        /*0040*/ 	.byte	0x04, 0x31
        /*0042*/ 	.short	(.L_40 - .L_39)


	//   ....[0]....
.L_39:
        /*0044*/ 	.word	0x000039b0


	//   ....[1]....
        /*0048*/ 	.word	0x000039d0


	//   ....[2]....
        /*004c*/ 	.word	0x00003a00


	//   ....[3]....
        /*0050*/ 	.word	0x00004540


	//   ....[4]....
        /*0054*/ 	.word	0x000045b0


	//   ....[5]....
        /*0058*/ 	.word	0x00004690


	//   ....[6]....
        /*005c*/ 	.word	0x00004710


	//   ....[7]....
        /*0060*/ 	.word	0x00004810


	//   ....[8]....
        /*0064*/ 	.word	0x00004890


	//   ....[9]....
        /*0068*/ 	.word	0x00004980


	//   ....[10]....
        /*006c*/ 	.word	0x00004a30


	//----- nvinfo : EIATTR_COOP_GROUP_MASK_REGIDS
	.align		4
.L_40:
        /*0070*/ 	.byte	0x04, 0x29
        /*0072*/ 	.short	(.L_42 - .L_41)


	//   ....[0]....
.L_41:
        /*0074*/ 	.word	0xffffffff


	//   ....[1]....
        /*0078*/ 	.word	0xffffffff


	//   ....[2]....
        /*007c*/ 	.word	0xffffffff


	//   ....[3]....
        /*0080*/ 	.word	0xffffffff


	//   ....[4]....
        /*0084*/ 	.word	0xffffffff


	//   ....[5]....
        /*0088*/ 	.word	0xffffffff


	//   ....[6]....
        /*008c*/ 	.word	0xffffffff


	//   ....[7]....
        /*0090*/ 	.word	0xffffffff


	//   ....[8]....
        /*0094*/ 	.word	0xffffffff


	//   ....[9]....
        /*0098*/ 	.word	0xffffffff


	//   ....[10]....
        /*009c*/ 	.word	0xffffffff


	//   ....[11]....
        /*00a0*/ 	.word	0xffffffff


	//   ....[12]....
        /*00a4*/ 	.word	0xffffffff


	//   ....[13]....
        /*00a8*/ 	.word	0xffffffff


	//----- nvinfo : EIATTR_COOP_GROUP_INSTR_OFFSETS
	.align		4
.L_42:
        /*00ac*/ 	.byte	0x04, 0x28
        /*00ae*/ 	.short	(.L_44 - .L_43)


	//   ....[0]....
.L_43:
        /*00b0*/ 	.word	0x00000080


	//   ....[1]....
        /*00b4*/ 	.word	0x000004f0


	//   ....[2]....
        /*00b8*/ 	.word	0x00000680


	//   ....[3]....
        /*00bc*/ 	.word	0x00000820


	//   ....[4]....
        /*00c0*/ 	.word	0x00000920


	//   ....[5]....
        /*00c4*/ 	.word	0x00000a90


	//   ....[6]....
        /*00c8*/ 	.word	0x00000bf0


	//   ....[7]....
        /*00cc*/ 	.word	0x00000da0


	//   ....[8]....
        /*00d0*/ 	.word	0x00001fd0


	//   ....[9]....
        /*00d4*/ 	.word	0x00002e00


	//   ....[10]....
        /*00d8*/ 	.word	0x00003010


	//   ....[11]....
        /*00dc*/ 	.word	0x00003040


	//   ....[12]....
        /*00e0*/ 	.word	0x00003890


	//   ....[13]....
        /*00e4*/ 	.word	0x00003ac0


	//----- nvinfo : EIATTR_VRC_CTA_INIT_COUNT
	.align		4
.L_44:
        /*00e8*/ 	.byte	0x02, 0x4a
        /*00ea*/ 	.byte	0x80
	.zero		1


	//----- nvinfo : EIATTR_SYSCALL_OFFSETS
	.align		4
        /*00ec*/ 	.byte	0x04, 0x46
        /*00ee*/ 	.short	(.L_46 - .L_45)


	//   ....[0]....
.L_45:
        /*00f0*/ 	.word	0x000056a0


	//   ....[1]....
        /*00f4*/ 	.word	0x000057e0


	//   ....[2]....
        /*00f8*/ 	.word	0x00006070


	//   ....[3]....
        /*00fc*/ 	.word	0x00007670


	//   ....[4]....
        /*0100*/ 	.word	0x00008c10


	//   ....[5]....
        /*0104*/ 	.word	0x0000a1e0


	//----- nvinfo : EIATTR_MBARRIER_INSTR_OFFSETS
	.align		4
.L_46:
        /*0108*/ 	.byte	0x04, 0x39
        /*010a*/ 	.short	(.L_48 - .L_47)


	//   ....[0]....
.L_47:
        /*010c*/ 	.word	0x00000610
        /*0110*/ 	.word	0x000000ff
        /*0114*/ 	.word	0x00000000
        /*0118*/ 	.short	0x0100
        /*011a*/ 	.byte	0x04
	.zero		1


	//   ....[1]....
        /*011c*/ 	.word	0x00000620
        /*0120*/ 	.word	0x000000ff
        /*0124*/ 	.word	0x00000018
        /*0128*/ 	.short	0x0100
        /*012a*/ 	.byte	0x04
	.zero		1


	//   ....[2]....
        /*012c*/ 	.word	0x00000630
        /*0130*/ 	.word	0x000000ff
        /*0134*/ 	.word	0x00000008
        /*0138*/ 	.short	0x0100
        /*013a*/ 	.byte	0x04
	.zero		1


	//   ....[3]....
        /*013c*/ 	.word	0x00000640
        /*0140*/ 	.word	0x000000ff
        /*0144*/ 	.word	0x00000020
        /*0148*/ 	.short	0x0100
        /*014a*/ 	.byte	0x04
	.zero		1


	//   ....[4]....
        /*014c*/ 	.word	0x00000650
        /*0150*/ 	.word	0x000000ff
        /*0154*/ 	.word	0x00000010
        /*0158*/ 	.short	0x0100
        /*015a*/ 	.byte	0x04
	.zero		1


	//   ....[5]....
        /*015c*/ 	.word	0x00000660
        /*0160*/ 	.word	0x000000ff
        /*0164*/ 	.word	0x00000028
        /*0168*/ 	.short	0x0100
        /*016a*/ 	.byte	0x04
	.zero		1


	//   ....[6]....
        /*016c*/ 	.word	0x00000790
        /*0170*/ 	.word	0x000000ff
        /*0174*/ 	.word	0x00000030
        /*0178*/ 	.short	0x0100
        /*017a*/ 	.byte	0x04
	.zero		1


	//   ....[7]....
        /*017c*/ 	.word	0x000007a0
        /*0180*/ 	.word	0x000000ff
        /*0184*/ 	.word	0x00000050
        /*0188*/ 	.short	0x0100
        /*018a*/ 	.byte	0x04
	.zero		1


	//   ....[8]....
        /*018c*/ 	.word	0x000007b0
        /*0190*/ 	.word	0x000000ff
        /*0194*/ 	.word	0x00000038
        /*0198*/ 	.short	0x0100
        /*019a*/ 	.byte	0x04
	.zero		1


	//   ....[9]....
        /*019c*/ 	.word	0x000007c0
        /*01a0*/ 	.word	0x000000ff
        /*01a4*/ 	.word	0x00000058
        /*01a8*/ 	.short	0x0100
        /*01aa*/ 	.byte	0x04
	.zero		1


	//   ....[10]....
        /*01ac*/ 	.word	0x000007d0
        /*01b0*/ 	.word	0x000000ff
        /*01b4*/ 	.word	0x00000040
        /*01b8*/ 	.short	0x0100
        /*01ba*/ 	.byte	0x04
	.zero		1


	//   ....[11]....
        /*01bc*/ 	.word	0x000007e0
        /*01c0*/ 	.word	0x000000ff
        /*01c4*/ 	.word	0x00000060
        /*01c8*/ 	.short	0x0100
        /*01ca*/ 	.byte	0x04
	.zero		1


	//   ....[12]....
        /*01cc*/ 	.word	0x000007f0
        /*01d0*/ 	.word	0x000000ff
        /*01d4*/ 	.word	0x00000048
        /*01d8*/ 	.short	0x0100
        /*01da*/ 	.byte	0x04
	.zero		1


	//   ....[13]....
        /*01dc*/ 	.word	0x00000800
        /*01e0*/ 	.word	0x000000ff
        /*01e4*/ 	.word	0x00000068
        /*01e8*/ 	.short	0x0100
        /*01ea*/ 	.byte	0x04
	.zero		1


	//   ....[14]....
        /*01ec*/ 	.word	0x000008f0
        /*01f0*/ 	.word	0x000000ff
        /*01f4*/ 	.word	0x00000070
        /*01f8*/ 	.short	0x0100
        /*01fa*/ 	.byte	0x06
	.zero		1


	//   ....[15]....
        /*01fc*/ 	.word	0x00000900
        /*0200*/ 	.word	0x000000ff
        /*0204*/ 	.word	0x00000078
        /*0208*/ 	.short	0x0100
        /*020a*/ 	.byte	0x06
	.zero		1


	//   ....[16]....
        /*020c*/ 	.word	0x00000a40
        /*0210*/ 	.word	0x000000ff
        /*0214*/ 	.word	0x00000080
        /*0218*/ 	.short	0x0100
        /*021a*/ 	.byte	0x06
	.zero		1


	//   ....[17]....
        /*021c*/ 	.word	0x00000a50
        /*0220*/ 	.word	0x000000ff
        /*0224*/ 	.word	0x00000090
        /*0228*/ 	.short	0x0100
        /*022a*/ 	.byte	0x06
	.zero		1


	//   ....[18]....
        /*022c*/ 	.word	0x00000a60
        /*0230*/ 	.word	0x000000ff
        /*0234*/ 	.word	0x00000088
        /*0238*/ 	.short	0x0100
        /*023a*/ 	.byte	0x06
	.zero		1


	//   ....[19]....
        /*023c*/ 	.word	0x00000a70
        /*0240*/ 	.word	0x000000ff
        /*0244*/ 	.word	0x00000098
        /*0248*/ 	.short	0x0100
        /*024a*/ 	.byte	0x06
	.zero		1


	//   ....[20]....
        /*024c*/ 	.word	0x00000ba0
        /*0250*/ 	.word	0x000000ff
        /*0254*/ 	.word	0x000000a0
        /*0258*/ 	.short	0x0100
        /*025a*/ 	.byte	0x04
	.zero		1


	//   ....[21]....
        /*025c*/ 	.word	0x00000bb0
        /*0260*/ 	.word	0x000000ff
        /*0264*/ 	.word	0x000000b0
        /*0268*/ 	.short	0x0100
        /*026a*/ 	.byte	0x04
	.zero		1


	//   ....[22]....
        /*026c*/ 	.word	0x00000bc0
        /*0270*/ 	.word	0x000000ff
        /*0274*/ 	.word	0x000000a8
        /*0278*/ 	.short	0x0100
        /*027a*/ 	.byte	0x04
	.zero		1


	//   ....[23]....
        /*027c*/ 	.word	0x00000bd0
        /*0280*/ 	.word	0x000000ff
        /*0284*/ 	.word	0x000000b8
        /*0288*/ 	.short	0x0100
        /*028a*/ 	.byte	0x04
	.zero		1


	//   ....[24]....
        /*028c*/ 	.word	0x00000cc0
        /*0290*/ 	.word	0x000000ff
        /*0294*/ 	.word	0x000000c0
        /*0298*/ 	.short	0x0100
        /*029a*/ 	.byte	0x04
	.zero		1


	//   ....[25]....
        /*029c*/ 	.word	0x00000cd0
        /*02a0*/ 	.word	0x000000ff
        /*02a4*/ 	.word	0x000000d0
        /*02a8*/ 	.short	0x0100
        /*02aa*/ 	.byte	0x04
	.zero		1


	//   ....[26]....
        /*02ac*/ 	.word	0x00000ce0
        /*02b0*/ 	.word	0x000000ff
        /*02b4*/ 	.word	0x000000c8
        /*02b8*/ 	.short	0x0100
        /*02ba*/ 	.byte	0x04
	.zero		1


	//   ....[27]....
        /*02bc*/ 	.word	0x00000cf0
        /*02c0*/ 	.word	0x000000ff
        /*02c4*/ 	.word	0x000000d8
        /*02c8*/ 	.short	0x0100
        /*02ca*/ 	.byte	0x04
	.zero		1


	//   ....[28]....
        /*02cc*/ 	.word	0x00001850
        /*02d0*/ 	.word	0x00000003
        /*02d4*/ 	.word	0x000000d0
        /*02d8*/ 	.short	0x010a
        /*02da*/ 	.byte	0xff
	.zero		1


	//   ....[29]....
        /*02dc*/ 	.word	0x00001880
        /*02e0*/ 	.word	0x00000003
        /*02e4*/ 	.word	0x000000c0
        /*02e8*/ 	.short	0x0101
        /*02ea*/ 	.byte	0xff
	.zero		1


	//   ....[30]....
        /*02ec*/ 	.word	0x00001950
        /*02f0*/ 	.word	0x000000ff
        /*02f4*/ 	.word	0x00000018
        /*02f8*/ 	.short	0x010a
        /*02fa*/ 	.byte	0x04
	.zero		1


	//   ....[31]....
        /*02fc*/ 	.word	0x000019d0
        /*0300*/ 	.word	0x000000ff
        /*0304*/ 	.word	0x00000018
        /*0308*/ 	.short	0x010a
        /*030a*/ 	.byte	0x21
	.zero		1


	//   ....[32]....
        /*030c*/ 	.word	0x00001b60
        /*0310*/ 	.word	0x000000ff
        /*0314*/ 	.word	0x00000018
        /*0318*/ 	.short	0x010a
        /*031a*/ 	.byte	0x08
	.zero		1


	//   ....[33]....
        /*031c*/ 	.word	0x00001c80
        /*0320*/ 	.word	0x000000ff
        /*0324*/ 	.word	0x00000078
        /*0328*/ 	.short	0x0101
        /*032a*/ 	.byte	0x06
	.zero		1


	//   ....[34]....
        /*032c*/ 	.word	0x00001ca0
        /*0330*/ 	.word	0x000000ff
        /*0334*/ 	.word	0x00000018
        /*0338*/ 	.short	0x010a
        /*033a*/ 	.byte	0x04
	.zero		1


	//   ....[35]....
        /*033c*/ 	.word	0x00001d20
        /*0340*/ 	.word	0x000000ff
        /*0344*/ 	.word	0x00000018
        /*0348*/ 	.short	0x010a
        /*034a*/ 	.byte	0x11
	.zero		1


	//   ....[36]....
        /*034c*/ 	.word	0x00001eb0
        /*0350*/ 	.word	0x000000ff
        /*0354*/ 	.word	0x00000018
        /*0358*/ 	.short	0x010a
        /*035a*/ 	.byte	0x07
	.zero		1


	//   ....[37]....
        /*035c*/ 	.word	0x00002000
        /*0360*/ 	.word	0x00000003
        /*0364*/ 	.word	0x00000080
        /*0368*/ 	.short	0x010a
        /*036a*/ 	.byte	0xff
	.zero		1


	//   ....[38]....
        /*036c*/ 	.word	0x00002150
        /*0370*/ 	.word	0x00000000
        /*0374*/ 	.word	0x00000000
        /*0378*/ 	.short	0x0101
        /*037a*/ 	.byte	0xff
	.zero		1


	//   ....[39]....
        /*037c*/ 	.word	0x00002710
        /*0380*/ 	.word	0x000000ff
        /*0384*/ 	.word	0x00000000
        /*0388*/ 	.short	0x010a
        /*038a*/ 	.byte	0x04
	.zero		1


	//   ....[40]....
        /*038c*/ 	.word	0x000027a0
        /*0390*/ 	.word	0x000000ff
        /*0394*/ 	.word	0x00000000
        /*0398*/ 	.short	0x010a
        /*039a*/ 	.byte	0x05
	.zero		1


	//   ....[41]....
        /*039c*/ 	.word	0x00002840
        /*03a0*/ 	.word	0x00000000
        /*03a4*/ 	.word	0x00000000
        /*03a8*/ 	.short	0x010a
        /*03aa*/ 	.byte	0xff
	.zero		1


	//   ....[42]....
        /*03ac*/ 	.word	0x00002960
        /*03b0*/ 	.word	0x00000002
        /*03b4*/ 	.word	0x000000c0
        /*03b8*/ 	.short	0x010a
        /*03ba*/ 	.byte	0xff
	.zero		1


	//   ....[43]....
        /*03bc*/ 	.word	0x000029c0
        /*03c0*/ 	.word	0x00000004
        /*03c4*/ 	.word	0x00000000
        /*03c8*/ 	.short	0x0101
        /*03ca*/ 	.byte	0xff
	.zero		1


	//   ....[44]....
        /*03cc*/ 	.word	0x000029e0
        /*03d0*/ 	.word	0x000000ff
        /*03d4*/ 	.word	0x00000090
        /*03d8*/ 	.short	0x010a
        /*03da*/ 	.byte	0x04
	.zero		1


	//   ....[45]....
        /*03dc*/ 	.word	0x00002b00
        /*03e0*/ 	.word	0x00000002
        /*03e4*/ 	.word	0x00000080
        /*03e8*/ 	.short	0x010a
        /*03ea*/ 	.byte	0xff
	.zero		1


	//   ....[46]....
        /*03ec*/ 	.word	0x00002c10
        /*03f0*/ 	.word	0x00000002
        /*03f4*/ 	.word	0x00000000
        /*03f8*/ 	.short	0x0101
        /*03fa*/ 	.byte	0xff
	.zero		1


	//   ....[47]....
        /*03fc*/ 	.word	0x00002ca0
        /*0400*/ 	.word	0x000000ff
        /*0404*/ 	.word	0x00000090
        /*0408*/ 	.short	0x0106
        /*040a*/ 	.byte	0x04
	.zero		1


	//   ....[48]....
        /*040c*/ 	.word	0x00002cc0
        /*0410*/ 	.word	0x000000ff
        /*0414*/ 	.word	0x00000090
        /*0418*/ 	.short	0x010a
        /*041a*/ 	.byte	0x04
	.zero		1


	//   ....[49]....
        /*041c*/ 	.word	0x00002d50
        /*0420*/ 	.word	0x000000ff
        /*0424*/ 	.word	0x00000090
        /*0428*/ 	.short	0x0106
        /*042a*/ 	.byte	0x07
	.zero		1


	//   ....[50]....
        /*042c*/ 	.word	0x00002d90
        /*0430*/ 	.word	0x00000000
        /*0434*/ 	.word	0x00000090
        /*0438*/ 	.short	0x010a
        /*043a*/ 	.byte	0xff
	.zero		1


	//   ....[51]....
        /*043c*/ 	.word	0x000032a0
        /*0440*/ 	.word	0x00000000
        /*0444*/ 	.word	0x00000080
        /*0448*/ 	.short	0x010a
        /*044a*/ 	.byte	0xff
	.zero		1


	//   ....[52]....
        /*044c*/ 	.word	0x000033b0
        /*0450*/ 	.word	0x00000003
        /*0454*/ 	.word	0x00000000
        /*0458*/ 	.short	0x0101
        /*045a*/ 	.byte	0xff
	.zero		1


	//   ....[53]....
        /*045c*/ 	.word	0x000033c0
        /*0460*/ 	.word	0x000000ff
        /*0464*/ 	.word	0x00000000
        /*0468*/ 	.short	0x010a
        /*046a*/ 	.byte	0x04
	.zero		1


	//   ....[54]....
        /*046c*/ 	.word	0x000033e0
        /*0470*/ 	.word	0x000000ff
        /*0474*/ 	.word	0x000000b0
        /*0478*/ 	.short	0x010a
        /*047a*/ 	.byte	0x16
	.zero		1


	//   ....[55]....
        /*047c*/ 	.word	0x000034b0
        /*0480*/ 	.word	0x000000ff
        /*0484*/ 	.word	0x00000000
        /*0488*/ 	.short	0x010a
        /*048a*/ 	.byte	0x05
	.zero		1


	//   ....[56]....
        /*048c*/ 	.word	0x000035f0
        /*0490*/ 	.word	0x000000ff
        /*0494*/ 	.word	0x00000000
        /*0498*/ 	.short	0x010a
        /*049a*/ 	.byte	0x04
	.zero		1


	//   ....[57]....
        /*049c*/ 	.word	0x000037e0
        /*04a0*/ 	.word	0x000000ff
        /*04a4*/ 	.word	0x00000000
        /*04a8*/ 	.short	0x010a
        /*04aa*/ 	.byte	0x04
	.zero		1


	//   ....[58]....
        /*04ac*/ 	.word	0x00003870
        /*04b0*/ 	.word	0x000000ff
        /*04b4*/ 	.word	0x00000000
        /*04b8*/ 	.short	0x010a
        /*04ba*/ 	.byte	0x04
	.zero		1


	//   ....[59]....
        /*04bc*/ 	.word	0x00003d40
        /*04c0*/ 	.word	0x0000000c
        /*04c4*/ 	.word	0x00000080
        /*04c8*/ 	.short	0x010a
        /*04ca*/ 	.byte	0xff
	.zero		1


	//   ....[60]....
        /*04cc*/ 	.word	0x00003eb0
        /*04d0*/ 	.word	0x00000000
        /*04d4*/ 	.word	0x00000000
        /*04d8*/ 	.short	0x0101
        /*04da*/ 	.byte	0xff
	.zero		1


	//   ....[61]....
        /*04dc*/ 	.word	0x00004340
        /*04e0*/ 	.word	0x000000ff
        /*04e4*/ 	.word	0x00000078
        /*04e8*/ 	.short	0x010a
        /*04ea*/ 	.byte	0x15
	.zero		1


	//   ....[62]....
        /*04ec*/ 	.word	0x000044c0
        /*04f0*/ 	.word	0x000000ff
        /*04f4*/ 	.word	0x00000050
        /*04f8*/ 	.short	0x010a
        /*04fa*/ 	.byte	0x15
	.zero		1


	//   ....[63]....
        /*04fc*/ 	.word	0x00004640
        /*0500*/ 	.word	0x000000ff
        /*0504*/ 	.word	0x00000030
        /*0508*/ 	.short	0x010b
        /*050a*/ 	.byte	0x15
	.zero		1


	//   ....[64]....
        /*050c*/ 	.word	0x00004650
        /*0510*/ 	.word	0x000000ff
        /*0514*/ 	.word	0x00000000
        /*0518*/ 	.short	0x0101
        /*051a*/ 	.byte	0x06
	.zero		1


	//   ....[65]....
        /*051c*/ 	.word	0x00004660
        /*0520*/ 	.word	0x000000ff
        /*0524*/ 	.word	0x00000058
        /*0528*/ 	.short	0x010a
        /*052a*/ 	.byte	0x15
	.zero		1


	//   ....[66]....
        /*052c*/ 	.word	0x000047c0
        /*0530*/ 	.word	0x000000ff
        /*0534*/ 	.word	0x00000038
        /*0538*/ 	.short	0x010b
        /*053a*/ 	.byte	0x15
	.zero		1


	//   ....[67]....
        /*053c*/ 	.word	0x000047d0
        /*0540*/ 	.word	0x000000ff
        /*0544*/ 	.word	0x00000000
        /*0548*/ 	.short	0x0101
        /*054a*/ 	.byte	0x06
	.zero		1


	//   ....[68]....
        /*054c*/ 	.word	0x000047e0
        /*0550*/ 	.word	0x000000ff
        /*0554*/ 	.word	0x00000060
        /*0558*/ 	.short	0x010a
        /*055a*/ 	.byte	0x15
	.zero		1


	//   ....[69]....
        /*055c*/ 	.word	0x00004930
        /*0560*/ 	.word	0x000000ff
        /*0564*/ 	.word	0x00000040
        /*0568*/ 	.short	0x010b
        /*056a*/ 	.byte	0x15
	.zero		1


	//   ....[70]....
        /*056c*/ 	.word	0x00004940
        /*0570*/ 	.word	0x000000ff
        /*0574*/ 	.word	0x00000000
        /*0578*/ 	.short	0x0101
        /*057a*/ 	.byte	0x06
	.zero		1


	//   ....[71]....
        /*057c*/ 	.word	0x00004950
        /*0580*/ 	.word	0x000000ff
        /*0584*/ 	.word	0x00000068
        /*0588*/ 	.short	0x010a
        /*058a*/ 	.byte	0x15
	.zero		1


	//   ....[72]....
        /*058c*/ 	.word	0x00004b50
        /*0590*/ 	.word	0x000000ff
        /*0594*/ 	.word	0x00000048
        /*0598*/ 	.short	0x010b
        /*059a*/ 	.byte	0x15
	.zero		1


	//   ....[73]....
        /*059c*/ 	.word	0x00004b60
        /*05a0*/ 	.word	0x000000ff
        /*05a4*/ 	.word	0x00000000
        /*05a8*/ 	.short	0x0101
        /*05aa*/ 	.byte	0x25
	.zero		1


	//   ....[74]....
        /*05ac*/ 	.word	0x00004b90
        /*05b0*/ 	.word	0x000000ff
        /*05b4*/ 	.word	0x00000050
        /*05b8*/ 	.short	0x010a
        /*05ba*/ 	.byte	0x15
	.zero		1


	//   ....[75]....
        /*05bc*/ 	.word	0x00004bb0
        /*05c0*/ 	.word	0x000000ff
        /*05c4*/ 	.word	0x00000058
        /*05c8*/ 	.short	0x010a
        /*05ca*/ 	.byte	0x15
	.zero		1


	//   ....[76]....
        /*05cc*/ 	.word	0x00004bd0
        /*05d0*/ 	.word	0x000000ff
        /*05d4*/ 	.word	0x00000060
        /*05d8*/ 	.short	0x010a
        /*05da*/ 	.byte	0x15
	.zero		1


	//   ....[77]....
        /*05dc*/ 	.word	0x00004c10
        /*05e0*/ 	.word	0x00000000
        /*05e4*/ 	.word	0x00000068
        /*05e8*/ 	.short	0x010a
        /*05ea*/ 	.byte	0xff
	.zero		1


	//   ....[78]....
        /*05ec*/ 	.word	0x00004f30
        /*05f0*/ 	.word	0x00000003
        /*05f4*/ 	.word	0x00000080
        /*05f8*/ 	.short	0x010a
        /*05fa*/ 	.byte	0xff
	.zero		1


	//   ....[79]....
        /*05fc*/ 	.word	0x000050b0
        /*0600*/ 	.word	0x00000000
        /*0604*/ 	.word	0x00000000
        /*0608*/ 	.short	0x0101
        /*060a*/ 	.byte	0xff
	.zero		1


	//   ....[80]....
        /*060c*/ 	.word	0x00005c10
        /*0610*/ 	.word	0x00000003
        /*0614*/ 	.word	0x00000030
        /*0618*/ 	.short	0x010a
        /*061a*/ 	.byte	0xff
	.zero		1


	//   ....[81]....
        /*061c*/ 	.word	0x00005c50
        /*0620*/ 	.word	0x0000004e
        /*0624*/ 	.word	0x000000a0
        /*0628*/ 	.short	0x010a
        /*062a*/ 	.byte	0xff
	.zero		1


	//   ....[82]....
        /*062c*/ 	.word	0x00005d90
        /*0630*/ 	.word	0x00000003
        /*0634*/ 	.word	0x00000030
        /*0638*/ 	.short	0x010a
        /*063a*/ 	.byte	0xff
	.zero		1


	//   ....[83]....
        /*063c*/ 	.word	0x00005ef0
        /*0640*/ 	.word	0x00000000
        /*0644*/ 	.word	0x00000000
        /*0648*/ 	.short	0x0101
        /*064a*/ 	.byte	0xff
	.zero		1


	//   ....[84]....
        /*064c*/ 	.word	0x00005f50
        /*0650*/ 	.word	0x0000004e
        /*0654*/ 	.word	0x000000a0
        /*0658*/ 	.short	0x010a
        /*065a*/ 	.byte	0xff
	.zero		1


	//   ....[85]....
        /*065c*/ 	.word	0x000072e0
        /*0660*/ 	.word	0x00000074
        /*0664*/ 	.word	0x00000030
        /*0668*/ 	.short	0x010a
        /*066a*/ 	.byte	0xff
	.zero		1


	//   ....[86]....
        /*066c*/ 	.word	0x000073b0
        /*0670*/ 	.word	0x00000074
        /*0674*/ 	.word	0x00000030
        /*0678*/ 	.short	0x010a
        /*067a*/ 	.byte	0xff
	.zero		1


	//   ....[87]....
        /*067c*/ 	.word	0x000074f0
        /*0680*/ 	.word	0x00000003
        /*0684*/ 	.word	0x00000000
        /*0688*/ 	.short	0x0101
        /*068a*/ 	.byte	0xff
	.zero		1


	//   ....[88]....
        /*068c*/ 	.word	0x00008880
        /*0690*/ 	.word	0x00000000
        /*0694*/ 	.word	0x00000030
        /*0698*/ 	.short	0x010a
        /*069a*/ 	.byte	0xff
	.zero		1


	//   ....[89]....
        /*069c*/ 	.word	0x00008950
        /*06a0*/ 	.word	0x00000000
        /*06a4*/ 	.word	0x00000030
        /*06a8*/ 	.short	0x010a
        /*06aa*/ 	.byte	0xff
	.zero		1


	//   ....[90]....
        /*06ac*/ 	.word	0x00008ab0
        /*06b0*/ 	.word	0x00000000
        /*06b4*/ 	.word	0x00000000
        /*06b8*/ 	.short	0x0101
        /*06ba*/ 	.byte	0xff
	.zero		1


	//   ....[91]....
        /*06bc*/ 	.word	0x00009e50
        /*06c0*/ 	.word	0x00000000
        /*06c4*/ 	.word	0x00000030
        /*06c8*/ 	.short	0x010a
        /*06ca*/ 	.byte	0xff
	.zero		1


	//   ....[92]....
        /*06cc*/ 	.word	0x00009f20
        /*06d0*/ 	.word	0x00000000
        /*06d4*/ 	.word	0x00000030
        /*06d8*/ 	.short	0x010a
        /*06da*/ 	.byte	0xff
	.zero		1


	//   ....[93]....
        /*06dc*/ 	.word	0x0000a080
        /*06e0*/ 	.word	0x00000000
        /*06e4*/ 	.word	0x00000000
        /*06e8*/ 	.short	0x0101
        /*06ea*/ 	.byte	0xff
	.zero		1


	//   ....[94]....
        /*06ec*/ 	.word	0x0000a3e0
        /*06f0*/ 	.word	0x000000ff
        /*06f4*/ 	.word	0x00000000
        /*06f8*/ 	.short	0x0101
        /*06fa*/ 	.byte	0x04
	.zero		1


	//   ....[95]....
        /*06fc*/ 	.word	0x0000b600
        /*0700*/ 	.word	0x00000003
        /*0704*/ 	.word	0x000000d0
        /*0708*/ 	.short	0x010a
        /*070a*/ 	.byte	0xff
	.zero		1


	//   ....[96]....
        /*070c*/ 	.word	0x0000b660
        /*0710*/ 	.word	0x00000000
        /*0714*/ 	.word	0x00000018
        /*0718*/ 	.short	0x010a
        /*071a*/ 	.byte	0xff
	.zero		1


	//   ....[97]....
        /*071c*/ 	.word	0x0000b6c0
        /*0720*/ 	.word	0x00000000
        /*0724*/ 	.word	0x00000018
        /*0728*/ 	.short	0x010a
        /*072a*/ 	.byte	0xff
	.zero		1


	//   ....[98]....
        /*072c*/ 	.word	0x0000b710
        /*0730*/ 	.word	0x00000003
        /*0734*/ 	.word	0x00000080
        /*0738*/ 	.short	0x010a
        /*073a*/ 	.byte	0xff
	.zero		1


	//   ....[99]....
        /*073c*/ 	.word	0x0000b770
        /*0740*/ 	.word	0x00000000
        /*0744*/ 	.word	0x00000000
        /*0748*/ 	.short	0x010a
        /*074a*/ 	.byte	0xff
	.zero		1


	//   ....[100]....
        /*074c*/ 	.word	0x0000b7d0
        /*0750*/ 	.word	0x00000000
        /*0754*/ 	.word	0x00000000
        /*0758*/ 	.short	0x010a
        /*075a*/ 	.byte	0xff
	.zero		1


	//   ....[101]....
        /*075c*/ 	.word	0x0000b820
        /*0760*/ 	.word	0x00000002
        /*0764*/ 	.word	0x000000c0
        /*0768*/ 	.short	0x010a
        /*076a*/ 	.byte	0xff
	.zero		1


	//   ....[102]....
        /*076c*/ 	.word	0x0000b880
        /*0770*/ 	.word	0x00000002
        /*0774*/ 	.word	0x00000090
        /*0778*/ 	.short	0x010a
        /*077a*/ 	.byte	0xff
	.zero		1


	//   ....[103]....
        /*077c*/ 	.word	0x0000b8d0
        /*0780*/ 	.word	0x00000002
        /*0784*/ 	.word	0x00000080
        /*0788*/ 	.short	0x010a
        /*078a*/ 	.byte	0xff
	.zero		1


	//   ....[104]....
        /*078c*/ 	.word	0x0000b930
        /*0790*/ 	.word	0x00000000
        /*0794*/ 	.word	0x00000090
        /*0798*/ 	.short	0x010a
        /*079a*/ 	.byte	0xff
	.zero		1


	//   ....[105]....
        /*079c*/ 	.word	0x0000b980
        /*07a0*/ 	.word	0x00000000
        /*07a4*/ 	.word	0x00000080
        /*07a8*/ 	.short	0x010a
        /*07aa*/ 	.byte	0xff
	.zero		1


	//   ....[106]....
        /*07ac*/ 	.word	0x0000b9e0
        /*07b0*/ 	.word	0x00000003
        /*07b4*/ 	.word	0x000000b0
        /*07b8*/ 	.short	0x010a
        /*07ba*/ 	.byte	0xff
	.zero		1


	//   ....[107]....
        /*07bc*/ 	.word	0x0000ba40
        /*07c0*/ 	.word	0x00000000
        /*07c4*/ 	.word	0x00000000
        /*07c8*/ 	.short	0x010a
        /*07ca*/ 	.byte	0xff
	.zero		1


	//   ....[108]....
        /*07cc*/ 	.word	0x0000baa0
        /*07d0*/ 	.word	0x00000000
        /*07d4*/ 	.word	0x00000000
        /*07d8*/ 	.short	0x010a
        /*07da*/ 	.byte	0xff
	.zero		1


	//   ....[109]....
        /*07dc*/ 	.word	0x0000bb00
        /*07e0*/ 	.word	0x00000000
        /*07e4*/ 	.word	0x00000000
        /*07e8*/ 	.short	0x010a
        /*07ea*/ 	.byte	0xff
	.zero		1


	//   ....[110]....
        /*07ec*/ 	.word	0x0000bb50
        /*07f0*/ 	.word	0x0000000c
        /*07f4*/ 	.word	0x00000080
        /*07f8*/ 	.short	0x010a
        /*07fa*/ 	.byte	0xff
	.zero		1


	//   ....[111]....
        /*07fc*/ 	.word	0x0000bbb0
        /*0800*/ 	.word	0x00000000
        /*0804*/ 	.word	0x00000078
        /*0808*/ 	.short	0x010a
        /*080a*/ 	.byte	0xff
	.zero		1


	//   ....[112]....
        /*080c*/ 	.word	0x0000bc10
        /*0810*/ 	.word	0x00000000
        /*0814*/ 	.word	0x00000050
        /*0818*/ 	.short	0x010a
        /*081a*/ 	.byte	0xff
	.zero		1


	//   ....[113]....
        /*081c*/ 	.word	0x0000bc70
        /*0820*/ 	.word	0x00000000
        /*0824*/ 	.word	0x00000058
        /*0828*/ 	.short	0x010a
        /*082a*/ 	.byte	0xff
	.zero		1


	//   ....[114]....
        /*082c*/ 	.word	0x0000bcd0
        /*0830*/ 	.word	0x00000000
        /*0834*/ 	.word	0x00000060
        /*0838*/ 	.short	0x010a
        /*083a*/ 	.byte	0xff
	.zero		1


	//   ....[115]....
        /*083c*/ 	.word	0x0000bd30
        /*0840*/ 	.word	0x00000000
        /*0844*/ 	.word	0x00000068
        /*0848*/ 	.short	0x010a
        /*084a*/ 	.byte	0xff
	.zero		1


	//   ....[116]....
        /*084c*/ 	.word	0x0000bd90
        /*0850*/ 	.word	0x00000000
        /*0854*/ 	.word	0x00000050
        /*0858*/ 	.short	0x010a
        /*085a*/ 	.byte	0xff
	.zero		1


	//   ....[117]....
        /*085c*/ 	.word	0x0000bdf0
        /*0860*/ 	.word	0x00000000
        /*0864*/ 	.word	0x00000058
        /*0868*/ 	.short	0x010a
        /*086a*/ 	.byte	0xff
	.zero		1


	//   ....[118]....
        /*086c*/ 	.word	0x0000be50
        /*0870*/ 	.word	0x00000000
        /*0874*/ 	.word	0x00000060
        /*0878*/ 	.short	0x010a
        /*087a*/ 	.byte	0xff
	.zero		1


	//   ....[119]....
        /*087c*/ 	.word	0x0000bea0
        /*0880*/ 	.word	0x00000003
        /*0884*/ 	.word	0x00000080
        /*0888*/ 	.short	0x010a
        /*088a*/ 	.byte	0xff
	.zero		1


	//   ....[120]....
        /*088c*/ 	.word	0x0000bef0
        /*0890*/ 	.word	0x00000003
        /*0894*/ 	.word	0x00000030
        /*0898*/ 	.short	0x010a
        /*089a*/ 	.byte	0xff
	.zero		1


	//   ....[121]....
        /*089c*/ 	.word	0x0000bf40
        /*08a0*/ 	.word	0x0000004e
        /*08a4*/ 	.word	0x000000a0
        /*08a8*/ 	.short	0x010a
        /*08aa*/ 	.byte	0xff
	.zero		1


	//   ....[122]....
        /*08ac*/ 	.word	0x0000bf90
        /*08b0*/ 	.word	0x00000074
        /*08b4*/ 	.word	0x00000030
        /*08b8*/ 	.short	0x010a
        /*08ba*/ 	.byte	0xff
	.zero		1


	//   ....[123]....
        /*08bc*/ 	.word	0x0000bfe0
        /*08c0*/ 	.word	0x00000000
        /*08c4*/ 	.word	0x00000030
        /*08c8*/ 	.short	0x010a
        /*08ca*/ 	.byte	0xff
	.zero		1


	//   ....[124]....
        /*08cc*/ 	.word	0x0000c030
        /*08d0*/ 	.word	0x00000000
        /*08d4*/ 	.word	0x00000030
        /*08d8*/ 	.short	0x010a
        /*08da*/ 	.byte	0xff
	.zero		1


	//----- nvinfo : EIATTR_NUM_MBARRIERS
	.align		4
.L_48:
        /*08dc*/ 	.byte	0x03, 0x38
        /*08de*/ 	.short	0x001c


	//----- nvinfo : EIATTR_EXIT_INSTR_OFFSETS
	.align		4
        /*08e0*/ 	.byte	0x04, 0x1c
        /*08e2*/ 	.short	(.L_50 - .L_49)


	//   ....[0]....
.L_49:
        /*08e4*/ 	.word	0x00002870


	//   ....[1]....
        /*08e8*/ 	.word	0x00002d60


	//   ....[2]....
        /*08ec*/ 	.word	0x00002dc0


	//   ....[3]....
        /*08f0*/ 	.word	0x00003ad0


	//   ....[4]....
        /*08f4*/ 	.word	0x00004c40


	//   ....[5]....
        /*08f8*/ 	.word	0x00004c80


	//   ....[6]....
        /*08fc*/ 	.word	0x0000b5f0


	//----- nvinfo : EIATTR_MAX_THREADS
	.align		4
.L_50:
        /*0900*/ 	.byte	0x04, 0x05
        /*0902*/ 	.short	(.L_52 - .L_51)
.L_51:
        /*0904*/ 	.word	0x00000100
        /*0908*/ 	.word	0x00000001
        /*090c*/ 	.word	0x00000001


	//----- nvinfo : EIATTR_CRS_STACK_SIZE
	.align		4
.L_52:
        /*0910*/ 	.byte	0x04, 0x1e
        /*0912*/ 	.short	(.L_54 - .L_53)
.L_53:
        /*0914*/ 	.word	0x00000000


	//----- nvinfo : EIATTR_CBANK_PARAM_SIZE
	.align		4
.L_54:
        /*0918*/ 	.byte	0x03, 0x19
        /*091a*/ 	.short	0x0800


	//----- nvinfo : EIATTR_PARAM_CBANK
	.align		4
        /*091c*/ 	.byte	0x04, 0x0a
        /*091e*/ 	.short	(.L_56 - .L_55)
	.align		4
.L_55:
        /*0920*/ 	.word	index@(.nv.constant0._ZN7cutlass13device_kernelINS_4gemm6kernel13GemmUniversalIN4cute5tupleIJiiiiEEENS1_10collective13CollectiveMmaINS1_35MainloopSm100TmaUmmaWarpSpecializedILi3ELi2ELi2ENS5_IJNS4_1CILi1EEENSA_ILi2EEESB_EEEEENS5_IJNSA_ILi128EEENSA_ILi256EEENSA_ILi64EEEEEEaNS5_IJlSB_lEEEaSJ_NS4_8TiledMMAINS4_8MMA_AtomIJNS4_15SM100_MMA_S8_SSIaaiLi128ELi256ELNS4_4UMMA5MajorE0ELSO_0ELNSN_8SaturateE0EEEEEENS4_6LayoutINS5_IJSB_SB_SB_EEENS5_IJNSA_ILi0EEESU_SU_EEEEENS5_IJNS4_10UnderscoreESX_SX_EEEEENS4_23SM90_TMA_LOAD_MULTICASTENS4_14ComposedLayoutINS4_7SwizzleILi2ELi4ELi3EEENS4_18smem_ptr_flag_bitsILi8EEENSS_INS5_IJNSA_ILi8EEESH_EEENS5_IJSH_SB_EEEEEEEvNS4_8identityENS4_13SM90_TMA_LOADES1A_vS1B_EENS_8epilogue10collective18CollectiveEpilogueINS1E_23Sm100TmaWarpSpecializedILi4ELi2ELi64ELb0ELb0EEEJSI_NS5_IJNSS_ISF_SB_EENSS_ISH_SB_EEEEEaSJ_aSJ_NS1E_6fusion15FusionCallbacksIS1I_NS1M_17LinearCombinationIaiaiLNS_15FloatRoundStyleE2EEESI_S1L_JEEENS4_5SM1004TMEM4LOAD26SM100_TMEM_LOAD_32dp32b64xES1C_S1A_NS4_39AutoVectorizingCopyWithAssumedAlignmentILi128EEENS4_14SM90_TMA_STOREES1A_S1X_S1X_EEEvvEEEEvNT_6ParamsE)
        /*0924*/ 	.short	0x0380
        /*0926*/ 	.short	0x0800


	//----- nvinfo : EIATTR_SW_WAR
	.align		4
.L_56:
        /*0928*/ 	.byte	0x04, 0x36
        /*092a*/ 	.short	(.L_58 - .L_57)
.L_57:
        /*092c*/ 	.word	0x00000008
.L_58:


//--------------------- .nv.callgraph             --------------------------
	.section	.nv.callgraph,"",@"SHT_CUDA_CALLGRAPH"
	.align	4
	.sectionentsize	8
	.align		4
        /*0000*/ 	.word	0x00000000
	.align		4
        /*0004*/ 	.word	0xffffffff
	.align		4
        /*0008*/ 	.word	index@(_ZN7cutlass13device_kernelINS_4gemm6kernel13GemmUniversalIN4cute5tupleIJiiiiEEENS1_10collective13CollectiveMmaINS1_35MainloopSm100TmaUmmaWarpSpecializedILi3ELi2ELi2ENS5_IJNS4_1CILi1EEENSA_ILi2EEESB_EEEEENS5_IJNSA_ILi128EEENSA_ILi256EEENSA_ILi64EEEEEEaNS5_IJlSB_lEEEaSJ_NS4_8TiledMMAINS4_8MMA_AtomIJNS4_15SM100_MMA_S8_SSIaaiLi128ELi256ELNS4_4UMMA5MajorE0ELSO_0ELNSN_8SaturateE0EEEEEENS4_6LayoutINS5_IJSB_SB_SB_EEENS5_IJNSA_ILi0EEESU_SU_EEEEENS5_IJNS4_10UnderscoreESX_SX_EEEEENS4_23SM90_TMA_LOAD_MULTICASTENS4_14ComposedLayoutINS4_7SwizzleILi2ELi4ELi3EEENS4_18smem_ptr_flag_bitsILi8EEENSS_INS5_IJNSA_ILi8EEESH_EEENS5_IJSH_SB_EEEEEEEvNS4_8identityENS4_13SM90_TMA_LOADES1A_vS1B_EENS_8epilogue10collective18CollectiveEpilogueINS1E_23Sm100TmaWarpSpecializedILi4ELi2ELi64ELb0ELb0EEEJSI_NS5_IJNSS_ISF_SB_EENSS_ISH_SB_EEEEEaSJ_aSJ_NS1E_6fusion15FusionCallbacksIS1I_NS1M_17LinearCombinationIaiaiLNS_15FloatRoundStyleE2EEESI_S1L_JEEENS4_5SM1004TMEM4LOAD26SM100_TMEM_LOAD_32dp32b64xES1C_S1A_NS4_39AutoVectorizingCopyWithAssumedAlignmentILi128EEENS4_14SM90_TMA_STOREES1A_S1X_S1X_EEEvvEEEEvNT_6ParamsE)
	.align		4
        /*000c*/ 	.word	index@(__assertfail)
	.align		4
        /*0010*/ 	.word	0x00000000
	.align		4
        /*0014*/ 	.word	0xfffffffe
	.align		4
        /*0018*/ 	.word	0x00000000
	.align		4
        /*001c*/ 	.word	0xfffffffd
	.align		4
        /*0020*/ 	.word	0x00000000
	.align		4
        /*0024*/ 	.word	0xfffffffc


//--------------------- .nv.constant4             --------------------------
	.section	.nv.constant4,"a",@progbits
	.align	8
	.align		8
.nv.constant4:
        /*0000*/ 	.dword	__assertfail
	.align		8
        /*0008*/ 	.dword	__unnamed_1
	.align		8
        /*0010*/ 	.dword	__unnamed_2
	.align		8
        /*0018*/ 	.dword	__unnamed_3
	.align		8
        /*0020*/ 	.dword	_ZN39_INTERNAL_19bf98c2_4_k_cu_220b350f_93984cuda3std3__45__cpo5beginE
	.align		8
        /*0028*/ 	.dword	_ZN39_INTERNAL_19bf98c2_4_k_cu_220b350f_93984cuda3std3__45__cpo3endE
	.align		8
        /*0030*/ 	.dword	_ZN39_INTERNAL_19bf98c2_4_k_cu_220b350f_93984cuda3std3__45__cpo6cbeginE
	.align		8
        /*0038*/ 	.dword	_ZN39_INTERNAL_19bf98c2_4_k_cu_220b350f_93984cuda3std3__45__cpo4cendE
	.align		8
        /*0040*/ 	.dword	_ZN39_INTERNAL_19bf98c2_4_k_cu_220b350f_93984cuda3std3__441_GLOBAL__N__19bf98c2_4_k_cu_220b350f_93986ignoreE
	.align		8
        /*0048*/ 	.dword	_ZN39_INTERNAL_19bf98c2_4_k_cu_220b350f_93984cuda3std3__419piecewise_constructE
	.align		8
        /*0050*/ 	.dword	_ZN39_INTERNAL_19bf98c2_4_k_cu_220b350f_93984cuda3std3__48in_placeE
	.align		8
        /*0058*/ 	.dword	_ZN39_INTERNAL_19bf98c2_4_k_cu_220b350f_93984cuda3std6ranges3__45__cpo4swapE
	.align		8
        /*0060*/ 	.dword	_ZN39_INTERNAL_19bf98c2_4_k_cu_220b350f_93984cuda3std6ranges3__45__cpo9iter_moveE
	.align		8
        /*0068*/ 	.dword	_ZN39_INTERNAL_19bf98c2_4_k_cu_220b350f_93984cute7productE
	.align		8
        /*0070*/ 	.dword	_ZN39_INTERNAL_19bf98c2_4_k_cu_220b350f_93984cute1_E
	.align		8
        /*0078*/ 	.dword	$str$25
	.align		8
        /*0080*/ 	.dword	$str$26
	.align		8
        /*0088*/ 	.dword	$str$27
	.align		8
        /*0090*/ 	.dword	$str$28


//--------------------- .text._ZN7cutlass13device_kernelINS_4gemm6kernel13GemmUniversalIN4cute5tupleIJiiiiEEENS1_10collective13CollectiveMmaINS1_35MainloopSm100TmaUmmaWarpSpecializedILi3ELi2ELi2ENS5_IJNS4_1CILi1EEENSA_ILi2EEESB_EEEEENS5_IJNSA_ILi128EEENSA_ILi256EEENSA_ILi64EEEEEEaNS5_IJlSB_lEEEaSJ_NS4_8TiledMMAINS4_8MMA_AtomIJNS4_15SM100_MMA_S8_SSIaaiLi128ELi256ELNS4_4UMMA5MajorE0ELSO_0ELNSN_8SaturateE0EEEEEENS4_6LayoutINS5_IJSB_SB_SB_EEENS5_IJNSA_ILi0EEESU_SU_EEEEENS5_IJNS4_10UnderscoreESX_SX_EEEEENS4_23SM90_TMA_LOAD_MULTICASTENS4_14ComposedLayoutINS4_7SwizzleILi2ELi4ELi3EEENS4_18smem_ptr_flag_bitsILi8EEENSS_INS5_IJNSA_ILi8EEESH_EEENS5_IJSH_SB_EEEEEEEvNS4_8identityENS4_13SM90_TMA_LOADES1A_vS1B_EENS_8epilogue10collective18CollectiveEpilogueINS1E_23Sm100TmaWarpSpecializedILi4ELi2ELi64ELb0ELb0EEEJSI_NS5_IJNSS_ISF_SB_EENSS_ISH_SB_EEEEEaSJ_aSJ_NS1E_6fusion15FusionCallbacksIS1I_NS1M_17LinearCombinationIaiaiLNS_15FloatRoundStyleE2EEESI_S1L_JEEENS4_5SM1004TMEM4LOAD26SM100_TMEM_LOAD_32dp32b64xES1C_S1A_NS4_39AutoVectorizingCopyWithAssumedAlignmentILi128EEENS4_14SM90_TMA_STOREES1A_S1X_S1X_EEEvvEEEEvNT_6ParamsE --------------------------
	.section	.text._ZN7cutlass13device_kernelINS_4gemm6kernel13GemmUniversalIN4cute5tupleIJiiiiEEENS1_10collective13CollectiveMmaINS1_35MainloopSm100TmaUmmaWarpSpecializedILi3ELi2ELi2ENS5_IJNS4_1CILi1EEENSA_ILi2EEESB_EEEEENS5_IJNSA_ILi128EEENSA_ILi256EEENSA_ILi64EEEEEEaNS5_IJlSB_lEEEaSJ_NS4_8TiledMMAINS4_8MMA_AtomIJNS4_15SM100_MMA_S8_SSIaaiLi128ELi256ELNS4_4UMMA5MajorE0ELSO_0ELNSN_8SaturateE0EEEEEENS4_6LayoutINS5_IJSB_SB_SB_EEENS5_IJNSA_ILi0EEESU_SU_EEEEENS5_IJNS4_10UnderscoreESX_SX_EEEEENS4_23SM90_TMA_LOAD_MULTICASTENS4_14ComposedLayoutINS4_7SwizzleILi2ELi4ELi3EEENS4_18smem_ptr_flag_bitsILi8EEENSS_INS5_IJNSA_ILi8EEESH_EEENS5_IJSH_SB_EEEEEEEvNS4_8identityENS4_13SM90_TMA_LOADES1A_vS1B_EENS_8epilogue10collective18CollectiveEpilogueINS1E_23Sm100TmaWarpSpecializedILi4ELi2ELi64ELb0ELb0EEEJSI_NS5_IJNSS_ISF_SB_EENSS_ISH_SB_EEEEEaSJ_aSJ_NS1E_6fusion15FusionCallbacksIS1I_NS1M_17LinearCombinationIaiaiLNS_15FloatRoundStyleE2EEESI_S1L_JEEENS4_5SM1004TMEM4LOAD26SM100_TMEM_LOAD_32dp32b64xES1C_S1A_NS4_39AutoVectorizingCopyWithAssumedAlignmentILi128EEENS4_14SM90_TMA_STOREES1A_S1X_S1X_EEEvvEEEEvNT_6ParamsE,"ax",@progbits
	.align	128
.text._ZN7cutlass13device_kernelINS_4gemm6kernel13GemmUniversalIN4cute5tupleIJiiiiEEENS1_10collective13CollectiveMmaINS1_35MainloopSm100TmaUmmaWarpSpecializedILi3ELi2ELi2ENS5_IJNS4_1CILi1EEENSA_ILi2EEESB_EEEEENS5_IJNSA_ILi128EEENSA_ILi256EEENSA_ILi64EEEEEEaNS5_IJlSB_lEEEaSJ_NS4_8TiledMMAINS4_8MMA_AtomIJNS4_15SM100_MMA_S8_SSIaaiLi128ELi256ELNS4_4UMMA5MajorE0ELSO_0ELNSN_8SaturateE0EEEEEENS4_6LayoutINS5_IJSB_SB_SB_EEENS5_IJNSA_ILi0EEESU_SU_EEEEENS5_IJNS4_10UnderscoreESX_SX_EEEEENS4_23SM90_TMA_LOAD_MULTICASTENS4_14ComposedLayoutINS4_7SwizzleILi2ELi4ELi3EEENS4_18smem_ptr_flag_bitsILi8EEENSS_INS5_IJNSA_ILi8EEESH_EEENS5_IJSH_SB_EEEEEEEvNS4_8identityENS4_13SM90_TMA_LOADES1A_vS1B_EENS_8epilogue10collective18CollectiveEpilogueINS1E_23Sm100TmaWarpSpecializedILi4ELi2ELi64ELb0ELb0EEEJSI_NS5_IJNSS_ISF_SB_EENSS_ISH_SB_EEEEEaSJ_aSJ_NS1E_6fusion15FusionCallbacksIS1I_NS1M_17LinearCombinationIaiaiLNS_15FloatRoundStyleE2EEESI_S1L_JEEENS4_5SM1004TMEM4LOAD26SM100_TMEM_LOAD_32dp32b64xES1C_S1A_NS4_39AutoVectorizingCopyWithAssumedAlignmentILi128EEENS4_14SM90_TMA_STOREES1A_S1X_S1X_EEEvvEEEEvNT_6ParamsE:
        .type           _ZN7cutlass13device_kernelINS_4gemm6kernel13GemmUniversalIN4cute5tupleIJiiiiEEENS1_10collective13CollectiveMmaINS1_35MainloopSm100TmaUmmaWarpSpecializedILi3ELi2ELi2ENS5_IJNS4_1CILi1EEENSA_ILi2EEESB_EEEEENS5_IJNSA_ILi128EEENSA_ILi256EEENSA_ILi64EEEEEEaNS5_IJlSB_lEEEaSJ_NS4_8TiledMMAINS4_8MMA_AtomIJNS4_15SM100_MMA_S8_SSIaaiLi128ELi256ELNS4_4UMMA5MajorE0ELSO_0ELNSN_8SaturateE0EEEEEENS4_6LayoutINS5_IJSB_SB_SB_EEENS5_IJNSA_ILi0EEESU_SU_EEEEENS5_IJNS4_10UnderscoreESX_SX_EEEEENS4_23SM90_TMA_LOAD_MULTICASTENS4_14ComposedLayoutINS4_7SwizzleILi2ELi4ELi3EEENS4_18smem_ptr_flag_bitsILi8EEENSS_INS5_IJNSA_ILi8EEESH_EEENS5_IJSH_SB_EEEEEEEvNS4_8identityENS4_13SM90_TMA_LOADES1A_vS1B_EENS_8epilogue10collective18CollectiveEpilogueINS1E_23Sm100TmaWarpSpecializedILi4ELi2ELi64ELb0ELb0EEEJSI_NS5_IJNSS_ISF_SB_EENSS_ISH_SB_EEEEEaSJ_aSJ_NS1E_6fusion15FusionCallbacksIS1I_NS1M_17LinearCombinationIaiaiLNS_15FloatRoundStyleE2EEESI_S1L_JEEENS4_5SM1004TMEM4LOAD26SM100_TMEM_LOAD_32dp32b64xES1C_S1A_NS4_39AutoVectorizingCopyWithAssumedAlignmentILi128EEENS4_14SM90_TMA_STOREES1A_S1X_S1X_EEEvvEEEEvNT_6ParamsE,@function
        .size           _ZN7cutlass13device_kernelINS_4gemm6kernel13GemmUniversalIN4cute5tupleIJiiiiEEENS1_10collective13CollectiveMmaINS1_35MainloopSm100TmaUmmaWarpSpecializedILi3ELi2ELi2ENS5_IJNS4_1CILi1EEENSA_ILi2EEESB_EEEEENS5_IJNSA_ILi128EEENSA_ILi256EEENSA_ILi64EEEEEEaNS5_IJlSB_lEEEaSJ_NS4_8TiledMMAINS4_8MMA_AtomIJNS4_15SM100_MMA_S8_SSIaaiLi128ELi256ELNS4_4UMMA5MajorE0ELSO_0ELNSN_8SaturateE0EEEEEENS4_6LayoutINS5_IJSB_SB_SB_EEENS5_IJNSA_ILi0EEESU_SU_EEEEENS5_IJNS4_10UnderscoreESX_SX_EEEEENS4_23SM90_TMA_LOAD_MULTICASTENS4_14ComposedLayoutINS4_7SwizzleILi2ELi4ELi3EEENS4_18smem_ptr_flag_bitsILi8EEENSS_INS5_IJNSA_ILi8EEESH_EEENS5_IJSH_SB_EEEEEEEvNS4_8identityENS4_13SM90_TMA_LOADES1A_vS1B_EENS_8epilogue10collective18CollectiveEpilogueINS1E_23Sm100TmaWarpSpecializedILi4ELi2ELi64ELb0ELb0EEEJSI_NS5_IJNSS_ISF_SB_EENSS_ISH_SB_EEEEEaSJ_aSJ_NS1E_6fusion15FusionCallbacksIS1I_NS1M_17LinearCombinationIaiaiLNS_15FloatRoundStyleE2EEESI_S1L_JEEENS4_5SM1004TMEM4LOAD26SM100_TMEM_LOAD_32dp32b64xES1C_S1A_NS4_39AutoVectorizingCopyWithAssumedAlignmentILi128EEENS4_14SM90_TMA_STOREES1A_S1X_S1X_EEEvvEEEEvNT_6ParamsE,(.L_x_168 - _ZN7cutlass13device_kernelINS_4gemm6kernel13GemmUniversalIN4cute5tupleIJiiiiEEENS1_10collective13CollectiveMmaINS1_35MainloopSm100TmaUmmaWarpSpecializedILi3ELi2ELi2ENS5_IJNS4_1CILi1EEENSA_ILi2EEESB_EEEEENS5_IJNSA_ILi128EEENSA_ILi256EEENSA_ILi64EEEEEEaNS5_IJlSB_lEEEaSJ_NS4_8TiledMMAINS4_8MMA_AtomIJNS4_15SM100_MMA_S8_SSIaaiLi128ELi256ELNS4_4UMMA5MajorE0ELSO_0ELNSN_8SaturateE0EEEEEENS4_6LayoutINS5_IJSB_SB_SB_EEENS5_IJNSA_ILi0EEESU_SU_EEEEENS5_IJNS4_10UnderscoreESX_SX_EEEEENS4_23SM90_TMA_LOAD_MULTICASTENS4_14ComposedLayoutINS4_7SwizzleILi2ELi4ELi3EEENS4_18smem_ptr_flag_bitsILi8EEENSS_INS5_IJNSA_ILi8EEESH_EEENS5_IJSH_SB_EEEEEEEvNS4_8identityENS4_13SM90_TMA_LOADES1A_vS1B_EENS_8epilogue10collective18CollectiveEpilogueINS1E_23Sm100TmaWarpSpecializedILi4ELi2ELi64ELb0ELb0EEEJSI_NS5_IJNSS_ISF_SB_EENSS_ISH_SB_EEEEEaSJ_aSJ_NS1E_6fusion15FusionCallbacksIS1I_NS1M_17LinearCombinationIaiaiLNS_15FloatRoundStyleE2EEESI_S1L_JEEENS4_5SM1004TMEM4LOAD26SM100_TMEM_LOAD_32dp32b64xES1C_S1A_NS4_39AutoVectorizingCopyWithAssumedAlignmentILi128EEENS4_14SM90_TMA_STOREES1A_S1X_S1X_EEEvvEEEEvNT_6ParamsE)
        .other          _ZN7cutlass13device_kernelINS_4gemm6kernel13GemmUniversalIN4cute5tupleIJiiiiEEENS1_10collective13CollectiveMmaINS1_35MainloopSm100TmaUmmaWarpSpecializedILi3ELi2ELi2ENS5_IJNS4_1CILi1EEENSA_ILi2EEESB_EEEEENS5_IJNSA_ILi128EEENSA_ILi256EEENSA_ILi64EEEEEEaNS5_IJlSB_lEEEaSJ_NS4_8TiledMMAINS4_8MMA_AtomIJNS4_15SM100_MMA_S8_SSIaaiLi128ELi256ELNS4_4UMMA5MajorE0ELSO_0ELNSN_8SaturateE0EEEEEENS4_6LayoutINS5_IJSB_SB_SB_EEENS5_IJNSA_ILi0EEESU_SU_EEEEENS5_IJNS4_10UnderscoreESX_SX_EEEEENS4_23SM90_TMA_LOAD_MULTICASTENS4_14ComposedLayoutINS4_7SwizzleILi2ELi4ELi3EEENS4_18smem_ptr_flag_bitsILi8EEENSS_INS5_IJNSA_ILi8EEESH_EEENS5_IJSH_SB_EEEEEEEvNS4_8identityENS4_13SM90_TMA_LOADES1A_vS1B_EENS_8epilogue10collective18CollectiveEpilogueINS1E_23Sm100TmaWarpSpecializedILi4ELi2ELi64ELb0ELb0EEEJSI_NS5_IJNSS_ISF_SB_EENSS_ISH_SB_EEEEEaSJ_aSJ_NS1E_6fusion15FusionCallbacksIS1I_NS1M_17LinearCombinationIaiaiLNS_15FloatRoundStyleE2EEESI_S1L_JEEENS4_5SM1004TMEM4LOAD26SM100_TMEM_LOAD_32dp32b64xES1C_S1A_NS4_39AutoVectorizingCopyWithAssumedAlignmentILi128EEENS4_14SM90_TMA_STOREES1A_S1X_S1X_EEEvvEEEEvNT_6ParamsE,@"STO_CUDA_ENTRY STV_DEFAULT"
_ZN7cutlass13device_kernelINS_4gemm6kernel13GemmUniversalIN4cute5tupleIJiiiiEEENS1_10collective13CollectiveMmaINS1_35MainloopSm100TmaUmmaWarpSpecializedILi3ELi2ELi2ENS5_IJNS4_1CILi1EEENSA_ILi2EEESB_EEEEENS5_IJNSA_ILi128EEENSA_ILi256EEENSA_ILi64EEEEEEaNS5_IJlSB_lEEEaSJ_NS4_8TiledMMAINS4_8MMA_AtomIJNS4_15SM100_MMA_S8_SSIaaiLi128ELi256ELNS4_4UMMA5MajorE0ELSO_0ELNSN_8SaturateE0EEEEEENS4_6LayoutINS5_IJSB_SB_SB_EEENS5_IJNSA_ILi0EEESU_SU_EEEEENS5_IJNS4_10UnderscoreESX_SX_EEEEENS4_23SM90_TMA_LOAD_MULTICASTENS4_14ComposedLayoutINS4_7SwizzleILi2ELi4ELi3EEENS4_18smem_ptr_flag_bitsILi8EEENSS_INS5_IJNSA_ILi8EEESH_EEENS5_IJSH_SB_EEEEEEEvNS4_8identityENS4_13SM90_TMA_LOADES1A_vS1B_EENS_8epilogue10collective18CollectiveEpilogueINS1E_23Sm100TmaWarpSpecializedILi4ELi2ELi64ELb0ELb0EEEJSI_NS5_IJNSS_ISF_SB_EENSS_ISH_SB_EEEEEaSJ_aSJ_NS1E_6fusion15FusionCallbacksIS1I_NS1M_17LinearCombinationIaiaiLNS_15FloatRoundStyleE2EEESI_S1L_JEEENS4_5SM1004TMEM4LOAD26SM100_TMEM_LOAD_32dp32b64xES1C_S1A_NS4_39AutoVectorizingCopyWithAssumedAlignmentILi128EEENS4_14SM90_TMA_STOREES1A_S1X_S1X_EEEvvEEEEvNT_6ParamsE:
[----:B------:R-:W1:Y:S01]  /*0000*/  LDC R1, c[0x0][0x37c] ;  /* 0x0000df00ff017b82 */ /* 0x000e620000000800 */
[----:B------:R-:W2:Y:S01]  /*0010*/  S2R R154, SR_TID.X ;  /* 0x00000000009a7919 */ /* 0x000ea20000002100 */
[----:B------:R-:W3:Y:S01]  /*0020*/  LDCU.64 UR8, c[0x0][0x890] ;  /* 0x00011200ff0877ac */ /* 0x000ee20008000a00 */
[----:B------:R-:W-:Y:S02]  /*0030*/  PRMT R140, RZ, 0x7610, R140 ;  /* 0x00007610ff8c7816 */ /* 0x000fe4000000008c */
[----:B------:R-:W-:Y:S01]  /*0040*/  ELECT P3, URZ, PT ;  /* 0x0000000000ff782f */ /* 0x000fe20003860000 */
[----:B---3--:R-:W-:-:S04]  /*0050*/  UISETP.NE.U32.AND UP0, UPT, UR8, URZ, UPT ;  /* 0x000000ff0800728c */ /* 0x008fc8000bf05070 */
[----:B------:R-:W-:Y:S01]  /*0060*/  UISETP.NE.AND.EX UP0, UPT, UR9, URZ, UPT, UP0 ;  /* 0x000000ff0900728c */ /* 0x000fe2000bf05300 */
[----:B--2---:R-:W-:-:S05]  /*0070*/  SHF.R.U32.HI R141, RZ, 0x5, R154 ;  /* 0x00000005ff8d7819 */ /* 0x004fca000001169a */
[----:B------:R-:W2:Y:S02]  /*0080*/  SHFL.IDX PT, R0, R141, RZ, 0x1f ;  /* 0x00001fff8d007589 */ /* 0x000ea400000e0000 */
[----:B--2---:R-:W-:Y:S01]  /*0090*/  R2UR UR17, R0 ;  /* 0x00000000001172ca */ /* 0x004fe200000e0000 */
[----:B-1----:R-:W-:-:S14]  /*00a0*/  BRA.U UP0, `(.L_x_0) ;  /* 0x0000000100307547 */ /* 0x002fdc000b800000 */
[----:B------:R-:W1:Y:S02]  /*00b0*/  LDCU.64 UR4, c[0x0][0x888] ;  /* 0x00011100ff0477ac */ /* 0x000e640008000a00 */
[----:B-1----:R-:W-:-:S04]  /*00c0*/  UISETP.NE.U32.AND UP0, UPT, UR4, URZ, UPT ;  /* 0x000000ff0400728c */ /* 0x002fc8000bf05070 */
[----:B------:R-:W-:-:S09]  /*00d0*/  UISETP.NE.AND.EX UP0, UPT, UR5, URZ, UPT, UP0 ;  /* 0x000000ff0500728c */ /* 0x000fd2000bf05300 */
[----:B------:R-:W-:Y:S05]  /*00e0*/  BRA.U !UP0, `(.L_x_1) ;  /* 0x0000000108147547 */ /* 0x000fea000b800000 */
[----:B------:R-:W1:Y:S01]  /*00f0*/  LDC.64 R72, c[0x0][0x888] ;  /* 0x00022200ff487b82 */ /* 0x000e620000000a00 */
[----:B------:R-:W1:Y:S02]  /*0100*/  LDCU.64 UR4, c[0x0][0x358] ;  /* 0x00006b00ff0477ac */ /* 0x000e640008000a00 */
[----:B-1----:R1:W5:Y:S01]  /*0110*/  LDG.E R72, desc[UR4][R72.64] ;  /* 0x0000000448487981 */ /* 0x002362000c1e1900 */
[----:B------:R-:W-:Y:S01]  /*0120*/  HFMA2 R140, -RZ, RZ, 0, 5.9604644775390625e-08 ;  /* 0x00000001ff8c7431 */ /* 0x000fe200000001ff */
[----:B------:R-:W-:Y:S05]  /*0130*/  BRA `(.L_x_0) ;  /* 0x00000000000c7947 */ /* 0x000fea0003800000 */
.L_x_1:
[----:B------:R-:W1:Y:S01]  /*0140*/  LDCU UR4, c[0x0][0x880] ;  /* 0x00011000ff0477ac */ /* 0x000e620008000800 */
[----:B------:R-:W-:Y:S01]  /*0150*/  HFMA2 R140, -RZ, RZ, 0, 5.9604644775390625e-08 ;  /* 0x00000001ff8c7431 */ /* 0x000fe200000001ff */
[----:B-1----:R-:W-:-:S07]  /*0160*/  MOV R72, UR4 ;  /* 0x0000000400487c02 */ /* 0x002fce0008000f00 */
.L_x_0:
[----:B------:R-:W2:Y:S02]  /*0170*/  LDCU.64 UR4, c[0x0][0x8b0] ;  /* 0x00011600ff0477ac */ /* 0x000ea40008000a00 */
[----:B--2---:R-:W-:-:S04]  /*0180*/  UISETP.NE.U32.AND UP0, UPT, UR4, URZ, UPT ;  /* 0x000000ff0400728c */ /* 0x004fc8000bf05070 */
[----:B------:R-:W-:-:S09]  /*0190*/  UISETP.NE.AND.EX UP0, UPT, UR5, URZ, UPT, UP0 ;  /* 0x000000ff0500728c */ /* 0x000fd2000bf05300 */
[----:B------:R-:W-:Y:S05]  /*01a0*/  BRA.U UP0, `(.L_x_2) ;  /* 0x0000000100287547 */ /* 0x000fea000b800000 */
[----:B------:R-:W2:Y:S02]  /*01b0*/  LDCU.64 UR4, c[0x0][0x8a8] ;  /* 0x00011500ff0477ac */ /* 0x000ea40008000a00 */
[----:B--2---:R-:W-:-:S04]  /*01c0*/  UISETP.NE.U32.AND UP0, UPT, UR4, URZ, UPT ;  /* 0x000000ff0400728c */ /* 0x004fc8000bf05070 */
[----:B------:R-:W-:-:S09]  /*01d0*/  UISETP.NE.AND.EX UP0, UPT, UR5, URZ, UPT, UP0 ;  /* 0x000000ff0500728c */ /* 0x000fd2000bf05300 */
[----:B------:R-:W-:Y:S05]  /*01e0*/  BRA.U !UP0, `(.L_x_3) ;  /* 0x0000000108107547 */ /* 0x000fea000b800000 */
[----:B------:R-:W2:Y:S01]  /*01f0*/  LDC.64 R70, c[0x0][0x8a8] ;  /* 0x00022a00ff467b82 */ /* 0x000ea20000000a00 */
[----:B------:R-:W2:Y:S02]  /*0200*/  LDCU.64 UR4, c[0x0][0x358] ;  /* 0x00006b00ff0477ac */ /* 0x000ea40008000a00 */
[----:B--2---:R2:W5:Y:S01]  /*0210*/  LDG.E R70, desc[UR4][R70.64] ;  /* 0x0000000446467981 */ /* 0x004562000c1e1900 */
[----:B------:R-:W-:Y:S05]  /*0220*/  BRA `(.L_x_2) ;  /* 0x0000000000087947 */ /* 0x000fea0003800000 */
.L_x_3:
[----:B------:R-:W2:Y:S02]  /*0230*/  LDCU UR4, c[0x0][0x8a0] ;  /* 0x00011400ff0477ac */ /* 0x000ea40008000800 */
[----:B--2---:R-:W-:Y:S02]  /*0240*/  MOV R70, UR4 ;  /* 0x0000000400467c02 */ /* 0x004fe40008000f00 */
.L_x_2:
[----:B------:R-:W-:Y:S01]  /*0250*/  IMAD.U32 R0, RZ, RZ, UR17 ;  /* 0x00000011ff007e24 */ /* 0x000fe2000f8e00ff */
[----:B------:R-:W-:Y:S04]  /*0260*/  BSSY.RECONVERGENT B0, `(.L_x_4) ;  /* 0x000000c000007945 */ /* 0x000fe80003800200 */
[C---:B------:R-:W-:Y:S02]  /*0270*/  ISETP.NE.OR P1, PT, R0.reuse, 0x1, !P3 ;  /* 0x000000010000780c */ /* 0x040fe40005f25670 */
[----:B------:R-:W-:-:S11]  /*0280*/  ISETP.NE.OR P0, PT, R0, 0x3, !P3 ;  /* 0x000000030000780c */ /* 0x000fd60005f05670 */
[----:B------:R-:W-:Y:S05]  /*0290*/  @P1 BRA `(.L_x_5) ;  /* 0x0000000000201947 */ /* 0x000fea0003800000 */
[----:B------:R-:W3:Y:S02]  /*02a0*/  LDCU.64 UR4, c[0x0][0x348] ;  /* 0x00006900ff0477ac */ /* 0x000ee40008000a00 */
[----:B---3--:R-:W-:Y:S02]  /*02b0*/  UIADD3 UR6, UP1, UPT, UR4, 0x80, URZ ;  /* 0x0000008004067890 */ /* 0x008fe4000ff3e0ff */
[----:B------:R-:W-:Y:S02]  /*02c0*/  UIADD3 UR4, UP0, UPT, UR4, 0x180, URZ ;  /* 0x0000018004047890 */ /* 0x000fe4000ff1e0ff */
[----:B------:R-:W-:Y:S02]  /*02d0*/  UIADD3.X UR7, UPT, UPT, URZ, UR5, URZ, UP1, !UPT ;  /* 0x00000005ff077290 */ /* 0x000fe40008ffe4ff */
[----:B------:R-:W-:-:S07]  /*02e0*/  UIADD3.X UR5, UPT, UPT, URZ, UR5, URZ, UP0, !UPT ;  /* 0x00000005ff057290 */ /* 0x000fce00087fe4ff */
[----:B------:R3:W-:Y:S02]  /*02f0*/  UTMACCTL.PF [UR6] ;  /* 0x00000000060079b9 */ /* 0x0007e40008040000 */
[----:B------:R3:W-:Y:S02]  /*0300*/  UTMACCTL.PF [UR4] ;  /* 0x00000000040079b9 */ /* 0x0007e40008040000 */
[----:B---3--:R-:W-:Y:S01]  /*0310*/  NOP ;  /* 0x0000000000007918 */ /* 0x008fe20000000000 */
.L_x_5:
[----:B------:R-:W-:Y:S05]  /*0320*/  BSYNC.RECONVERGENT B0 ;  /* 0x0000000000007941 */ /* 0x000fea0003800200 */
.L_x_4:
[----:B------:R-:W-:Y:S04]  /*0330*/  BSSY.RECONVERGENT B0, `(.L_x_6) ;  /* 0x000000a000007945 */ /* 0x000fe80003800200 */
        /* <DEDUP_REMOVED lines=9> */
.L_x_7:
[----:B------:R-:W-:Y:S05]  /*03d0*/  BSYNC.RECONVERGENT B0 ;  /* 0x0000000000007941 */ /* 0x000fea0003800200 */
.L_x_6:
[----:B------:R-:W3:Y:S01]  /*03e0*/  LDCU.64 UR4, c[0x0][0x888] ;  /* 0x00011100ff0477ac */ /* 0x000ee20008000a00 */
[----:B------:R-:W-:Y:S02]  /*03f0*/  UISETP.EQ.U32.AND UP1, UPT, UR8, URZ, UPT ;  /* 0x000000ff0800728c */ /* 0x000fe4000bf22070 */
[----:B------:R-:W-:Y:S02]  /*0400*/  UPLOP3.LUT UP3, UPT, UPT, UPT, UPT, 0x80, 0x8 ;  /* 0x000000000008789c */ /* 0x000fe40003f6f070 */
[----:B---3--:R-:W-:-:S04]  /*0410*/  UISETP.NE.U32.AND UP0, UPT, UR4, URZ, UPT ;  /* 0x000000ff0400728c */ /* 0x008fc8000bf05070 */
[----:B------:R-:W-:-:S04]  /*0420*/  UISETP.NE.AND.EX UP0, UPT, UR5, URZ, UPT, UP0 ;  /* 0x000000ff0500728c */ /* 0x000fc8000bf05300 */
[----:B------:R-:W-:-:S04]  /*0430*/  UISETP.EQ.OR.EX UP2, UPT, UR9, URZ, !UP0, UP1 ;  /* 0x000000ff0900728c */ /* 0x000fc8000c742710 */
[----:B------:R-:W-:-:S06]  /*0440*/  UP2UR UR4, UPR, URZ, 0x4 ;  /* 0x00000004ff047883 */ /* 0x000fcc0008000000 */
[----:B------:R-:W-:Y:S01]  /*0450*/  MOV R144, UR4 ;  /* 0x0000000400907c02 */ /* 0x000fe20008000f00 */
[----:B------:R-:W-:Y:S06]  /*0460*/  BRA.U !UP2, `(.L_x_8) ;  /* 0x000000010a207547 */ /* 0x000fec000b800000 */
[----:B-----5:R-:W-:Y:S01]  /*0470*/  R2UR UR5, R72 ;  /* 0x00000000480572ca */ /* 0x020fe200000e0000 */
[----:B------:R-:W-:Y:S02]  /*0480*/  UISETP.NE.U32.AND UP1, UPT, UR8, URZ, UPT ;  /* 0x000000ff0800728c */ /* 0x000fe4000bf25070 */
[----:B------:R-:W-:Y:S02]  /*0490*/  USEL UR4, URZ, 0xffffffff, UP0 ;  /* 0xffffffffff047887 */ /* 0x000fe40008000000 */
[----:B------:R-:W-:-:S08]  /*04a0*/  UISETP.NE.AND.EX UP1, UPT, UR9, URZ, UPT, UP1 ;  /* 0x000000ff0900728c */ /* 0x000fd0000bf25310 */
[----:B------:R-:W-:-:S04]  /*04b0*/  UISETP.NE.AND UP0, UPT, UR5, URZ, UPT ;  /* 0x000000ff0500728c */ /* 0x000fc8000bf05270 */
[----:B------:R-:W-:-:S04]  /*04c0*/  @!UP1 USEL UR4, URZ, 0xffffffff, UP0 ;  /* 0xffffffffff049887 */ /* 0x000fc80008000000 */
[----:B------:R-:W-:-:S04]  /*04d0*/  ULOP3.LUT UR4, UR4, 0x1, URZ, 0xc0, !UPT ;  /* 0x0000000104047892 */ /* 0x000fc8000f8ec0ff */
[----:B------:R-:W-:-:S11]  /*04e0*/  UISETP.NE.U32.AND UP3, UPT, UR4, 0x1, UPT ;  /* 0x000000010400788c */ /* 0x000fd6000bf65070 */
.L_x_8:
[----:B------:R-:W3:Y:S01]  /*04f0*/  SHFL.IDX PT, R2, R141, RZ, 0x1f ;  /* 0x00001fff8d027589 */ /* 0x000ee200000e0000 */
[----:B------:R-:W-:-:S04]  /*0500*/  UISETP.NE.AND UP0, UPT, UR17, 0x2, UPT ;  /* 0x000000021100788c */ /* 0x000fc8000bf05270 */
[----:B------:R-:W-:Y:S01]  /*0510*/  USEL UR43, URZ, 0x1, UP0 ;  /* 0x00000001ff2b7887 */ /* 0x000fe20008000000 */
[----:B---3--:R-:W-:-:S13]  /*0520*/  ISETP.NE.AND P0, PT, R2, RZ, PT ;  /* 0x000000ff0200720c */ /* 0x008fda0003f05270 */
[----:B------:R-:W-:Y:S05]  /*0530*/  @P0 BRA `(.L_x_9) ;  /* 0x0000000000500947 */ /* 0x000fea0003800000 */
[----:B------:R-:W3:Y:S01]  /*0540*/  S2UR UR4, SR_CgaCtaId ;  /* 0x00000000000479c3 */ /* 0x000ee20000008800 */
[----:B------:R-:W-:Y:S01]  /*0550*/  UMOV UR5, 0x400 ;  /* 0x0000040000057882 */ /* 0x000fe20000000000 */
[----:B------:R-:W-:Y:S01]  /*0560*/  UMOV UR8, 0x1 ;  /* 0x0000000100087882 */ /* 0x000fe20000000000 */
[----:B------:R-:W-:Y:S01]  /*0570*/  UMOV UR6, 0x2 ;  /* 0x0000000200067882 */ /* 0x000fe20000000000 */
[----:B------:R-:W-:-:S04]  /*0580*/  UIADD3 UR8, UPT, UPT, -UR8, 0x100000, URZ ;  /* 0x0010000008087890 */ /* 0x000fc8000fffe1ff */
[----:B------:R-:W-:Y:S02]  /*0590*/  USHF.L.U32 UR9, UR8, 0xb, URZ ;  /* 0x0000000b08097899 */ /* 0x000fe400080006ff */
[----:B------:R-:W-:Y:S02]  /*05a0*/  USHF.L.U32 UR8, UR8, 0x1, URZ ;  /* 0x0000000108087899 */ /* 0x000fe400080006ff */
[----:B------:R-:W-:-:S04]  /*05b0*/  UIADD3 UR6, UPT, UPT, -UR6, 0x100000, URZ ;  /* 0x0010000006067890 */ /* 0x000fc8000fffe1ff */
[----:B------:R-:W-:Y:S02]  /*05c0*/  USHF.L.U32 UR7, UR6, 0xb, URZ ;  /* 0x0000000b06077899 */ /* 0x000fe400080006ff */
[----:B------:R-:W-:Y:S01]  /*05d0*/  USHF.L.U32 UR6, UR6, 0x1, URZ ;  /* 0x0000000106067899 */ /* 0x000fe200080006ff */
[----:B------:R-:W-:Y:S01]  /*05e0*/  ELECT P0, URZ, PT ;  /* 0x0000000000ff782f */ /* 0x000fe20003800000 */
[----:B---3--:R-:W-:Y:S01]  /*05f0*/  ULEA UR4, UR4, UR5, 0x18 ;  /* 0x0000000504047291 */ /* 0x008fe2000f8ec0ff */
[----:B------:R-:W3:Y:S11]  /*0600*/  FENCE.VIEW.ASYNC.S ;  /* 0x00000000000073c6 */ /* 0x000ef60000000000 */
[----:B---3--:R3:W4:Y:S01]  /*0610*/  SYNCS.EXCH.64 URZ, [UR4], UR8 ;  /* 0x0000000804ff75b2 */ /* 0x0087220008000100 */
[----:B------:R3:W1:Y:S01]  /*0620*/  SYNCS.EXCH.64 URZ, [UR4+0x18], UR6 ;  /* 0x0000180604ff75b2 */ /* 0x0006620008000100 */
[----:B------:R3:W1:Y:S01]  /*0630*/  SYNCS.EXCH.64 URZ, [UR4+0x8], UR8 ;  /* 0x0000080804ff75b2 */ /* 0x0006620008000100 */
[----:B------:R3:W1:Y:S01]  /*0640*/  SYNCS.EXCH.64 URZ, [UR4+0x20], UR6 ;  /* 0x0000200604ff75b2 */ /* 0x0006620008000100 */
[----:B------:R3:W1:Y:S01]  /*0650*/  SYNCS.EXCH.64 URZ, [UR4+0x10], UR8 ;  /* 0x0000100804ff75b2 */ /* 0x0006620008000100 */
[----:B------:R3:W1:Y:S01]  /*0660*/  SYNCS.EXCH.64 URZ, [UR4+0x28], UR6 ;  /* 0x0000280604ff75b2 */ /* 0x0006620008000100 */
[----:B------:R-:W-:Y:S01]  /*0670*/  NOP ;  /* 0x0000000000007918 */ /* 0x000fe20000000000 */
.L_x_9:
[----:B------:R-:W2:Y:S01]  /*0680*/  SHFL.IDX PT, R2, R141, RZ, 0x1f ;  /* 0x00001fff8d027589 */ /* 0x000ea200000e0000 */
[----:B------:R-:W-:Y:S01]  /*0690*/  NOP ;  /* 0x0000000000007918 */ /* 0x000fe20000000000 */
[----:B--2---:R-:W-:-:S13]  /*06a0*/  ISETP.NE.AND P0, PT, R2, 0x1, PT ;  /* 0x000000010200780c */ /* 0x004fda0003f05270 */
[----:B------:R-:W-:Y:S05]  /*06b0*/  @P0 BRA `(.L_x_10) ;  /* 0x0000000000580947 */ /* 0x000fea0003800000 */
[----:B---3--:R-:W2:Y:S01]  /*06c0*/  S2UR UR4, SR_CgaCtaId ;  /* 0x00000000000479c3 */ /* 0x008ea20000008800 */
        /* <DEDUP_REMOVED lines=10> */
[----:B--2---:R-:W-:Y:S01]  /*0770*/  ULEA UR4, UR4, UR5, 0x18 ;  /* 0x0000000504047291 */ /* 0x004fe2000f8ec0ff */
[----:B------:R-:W2:Y:S11]  /*0780*/  FENCE.VIEW.ASYNC.S ;  /* 0x00000000000073c6 */ /* 0x000eb60000000000 */
[----:B--2---:R2:W3:Y:S01]  /*0790*/  SYNCS.EXCH.64 URZ, [UR4+0x30], UR8 ;  /* 0x0000300804ff75b2 */ /* 0x0044e20008000100 */
[----:B------:R2:W1:Y:S01]  /*07a0*/  SYNCS.EXCH.64 URZ, [UR4+0x50], UR6 ;  /* 0x0000500604ff75b2 */ /* 0x0004620008000100 */
[----:B------:R2:W1:Y:S01]  /*07b0*/  SYNCS.EXCH.64 URZ, [UR4+0x38], UR8 ;  /* 0x0000380804ff75b2 */ /* 0x0004620008000100 */
[----:B------:R2:W1:Y:S01]  /*07c0*/  SYNCS.EXCH.64 URZ, [UR4+0x58], UR6 ;  /* 0x0000580604ff75b2 */ /* 0x0004620008000100 */
[----:B------:R2:W1:Y:S01]  /*07d0*/  SYNCS.EXCH.64 URZ, [UR4+0x40], UR8 ;  /* 0x0000400804ff75b2 */ /* 0x0004620008000100 */
[----:B------:R2:W1:Y:S01]  /*07e0*/  SYNCS.EXCH.64 URZ, [UR4+0x60], UR6 ;  /* 0x0000600604ff75b2 */ /* 0x0004620008000100 */
[----:B------:R2:W1:Y:S01]  /*07f0*/  SYNCS.EXCH.64 URZ, [UR4+0x48], UR8 ;  /* 0x0000480804ff75b2 */ /* 0x0004620008000100 */
[----:B------:R2:W1:Y:S01]  /*0800*/  SYNCS.EXCH.64 URZ, [UR4+0x68], UR6 ;  /* 0x0000680604ff75b2 */ /* 0x0004620008000100 */
[----:B------:R-:W-:Y:S01]  /*0810*/  NOP ;  /* 0x0000000000007918 */ /* 0x000fe20000000000 */
.L_x_10:
[----:B------:R-:W4:Y:S01]  /*0820*/  SHFL.IDX PT, R2, R141, RZ, 0x1f ;  /* 0x00001fff8d027589 */ /* 0x000f2200000e0000 */
[----:B------:R-:W-:Y:S01]  /*0830*/  NOP ;  /* 0x0000000000007918 */ /* 0x000fe20000000000 */
[----:B----4-:R-:W-:-:S13]  /*0840*/  ISETP.NE.AND P0, PT, R2, 0x3, PT ;  /* 0x000000030200780c */ /* 0x010fda0003f05270 */
[----:B------:R-:W-:Y:S05]  /*0850*/  @P0 BRA `(.L_x_11) ;  /* 0x0000000000300947 */ /* 0x000fea0003800000 */
[----:B--23--:R-:W2:Y:S01]  /*0860*/  S2UR UR6, SR_CgaCtaId ;  /* 0x00000000000679c3 */ /* 0x00cea20000008800 */
[----:B------:R-:W-:Y:S01]  /*0870*/  UMOV UR4, 0x400 ;  /* 0x0000040000047882 */ /* 0x000fe20000000000 */
[----:B------:R-:W-:Y:S01]  /*0880*/  UMOV UR5, 0x20 ;  /* 0x0000002000057882 */ /* 0x000fe20000000000 */
[----:B------:R-:W-:Y:S01]  /*0890*/  ELECT P0, URZ, PT ;  /* 0x0000000000ff782f */ /* 0x000fe20003800000 */
[----:B--2---:R-:W-:Y:S02]  /*08a0*/  ULEA UR6, UR6, UR4, 0x18 ;  /* 0x0000000406067291 */ /* 0x004fe4000f8ec0ff */
[----:B------:R-:W-:-:S04]  /*08b0*/  UIADD3 UR4, UPT, UPT, -UR5, 0x100000, URZ ;  /* 0x0010000005047890 */ /* 0x000fc8000fffe1ff */
[----:B------:R-:W-:Y:S02]  /*08c0*/  USHF.L.U32 UR5, UR4, 0xb, URZ ;  /* 0x0000000b04057899 */ /* 0x000fe400080006ff */
[----:B------:R-:W-:Y:S01]  /*08d0*/  USHF.L.U32 UR4, UR4, 0x1, URZ ;  /* 0x0000000104047899 */ /* 0x000fe200080006ff */
[----:B------:R-:W2:Y:S11]  /*08e0*/  FENCE.VIEW.ASYNC.S ;  /* 0x00000000000073c6 */ /* 0x000eb60000000000 */
[----:B--2---:R4:W2:Y:S01]  /*08f0*/  SYNCS.EXCH.64 URZ, [UR6+0x70], UR4 ;  /* 0x0000700406ff75b2 */ /* 0x0048a20008000100 */
[----:B------:R4:W3:Y:S02]  /*0900*/  SYNCS.EXCH.64 URZ, [UR6+0x78], UR4 ;  /* 0x0000780406ff75b2 */ /* 0x0008e40008000100 */
[----:B----4-:R-:W-:Y:S01]  /*0910*/  NOP ;  /* 0x0000000000007918 */ /* 0x010fe20000000000 */
.L_x_11:
[----:B------:R-:W4:Y:S01]  /*0920*/  SHFL.IDX PT, R2, R141, RZ, 0x1f ;  /* 0x00001fff8d027589 */ /* 0x000f2200000e0000 */
[----:B------:R-:W-:Y:S01]  /*0930*/  NOP ;  /* 0x0000000000007918 */ /* 0x000fe20000000000 */
[----:B----4-:R-:W-:-:S13]  /*0940*/  ISETP.NE.AND P0, PT, R2, 0x4, PT ;  /* 0x000000040200780c */ /* 0x010fda0003f05270 */
[----:B------:R-:W-:Y:S05]  /*0950*/  @P0 BRA `(.L_x_12) ;  /* 0x00000000004c0947 */ /* 0x000fea0003800000 */
[----:B--23--:R-:W2:Y:S01]  /*0960*/  S2UR UR6, SR_CgaCtaId ;  /* 0x00000000000679c3 */ /* 0x00cea20000008800 */
[----:B------:R-:W-:Y:S01]  /*0970*/  UMOV UR4, 0x1e0 ;  /* 0x000001e000047882 */ /* 0x000fe20000000000 */
[----:B------:R-:W-:Y:S01]  /*0980*/  UMOV UR5, 0x400 ;  /* 0x0000040000057882 */ /* 0x000fe20000000000 */
[----:B------:R-:W-:Y:S01]  /*0990*/  USEL UR4, UR4, 0x1a0, UP3 ;  /* 0x000001a004047887 */ /* 0x000fe20009800000 */
[----:B------:R-:W-:Y:S01]  /*09a0*/  UMOV UR8, 0x1 ;  /* 0x0000000100087882 */ /* 0x000fe20000000000 */
[----:B------:R-:W-:Y:S01]  /*09b0*/  ELECT P0, URZ, PT ;  /* 0x0000000000ff782f */ /* 0x000fe20003800000 */
[----:B------:R-:W-:-:S04]  /*09c0*/  UIADD3 UR8, UPT, UPT, -UR8, 0x100000, URZ ;  /* 0x0010000008087890 */ /* 0x000fc8000fffe1ff */
[----:B------:R-:W-:Y:S02]  /*09d0*/  USHF.L.U32 UR9, UR8, 0xb, URZ ;  /* 0x0000000b08097899 */ /* 0x000fe400080006ff */
[----:B------:R-:W-:Y:S02]  /*09e0*/  USHF.L.U32 UR8, UR8, 0x1, URZ ;  /* 0x0000000108087899 */ /* 0x000fe400080006ff */
[----:B--2---:R-:W-:Y:S02]  /*09f0*/  ULEA UR6, UR6, UR5, 0x18 ;  /* 0x0000000506067291 */ /* 0x004fe4000f8ec0ff */
[----:B------:R-:W-:-:S04]  /*0a00*/  UIADD3 UR4, UPT, UPT, -UR4, 0x100000, URZ ;  /* 0x0010000004047890 */ /* 0x000fc8000fffe1ff */
[----:B------:R-:W-:Y:S02]  /*0a10*/  USHF.L.U32 UR5, UR4, 0xb, URZ ;  /* 0x0000000b04057899 */ /* 0x000fe400080006ff */
[----:B------:R-:W-:Y:S01]  /*0a20*/  USHF.L.U32 UR4, UR4, 0x1, URZ ;  /* 0x0000000104047899 */ /* 0x000fe200080006ff */
[----:B------:R-:W2:Y:S03]  /*0a30*/  FENCE.VIEW.ASYNC.S ;  /* 0x00000000000073c6 */ /* 0x000ea60000000000 */
[----:B--2---:R4:W2:Y:S08]  /*0a40*/  SYNCS.EXCH.64 URZ, [UR6+0x80], UR8 ;  /* 0x0000800806ff75b2 */ /* 0x0048b00008000100 */
[----:B------:R4:W3:Y:S01]  /*0a50*/  SYNCS.EXCH.64 URZ, [UR6+0x90], UR4 ;  /* 0x0000900406ff75b2 */ /* 0x0008e20008000100 */
[----:B------:R4:W1:Y:S01]  /*0a60*/  SYNCS.EXCH.64 URZ, [UR6+0x88], UR8 ;  /* 0x0000880806ff75b2 */ /* 0x0008620008000100 */
[----:B------:R4:W1:Y:S02]  /*0a70*/  SYNCS.EXCH.64 URZ, [UR6+0x98], UR4 ;  /* 0x0000980406ff75b2 */ /* 0x0008640008000100 */
[----:B----4-:R-:W-:Y:S01]  /*0a80*/  NOP ;  /* 0x0000000000007918 */ /* 0x010fe20000000000 */
.L_x_12:
[----:B------:R-:W4:Y:S01]  /*0a90*/  SHFL.IDX PT, R2, R141, RZ, 0x1f ;  /* 0x00001fff8d027589 */ /* 0x000f2200000e0000 */
[----:B------:R-:W-:Y:S01]  /*0aa0*/  NOP ;  /* 0x0000000000007918 */ /* 0x000fe20000000000 */
[----:B----4-:R-:W-:-:S13]  /*0ab0*/  ISETP.NE.AND P0, PT, R2, 0x5, PT ;  /* 0x000000050200780c */ /* 0x010fda0003f05270 */
[----:B------:R-:W-:Y:S05]  /*0ac0*/  @P0 BRA `(.L_x_13) ;  /* 0x0000000000480947 */ /* 0x000fea0003800000 */
[----:B--23--:R-:W2:Y:S01]  /*0ad0*/  S2UR UR4, SR_CgaCtaId ;  /* 0x00000000000479c3 */ /* 0x00cea20000008800 */
        /* <DEDUP_REMOVED lines=12> */
[----:B--2---:R4:W2:Y:S01]  /*0ba0*/  SYNCS.EXCH.64 URZ, [UR4+0xa0], UR8 ;  /* 0x0000a00804ff75b2 */ /* 0x0048a20008000100 */
[----:B------:R4:W3:Y:S01]  /*0bb0*/  SYNCS.EXCH.64 URZ, [UR4+0xb0], UR6 ;  /* 0x0000b00604ff75b2 */ /* 0x0008e20008000100 */
[----:B------:R4:W1:Y:S01]  /*0bc0*/  SYNCS.EXCH.64 URZ, [UR4+0xa8], UR8 ;  /* 0x0000a80804ff75b2 */ /* 0x0008620008000100 */
[----:B------:R4:W1:Y:S02]  /*0bd0*/  SYNCS.EXCH.64 URZ, [UR4+0xb8], UR6 ;  /* 0x0000b80604ff75b2 */ /* 0x0008640008000100 */
[----:B----4-:R-:W-:Y:S01]  /*0be0*/  NOP ;  /* 0x0000000000007918 */ /* 0x010fe20000000000 */
.L_x_13:
[----:B------:R-:W4:Y:S01]  /*0bf0*/  SHFL.IDX PT, R2, R141, RZ, 0x1f ;  /* 0x00001fff8d027589 */ /* 0x000f2200000e0000 */
[----:B------:R-:W1:Y:S01]  /*0c00*/  S2UR UR45, SR_CgaCtaId ;  /* 0x00000000002d79c3 */ /* 0x000e620000008800 */
[----:B------:R-:W-:Y:S01]  /*0c10*/  NOP ;  /* 0x0000000000007918 */ /* 0x000fe20000000000 */
[----:B----4-:R-:W-:-:S13]  /*0c20*/  ISETP.NE.AND P0, PT, R2, 0x3, PT ;  /* 0x000000030200780c */ /* 0x010fda0003f05270 */
[----:B-1----:R-:W-:Y:S05]  /*0c30*/  @P0 BRA `(.L_x_14) ;  /* 0x0000000000340947 */ /* 0x002fea0003800000 */
[----:B--23--:R-:W-:Y:S01]  /*0c40*/  UMOV UR4, 0x400 ;  /* 0x0000040000047882 */ /* 0x00cfe20000000000 */
[----:B------:R-:W-:Y:S01]  /*0c50*/  UMOV UR6, 0x20 ;  /* 0x0000002000067882 */ /* 0x000fe20000000000 */
[----:B------:R-:W-:Y:S02]  /*0c60*/  ULEA UR4, UR45, UR4, 0x18 ;  /* 0x000000042d047291 */ /* 0x000fe4000f8ec0ff */
[----:B------:R-:W-:-:S04]  /*0c70*/  UIADD3 UR6, UPT, UPT, -UR6, 0x100000, URZ ;  /* 0x0010000006067890 */ /* 0x000fc8000fffe1ff */
[----:B------:R-:W-:Y:S02]  /*0c80*/  USHF.L.U32 UR7, UR6, 0xb, URZ ;  /* 0x0000000b06077899 */ /* 0x000fe400080006ff */
[----:B------:R-:W-:Y:S01]  /*0c90*/  USHF.L.U32 UR6, UR6, 0x1, URZ ;  /* 0x0000000106067899 */ /* 0x000fe200080006ff */
[----:B------:R-:W-:Y:S01]  /*0ca0*/  ELECT P0, URZ, PT ;  /* 0x0000000000ff782f */ /* 0x000fe20003800000 */
[----:B------:R-:W1:Y:S10]  /*0cb0*/  FENCE.VIEW.ASYNC.S ;  /* 0x00000000000073c6 */ /* 0x000e740000000000 */
[----:B-1----:R1:W4:Y:S01]  /*0cc0*/  SYNCS.EXCH.64 URZ, [UR4+0xc0], UR6 ;  /* 0x0000c00604ff75b2 */ /* 0x0023220008000100 */
[----:B------:R1:W2:Y:S01]  /*0cd0*/  SYNCS.EXCH.64 URZ, [UR4+0xd0], UR6 ;  /* 0x0000d00604ff75b2 */ /* 0x0002a20008000100 */
[----:B------:R1:W3:Y:S01]  /*0ce0*/  SYNCS.EXCH.64 URZ, [UR4+0xc8], UR6 ;  /* 0x0000c80604ff75b2 */ /* 0x0002e20008000100 */
[----:B------:R1:W1:Y:S01]  /*0cf0*/  SYNCS.EXCH.64 URZ, [UR4+0xd8], UR6 ;  /* 0x0000d80604ff75b2 */ /* 0x0002620008000100 */
[----:B------:R-:W-:Y:S01]  /*0d00*/  NOP ;  /* 0x0000000000007918 */ /* 0x000fe20000000000 */
.L_x_14:
[----:B-123--:R-:W1:Y:S01]  /*0d10*/  LDCU UR4, c[0x0][0x36c] ;  /* 0x00006d80ff0477ac */ /* 0x00ee620008000800 */
[----:B------:R-:W-:Y:S01]  /*0d20*/  ISETP.NE.OR P3, PT, R0, 0x2, !P3 ;  /* 0x000000020000780c */ /* 0x000fe20005f65670 */
[----:B------:R-:W-:Y:S01]  /*0d30*/  NOP ;  /* 0x0000000000007918 */ /* 0x000fe20000000000 */
[----:B------:R-:W-:Y:S01]  /*0d40*/  LOP3.LUT R0, R154, 0x1f, RZ, 0xc0, !PT ;  /* 0x0000001f9a007812 */ /* 0x000fe200078ec0ff */
[----:B------:R-:W-:Y:S02]  /*0d50*/  UISETP.NE.AND UP4, UPT, UR17, URZ, UPT ;  /* 0x000000ff1100728c */ /* 0x000fe4000bf85270 */
[----:B-1----:R-:W-:-:S09]  /*0d60*/  UISETP.EQ.U32.AND UP5, UPT, UR4, 0x1, UPT ;  /* 0x000000010400788c */ /* 0x002fd2000bfa2070 */
[----:B------:R-:W-:Y:S05]  /*0d70*/  BRA.U !UP5, `(.L_x_15) ;  /* 0x000000010d087547 */ /* 0x000fea000b800000 */
[----:B----4-:R-:W-:Y:S01]  /*0d80*/  UCGABAR_ARV ;  /* 0x00000000000079c7 */ /* 0x010fe20008000000 */
[----:B------:R-:W-:Y:S05]  /*0d90*/  BRA `(.L_x_16) ;  /* 0x0000000000047947 */ /* 0x000fea0003800000 */
.L_x_15:
[----:B----4-:R-:W-:Y:S01]  /*0da0*/  NOP ;  /* 0x0000000000007918 */ /* 0x010fe20000000000 */
.L_x_16:
[----:B------:R-:W1:Y:S01]  /*0db0*/  S2UR UR7, SR_CTAID.X ;  /* 0x00000000000779c3 */ /* 0x000e620000002500 */
[----:B------:R-:W-:-:S05]  /*0dc0*/  CS2R.32 R143, SR_CgaSize ;  /* 0x00000000008f7805 */ /* 0x000fca0000008a00 */
[----:B------:R-:W-:-:S05]  /*0dd0*/  IMAD R143, R143, -0xa0, RZ ;  /* 0xffffff608f8f7824 */ /* 0x000fca00078e02ff */
[----:B------:R-:W-:-:S14]  /*0de0*/  R2UR UR5, R143 ;  /* 0x000000008f0572ca */ /* 0x000fdc00000e0000 */
[----:B------:R-:W2:Y:S01]  /*0df0*/  LDCU UR5, c[0x0][UR5+0x2b0] ;  /* 0x00005600050577ac */ /* 0x000ea20008000800 */
[----:B------:R-:W-:-:S05]  /*0e00*/  CS2R.32 R143, SR_CgaSize ;  /* 0x00000000008f7805 */ /* 0x000fca0000008a00 */
[----:B------:R-:W-:-:S05]  /*0e10*/  IMAD R143, R143, -0xa0, RZ ;  /* 0xffffff608f8f7824 */ /* 0x000fca00078e02ff */
[----:B------:R-:W-:-:S14]  /*0e20*/  R2UR UR4, R143 ;  /* 0x000000008f0472ca */ /* 0x000fdc00000e0000 */
[----:B------:R-:W3:Y:S01]  /*0e30*/  LDCU UR4, c[0x0][UR4+0x2b4] ;  /* 0x00005680040477ac */ /* 0x000ee20008000800 */
[----:B------:R-:W4:Y:S01]  /*0e40*/  S2UR UR8, SR_CTAID.Y ;  /* 0x00000000000879c3 */ /* 0x000f220000002600 */
[----:B------:R-:W-:-:S05]  /*0e50*/  CS2R.32 R143, SR_CgaSize ;  /* 0x00000000008f7805 */ /* 0x000fca0000008a00 */
[----:B------:R-:W-:-:S05]  /*0e60*/  IMAD R143, R143, -0xa0, RZ ;  /* 0xffffff608f8f7824 */ /* 0x000fca00078e02ff */
[----:B------:R-:W-:-:S14]  /*0e70*/  R2UR UR9, R143 ;  /* 0x000000008f0972ca */ /* 0x000fdc00000e0000 */
[----:B------:R-:W3:Y:S01]  /*0e80*/  LDCU UR9, c[0x0][UR9+0x2a0] ;  /* 0x00005400090977ac */ /* 0x000ee20008000800 */
[----:B------:R-:W-:-:S05]  /*0e90*/  CS2R.32 R143, SR_CgaSize ;  /* 0x00000000008f7805 */ /* 0x000fca0000008a00 */
[----:B------:R-:W-:-:S05]  /*0ea0*/  IMAD R143, R143, -0xa0, RZ ;  /* 0xffffff608f8f7824 */ /* 0x000fca00078e02ff */
[----:B------:R-:W-:-:S14]  /*0eb0*/  R2UR UR10, R143 ;  /* 0x000000008f0a72ca */ /* 0x000fdc00000e0000 */
[----:B------:R-:W3:Y:S01]  /*0ec0*/  LDCU UR10, c[0x0][UR10+0x2a4] ;  /* 0x000054800a0a77ac */ /* 0x000ee20008000800 */
[----:B------:R-:W3:Y:S01]  /*0ed0*/  S2UR UR36, SR_CTAID.Z ;  /* 0x00000000002479c3 */ /* 0x000ee20000002700 */
[----:B------:R-:W3:Y:S01]  /*0ee0*/  LDCU UR21, c[0x0][0xb24] ;  /* 0x00016480ff1577ac */ /* 0x000ee20008000800 */
[----:B------:R-:W3:Y:S01]  /*0ef0*/  LDCU UR42, c[0x0][0xb24] ;  /* 0x00016480ff2a77ac */ /* 0x000ee20008000800 */
[----:B-1----:R-:W-:Y:S01]  /*0f00*/  I2FP.F32.U32 R3, UR7 ;  /* 0x0000000700037c45 */ /* 0x002fe20008201000 */
[----:B------:R-:W1:Y:S04]  /*0f10*/  LDCU UR28, c[0x0][0xb30] ;  /* 0x00016600ff1c77ac */ /* 0x000e680008000800 */
[----:B--2---:R-:W-:Y:S01]  /*0f20*/  FMUL R3, R3, UR5 ;  /* 0x0000000503037c20 */ /* 0x004fe20008400000 */
[----:B------:R-:W-:Y:S01]  /*0f30*/  USHF.L.U32 UR26, UR45, 0xc, URZ ;  /* 0x0000000c2d1a7899 */ /* 0x000fe200080006ff */
[----:B----4-:R-:W-:Y:S01]  /*0f40*/  I2FP.F32.U32 R2, UR8 ;  /* 0x0000000800027c45 */ /* 0x010fe20008201000 */
[----:B------:R-:W-:Y:S01]  /*0f50*/  UMOV UR16, UR7 ;  /* 0x0000000700107c82 */ /* 0x000fe20008000000 */
[----:B------:R-:W-:-:S02]  /*0f60*/  UMOV UR20, UR8 ;  /* 0x0000000800147c82 */ /* 0x000fc40008000000 */
[----:B------:R-:W2:Y:S01]  /*0f70*/  F2I.U32.TRUNC.NTZ R3, R3 ;  /* 0x0000000300037305 */ /* 0x000ea2000020f000 */
[----:B---3--:R-:W-:Y:S01]  /*0f80*/  UISETP.GE.AND UP2, UPT, UR21, 0x1, UPT ;  /* 0x000000011500788c */ /* 0x008fe2000bf46270 */
[----:B------:R-:W-:-:S06]  /*0f90*/  FMUL R2, R2, UR4 ;  /* 0x0000000402027c20 */ /* 0x000fcc0008400000 */
[----:B------:R-:W3:Y:S01]  /*0fa0*/  F2I.U32.TRUNC.NTZ R2, R2 ;  /* 0x0000000200027305 */ /* 0x000ee2000020f000 */
[----:B--2---:R-:W-:Y:S02]  /*0fb0*/  R2UR UR4, R3 ;  /* 0x00000000030472ca */ /* 0x004fe400000e0000 */
[----:B---3--:R-:W-:Y:S02]  /*0fc0*/  R2UR UR6, R2 ;  /* 0x00000000020672ca */ /* 0x008fe400000e0000 */
[----:B------:R-:W-:-:S09]  /*0fd0*/  PRMT R2, RZ, 0x7610, R2 ;  /* 0x00007610ff027816 */ /* 0x000fd20000000002 */
[----:B------:R-:W-:-:S04]  /*0fe0*/  UIADD3 UR5, UPT, UPT, -UR4, URZ, URZ ;  /* 0x000000ff04057290 */ /* 0x000fc8000fffe1ff */
[----:B------:R-:W-:Y:S02]  /*0ff0*/  UIMAD UR5, UR9, UR5, UR7 ;  /* 0x00000005090572a4 */ /* 0x000fe4000f8e0207 */
[----:B------:R-:W-:-:S04]  /*1000*/  UIADD3 UR4, UPT, UPT, -UR6, URZ, URZ ;  /* 0x000000ff06047290 */ /* 0x000fc8000fffe1ff */
[----:B------:R-:W-:Y:S01]  /*1010*/  IMAD.U32 R143, RZ, RZ, UR5 ;  /* 0x00000005ff8f7e24 */ /* 0x000fe2000f8e00ff */
[----:B------:R-:W-:-:S06]  /*1020*/  UIMAD UR4, UR10, UR4, UR8 ;  /* 0x000000040a0472a4 */ /* 0x000fcc000f8e0208 */
[----:B------:R-:W-:Y:S01]  /*1030*/  IMAD.U32 R142, RZ, RZ, UR4 ;  /* 0x00000004ff8e7e24 */ /* 0x000fe2000f8e00ff */
[----:B-1----:R-:W-:Y:S06]  /*1040*/  BRA.U UP4, `(.L_x_17) ;  /* 0x00000001042c7547 */ /* 0x002fec000b800000 */
[----:B------:R-:W-:Y:S02]  /*1050*/  R2UR UR5, R142 ;  /* 0x000000008e0572ca */ /* 0x000fe400000e0000 */
[----:B------:R-:W-:-:S11]  /*1060*/  R2UR UR4, R143 ;  /* 0x000000008f0472ca */ /* 0x000fd600000e0000 */
[----:B------:R-:W-:Y:S02]  /*1070*/  UISETP.NE.AND UP0, UPT, UR5, URZ, UPT ;  /* 0x000000ff0500728c */ /* 0x000fe4000bf05270 */
[----:B------:R-:W-:Y:S02]  /*1080*/  UISETP.NE.AND UP1, UPT, UR5, 0x1, UPT ;  /* 0x000000010500788c */ /* 0x000fe4000bf25270 */
[----:B------:R-:W-:-:S04]  /*1090*/  UISETP.EQ.OR UP0, UPT, UR4, URZ, !UP0 ;  /* 0x000000ff0400728c */ /* 0x000fc8000c702670 */
[----:B------:R-:W-:Y:S02]  /*10a0*/  USEL UR5, URZ, 0x1, !UP0 ;  /* 0x00000001ff057887 */ /* 0x000fe4000c000000 */
[----:B------:R-:W-:Y:S02]  /*10b0*/  UISETP.NE.AND UP0, UPT, UR4, URZ, UPT ;  /* 0x000000ff0400728c */ /* 0x000fe4000bf05270 */
[----:B------:R-:W-:-:S04]  /*10c0*/  USEL UR4, URZ, 0x2, UP1 ;  /* 0x00000002ff047887 */ /* 0x000fc80008800000 */
[----:B------:R-:W-:-:S04]  /*10d0*/  USEL UR4, UR4, 0x2, UP0 ;  /* 0x0000000204047887 */ /* 0x000fc80008000000 */
[----:B------:R-:W-:-:S06]  /*10e0*/  UIADD3 UR4, UPT, UPT, UR5, UR4, URZ ;  /* 0x0000000405047290 */ /* 0x000fcc000fffe0ff */
[----:B------:R-:W-:Y:S02]  /*10f0*/  IMAD.U32 R2, RZ, RZ, UR4 ;  /* 0x00000004ff027e24 */ /* 0x000fe4000f8e00ff */
.L_x_17:
[----:B------:R-:W-:Y:S05]  /*1100*/  BRA.U !UP2, `(.L_x_18) ;  /* 0x000000010ad47547 */ /* 0x000fea000b800000 */
[----:B------:R-:W1:Y:S01]  /*1110*/  LDCU.128 UR12, c[0x0][0xb10] ;  /* 0x00016200ff0c77ac */ /* 0x000e620008000c00 */
[----:B------:R-:W2:Y:S01]  /*1120*/  LDCU UR6, c[0x0][0x370] ;  /* 0x00006e00ff0677ac */ /* 0x000ea20008000800 */
[----:B------:R-:W3:Y:S01]  /*1130*/  LDCU UR5, c[0x0][0x374] ;  /* 0x00006e80ff0577ac */ /* 0x000ee20008000800 */
[----:B------:R-:W4:Y:S01]  /*1140*/  LDCU UR27, c[0x0][0xb0c] ;  /* 0x00016180ff1b77ac */ /* 0x000f220008000800 */
[----:B------:R-:W4:Y:S01]  /*1150*/  LDCU UR4, c[0x0][0xb20] ;  /* 0x00016400ff0477ac */ /* 0x000f220008000800 */
[----:B------:R-:W4:Y:S01]  /*1160*/  LDCU.64 UR8, c[0x0][0xb28] ;  /* 0x00016500ff0877ac */ /* 0x000f220008000a00 */
[----:B-1----:R-:W-:Y:S02]  /*1170*/  UISETP.NE.AND UP0, UPT, UR14, 0x1, UPT ;  /* 0x000000010e00788c */ /* 0x002fe4000bf05270 */
[----:B---3--:R-:W-:Y:S02]  /*1180*/  UIMAD.WIDE.U32 UR10, UR5, UR15, URZ ;  /* 0x0000000f050a72a5 */ /* 0x008fe4000f8e00ff */
[----:B--2---:R-:W-:-:S02]  /*1190*/  UIMAD.WIDE.U32 UR22, UR6, UR12, URZ ;  /* 0x0000000c061672a5 */ /* 0x004fc4000f8e00ff */
[----:B----4-:R-:W-:Y:S02]  /*11a0*/  UISETP.NE.AND UP1, UPT, UR27, 0x1, UPT ;  /* 0x000000011b00788c */ /* 0x010fe4000bf25270 */
[----:B------:R-:W-:Y:S01]  /*11b0*/  UISETP.NE.AND UP2, UPT, UR21, 0x1, UPT ;  /* 0x000000011500788c */ /* 0x000fe2000bf45270 */
[----:B------:R-:W-:Y:S02]  /*11c0*/  UMOV UR10, UR11 ;  /* 0x0000000b000a7c82 */ /* 0x000fe40008000000 */
[----:B------:R-:W-:Y:S01]  /*11d0*/  UMOV UR22, UR23 ;  /* 0x0000001700167c82 */ /* 0x000fe20008000000 */
[----:B------:R-:W-:Y:S02]  /*11e0*/  @UP0 USHF.R.U32.HI UR5, URZ, UR4, UR10 ;  /* 0x00000004ff050299 */ /* 0x000fe4000801160a */
[----:B------:R-:W-:Y:S02]  /*11f0*/  UIMAD.WIDE.U32 UR24, UR20, UR15, URZ ;  /* 0x0000000f141872a5 */ /* 0x000fe4000f8e00ff */
[----:B------:R-:W-:-:S02]  /*1200*/  UIMAD.WIDE.U32 UR10, UR5, UR8, URZ ;  /* 0x00000008050a72a5 */ /* 0x000fc4000f8e00ff */
[----:B------:R-:W-:Y:S02]  /*1210*/  @UP1 USHF.R.U32.HI UR6, URZ, UR13, UR22 ;  /* 0x0000000dff061299 */ /* 0x000fe40008011616 */
[----:B------:R-:W-:Y:S02]  /*1220*/  UIMAD.WIDE.U32 UR18, UR16, UR12, URZ ;  /* 0x0000000c101272a5 */ /* 0x000fe4000f8e00ff */
[----:B------:R-:W-:Y:S01]  /*1230*/  UIMAD.WIDE.U32 UR22, UR6, UR8, URZ ;  /* 0x00000008061672a5 */ /* 0x000fe2000f8e00ff */
[----:B------:R-:W-:Y:S01]  /*1240*/  UMOV UR24, UR25 ;  /* 0x0000001900187c82 */ /* 0x000fe20008000000 */
[----:B------:R-:W-:Y:S01]  /*1250*/  UMOV UR10, UR11 ;  /* 0x0000000b000a7c82 */ /* 0x000fe20008000000 */
[----:B------:R-:W-:Y:S02]  /*1260*/  USHF.R.U32.HI UR24, URZ, UR4, UR24 ;  /* 0x00000004ff187299 */ /* 0x000fe40008011618 */
[----:B------:R-:W-:Y:S02]  /*1270*/  @UP2 USHF.R.U32.HI UR5, URZ, UR9, UR10 ;  /* 0x00000009ff052299 */ /* 0x000fe4000801160a */
[----:B------:R-:W-:Y:S01]  /*1280*/  UMOV UR7, UR23 ;  /* 0x0000001700077c82 */ /* 0x000fe20008000000 */
[----:B------:R-:W-:Y:S01]  /*1290*/  UMOV UR18, UR19 ;  /* 0x0000001300127c82 */ /* 0x000fe20008000000 */
[----:B------:R-:W-:-:S02]  /*12a0*/  @UP2 USHF.R.U32.HI UR6, URZ, UR9, UR7 ;  /* 0x00000009ff062299 */ /* 0x000fc40008011607 */
[----:B------:R-:W-:Y:S02]  /*12b0*/  USHF.R.U32.HI UR13, URZ, UR13, UR18 ;  /* 0x0000000dff0d7299 */ /* 0x000fe40008011612 */
[----:B------:R-:W-:Y:S02]  /*12c0*/  USEL UR4, UR20, UR24, !UP0 ;  /* 0x0000001814047287 */ /* 0x000fe4000c000000 */
[----:B------:R-:W-:Y:S02]  /*12d0*/  UIMAD UR7, UR5, UR21, URZ ;  /* 0x00000015050772a4 */ /* 0x000fe4000f8e02ff */
[----:B------:R-:W-:Y:S02]  /*12e0*/  USEL UR5, UR16, UR13, !UP1 ;  /* 0x0000000d10057287 */ /* 0x000fe4000c800000 */
[----:B------:R-:W-:Y:S02]  /*12f0*/  UIMAD UR12, UR6, UR21, URZ ;  /* 0x00000015060c72a4 */ /* 0x000fe4000f8e02ff */
[----:B------:R-:W-:-:S02]  /*1300*/  UISETP.GE.AND UP0, UPT, UR4, UR7, UPT ;  /* 0x000000070400728c */ /* 0x000fc4000bf06270 */
[----:B------:R-:W-:Y:S02]  /*1310*/  UIMAD.WIDE.U32 UR10, UR4, UR8, URZ ;  /* 0x00000008040a72a5 */ /* 0x000fe4000f8e00ff */
[----:B------:R-:W-:Y:S02]  /*1320*/  UISETP.GE.OR UP0, UPT, UR5, UR12, UP0 ;  /* 0x0000000c0500728c */ /* 0x000fe40008706670 */
[----:B------:R-:W-:Y:S02]  /*1330*/  UIMAD.WIDE.U32 UR12, UR5, UR8, URZ ;  /* 0x00000008050c72a5 */ /* 0x000fe4000f8e00ff */
[----:B------:R-:W-:Y:S01]  /*1340*/  UIADD3 UR10, UPT, UPT, -UR4, URZ, URZ ;  /* 0x000000ff040a7290 */ /* 0x000fe2000fffe1ff */
[----:B------:R-:W-:Y:S01]  /*1350*/  UMOV UR8, UR11 ;  /* 0x0000000b00087c82 */ /* 0x000fe20008000000 */
[----:B------:R-:W-:Y:S02]  /*1360*/  UIADD3 UR11, UPT, UPT, -UR5, URZ, URZ ;  /* 0x000000ff050b7290 */ /* 0x000fe4000fffe1ff */
[----:B------:R-:W-:-:S03]  /*1370*/  USHF.R.U32.HI UR8, URZ, UR9, UR8 ;  /* 0x00000009ff087299 */ /* 0x000fc60008011608 */
[----:B------:R-:W-:Y:S01]  /*1380*/  @!UP0 UMOV UR7, UR13 ;  /* 0x0000000d00078c82 */ /* 0x000fe20008000000 */
[----:B------:R-:W-:Y:S02]  /*1390*/  UIMAD UR20, UR14, UR10, UR20 ;  /* 0x0000000a0e1472a4 */ /* 0x000fe4000f8e0214 */
[----:B------:R-:W-:Y:S02]  /*13a0*/  USEL UR8, UR4, UR8, !UP2 ;  /* 0x0000000804087287 */ /* 0x000fe4000d000000 */
[----:B------:R-:W-:Y:S02]  /*13b0*/  @!UP0 USHF.R.U32.HI UR7, URZ, UR9, UR7 ;  /* 0x00000009ff078299 */ /* 0x000fe40008011607 */
[----:B------:R-:W-:Y:S02]  /*13c0*/  UIADD3 UR9, UPT, UPT, -UR8, URZ, URZ ;  /* 0x000000ff08097290 */ /* 0x000fe4000fffe1ff */
[----:B------:R-:W-:Y:S02]  /*13d0*/  @!UP0 USEL UR7, UR5, UR7, !UP2 ;  /* 0x0000000705078287 */ /* 0x000fe4000d000000 */
[----:B------:R-:W-:-:S02]  /*13e0*/  UIMAD UR9, UR21, UR9, UR4 ;  /* 0x00000009150972a4 */ /* 0x000fc4000f8e0204 */
[----:B------:R-:W-:Y:S02]  /*13f0*/  @!UP0 UIADD3 UR8, UPT, UPT, UR8, -UR7, URZ ;  /* 0x8000000708088290 */ /* 0x000fe4000fffe0ff */
[----:B------:R-:W-:Y:S02]  /*1400*/  @!UP0 UIMAD UR6, UR9, UR6, UR7 ;  /* 0x00000006090682a4 */ /* 0x000fe4000f8e0207 */
[----:B------:R-:W-:Y:S02]  /*1410*/  @!UP0 UIMAD UR4, UR8, UR21, UR5 ;  /* 0x00000015080482a4 */ /* 0x000fe4000f8e0205 */
[----:B------:R-:W-:Y:S02]  /*1420*/  UIMAD UR16, UR27, UR11, UR16 ;  /* 0x0000000b1b1072a4 */ /* 0x000fe4000f8e0210 */
[----:B------:R-:W-:Y:S01]  /*1430*/  UIMAD UR20, UR4, UR14, UR20 ;  /* 0x0000000e041472a4 */ /* 0x000fe2000f8e0214 */
[----:B------:R-:W-:Y:S02]  /*1440*/  @!UP0 UMOV UR5, UR6 ;  /* 0x0000000600058c82 */ /* 0x000fe40008000000 */
[----:B------:R-:W-:-:S12]  /*1450*/  UIMAD UR16, UR5, UR27, UR16 ;  /* 0x0000001b051072a4 */ /* 0x000fd8000f8e0210 */
.L_x_18:
[----:B------:R-:W-:Y:S02]  /*1460*/  UISETP.NE.AND UP1, UPT, UR28, 0x1, UPT ;  /* 0x000000011c00788c */ /* 0x000fe4000bf25270 */
[----:B------:R-:W-:Y:S02]  /*1470*/  UISETP.NE.AND UP0, UPT, UR17, 0x2, UPT ;  /* 0x000000021100788c */ /* 0x000fe4000bf05270 */
[----:B------:R-:W-:-:S05]  /*1480*/  ULOP3.LUT UR24, UR26, 0x1000, URZ, 0xc0, !UPT ;  /* 0x000010001a187892 */ /* 0x000fca000f8ec0ff */
[----:B------:R-:W-:Y:S07]  /*1490*/  BRA.U UP1, `(.L_x_19) ;  /* 0x0000000101447547 */ /* 0x000fee000b800000 */
[----:B------:R-:W1:Y:S01]  /*14a0*/  LDCU.128 UR8, c[0x0][0xb10] ;  /* 0x00016200ff0877ac */ /* 0x000e620008000c00 */
[----:B------:R-:W2:Y:S01]  /*14b0*/  LDCU UR12, c[0x0][0xb0c] ;  /* 0x00016180ff0c77ac */ /* 0x000ea20008000800 */
[----:B------:R-:W3:Y:S01]  /*14c0*/  LDCU UR13, c[0x0][0xb20] ;  /* 0x00016400ff0d77ac */ /* 0x000ee20008000800 */
[----:B-1----:R-:W-:Y:S02]  /*14d0*/  UIMAD.WIDE.U32 UR6, UR16, UR8, URZ ;  /* 0x00000008100672a5 */ /* 0x002fe4000f8e00ff */
[----:B------:R-:W-:Y:S02]  /*14e0*/  UIMAD.WIDE.U32 UR4, UR20, UR11, URZ ;  /* 0x0000000b140472a5 */ /* 0x000fe4000f8e00ff */
[----:B--2---:R-:W-:Y:S02]  /*14f0*/  UISETP.NE.AND UP2, UPT, UR12, 0x1, UPT ;  /* 0x000000010c00788c */ /* 0x004fe4000bf45270 */
[----:B------:R-:W-:Y:S01]  /*1500*/  UISETP.NE.AND UP1, UPT, UR10, 0x1, UPT ;  /* 0x000000010a00788c */ /* 0x000fe2000bf25270 */
[----:B------:R-:W-:-:S02]  /*1510*/  UMOV UR6, UR7 ;  /* 0x0000000700067c82 */ /* 0x000fc40008000000 */
[----:B------:R-:W-:Y:S01]  /*1520*/  UMOV UR4, UR5 ;  /* 0x0000000500047c82 */ /* 0x000fe20008000000 */
[----:B------:R-:W-:Y:S02]  /*1530*/  USHF.R.U32.HI UR6, URZ, UR9, UR6 ;  /* 0x00000009ff067299 */ /* 0x000fe40008011606 */
[----:B---3--:R-:W-:Y:S02]  /*1540*/  USHF.R.U32.HI UR4, URZ, UR13, UR4 ;  /* 0x0000000dff047299 */ /* 0x008fe40008011604 */
[----:B------:R-:W-:Y:S02]  /*1550*/  USEL UR5, UR16, UR6, !UP2 ;  /* 0x0000000610057287 */ /* 0x000fe4000d000000 */
[----:B------:R-:W-:-:S04]  /*1560*/  USEL UR4, UR20, UR4, !UP1 ;  /* 0x0000000414047287 */ /* 0x000fc8000c800000 */
[----:B------:R-:W-:Y:S02]  /*1570*/  UIADD3 UR6, UPT, UPT, UR5, -UR4, URZ ;  /* 0x8000000405067290 */ /* 0x000fe4000fffe0ff */
[----:B------:R-:W-:Y:S02]  /*1580*/  UIADD3 UR4, UPT, UPT, -UR5, UR4, URZ ;  /* 0x0000000405047290 */ /* 0x000fe4000fffe1ff */
[----:B------:R-:W-:Y:S02]  /*1590*/  UIMAD UR20, UR6, UR10, UR20 ;  /* 0x0000000a061472a4 */ /* 0x000fe4000f8e0214 */
[----:B------:R-:W-:-:S12]  /*15a0*/  UIMAD UR16, UR4, UR12, UR16 ;  /* 0x0000000c041072a4 */ /* 0x000fd8000f8e0210 */
.L_x_19:
[----:B------:R-:W-:Y:S05]  /*15b0*/  BRA.U !UP5, `(.L_x_20) ;  /* 0x000000010d0c7547 */ /* 0x000fea000b800000 */
[----:B------:R-:W-:Y:S01]  /*15c0*/  UCGABAR_WAIT ;  /* 0x0000000000007dc7 */ /* 0x000fe20008000000 */
[----:B------:R-:W-:Y:S01]  /*15d0*/  CCTL.IVALL ;  /* 0x00000000ff00798f */ /* 0x000fe20002000000 */
[----:B------:R-:W-:Y:S05]  /*15e0*/  BRA `(.L_x_21) ;  /* 0x0000000000047947 */ /* 0x000fea0003800000 */
.L_x_20:
[----:B------:R-:W-:Y:S06]  /*15f0*/  BAR.SYNC.DEFER_BLOCKING 0x0 ;  /* 0x0000000000007b1d */ /* 0x000fec0000010000 */
.L_x_21:
[----:B------:R-:W-:Y:S05]  /*1600*/  BRA.U UP0, `(.L_x_22) ;  /* 0x0000001100a07547 */ /* 0x000fea000b800000 */
[----:B------:R-:W1:Y:S01]  /*1610*/  LDCU UR6, c[0x0][0x38c] ;  /* 0x00007180ff0677ac */ /* 0x000e620008000800 */
[----:B------:R-:W-:Y:S01]  /*1620*/  PLOP3.LUT P1, PT, PT, PT, UP3, 0x80, 0x8 ;  /* 0x000000000008781c */ /* 0x000fe20003f2f038 */
[----:B------:R-:W-:Y:S01]  /*1630*/  IMAD.MOV.U32 R12, RZ, RZ, 0x1 ;  /* 0x00000001ff0c7424 */ /* 0x000fe200078e00ff */
[----:B------:R-:W-:Y:S01]  /*1640*/  ISETP.EQ.OR P2, PT, R0, RZ, P3 ;  /* 0x000000ff0000720c */ /* 0x000fe20001f42670 */
[----:B------:R-:W-:Y:S01]  /*1650*/  UISETP.NE.AND UP1, UPT, UR17, URZ, UPT ;  /* 0x000000ff1100728c */ /* 0x000fe2000bf25270 */
[----:B------:R-:W-:Y:S02]  /*1660*/  PLOP3.LUT P1, PT, P1, PT, PT, 0x8, 0x80 ;  /* 0x000000000080781c */ /* 0x000fe40000f2e170 */
[----:B------:R-:W-:Y:S01]  /*1670*/  CS2R R10, SRZ ;  /* 0x00000000000a7805 */ /* 0x000fe2000001ff00 */
[----:B------:R-:W-:Y:S01]  /*1680*/  IMAD.MOV.U32 R9, RZ, RZ, RZ ;  /* 0x000000ffff097224 */ /* 0x000fe200078e00ff */
[----:B------:R-:W2:Y:S01]  /*1690*/  LDCU UR39, c[0x0][0x370] ;  /* 0x00006e00ff2777ac */ /* 0x000ea20008000800 */
[----:B------:R-:W-:Y:S01]  /*16a0*/  IMAD.MOV.U32 R8, RZ, RZ, 0x1 ;  /* 0x00000001ff087424 */ /* 0x000fe200078e00ff */
[----:B------:R-:W-:Y:S01]  /*16b0*/  USEL UR25, UR43, 0x2, UP1 ;  /* 0x000000022b197887 */ /* 0x000fe20008800000 */
[----:B------:R-:W3:Y:S01]  /*16c0*/  LDCU.64 UR28, c[0x0][0x348] ;  /* 0x00006900ff1c77ac */ /* 0x000ee20008000a00 */
[----:B-1----:R-:W-:-:S02]  /*16d0*/  UIADD3 UR5, UPT, UPT, UR6, 0x3f, URZ ;  /* 0x0000003f06057890 */ /* 0x002fc4000fffe0ff */
[----:B------:R-:W-:Y:S02]  /*16e0*/  USHF.R.U32.HI UR44, URZ, 0x6, UR24 ;  /* 0x00000006ff2c7899 */ /* 0x000fe40008011618 */
[----:B------:R-:W-:Y:S02]  /*16f0*/  USHF.R.S32.HI UR4, URZ, 0x1f, UR5 ;  /* 0x0000001fff047899 */ /* 0x000fe40008011405 */
[----:B------:R-:W-:Y:S02]  /*1700*/  UIADD3 UR46, UPT, UPT, UR6, 0x7e, URZ ;  /* 0x0000007e062e7890 */ /* 0x000fe4000fffe0ff */
[----:B------:R-:W-:Y:S01]  /*1710*/  ULEA.HI UR4, UR4, UR5, URZ, 0x6 ;  /* 0x0000000504047291 */ /* 0x000fe2000f8f30ff */
[----:B------:R-:W1:Y:S03]  /*1720*/  LDCU UR38, c[0x0][0x374] ;  /* 0x00006e80ff2677ac */ /* 0x000e660008000800 */
[----:B------:R-:W-:-:S02]  /*1730*/  USHF.R.S32.HI UR41, URZ, 0x6, UR4 ;  /* 0x00000006ff297899 */ /* 0x000fc40008011404 */
[----:B------:R-:W-:Y:S02]  /*1740*/  UIADD3 UR4, UPT, UPT, UR6, -0x1, URZ ;  /* 0xffffffff06047890 */ /* 0x000fe4000fffe0ff */
[----:B------:R-:W-:Y:S02]  /*1750*/  UISETP.LT.U32.AND UP0, UPT, UR41, 0x3, UPT ;  /* 0x000000032900788c */ /* 0x000fe4000bf01070 */
[----:B------:R-:W-:Y:S02]  /*1760*/  UISETP.GE.U32.AND UP2, UPT, UR4, -0x7f, UPT ;  /* 0xffffff810400788c */ /* 0x000fe4000bf46070 */
[----:B------:R-:W-:Y:S01]  /*1770*/  USEL UR40, UR41, 0x3, UP0 ;  /* 0x0000000329287887 */ /* 0x000fe20008000000 */
[----:B------:R-:W-:-:S03]  /*1780*/  UMOV UR5, URZ ;  /* 0x000000ff00057c82 */ /* 0x000fc60008000000 */
[----:B------:R-:W-:Y:S02]  /*1790*/  UIADD3 UR21, UPT, UPT, UR40, -0x1, URZ ;  /* 0xffffffff28157890 */ /* 0x000fe4000fffe0ff */
[----:B------:R-:W-:-:S03]  /*17a0*/  UIADD3 UR43, UPT, UPT, UR41, -UR40, URZ ;  /* 0x80000028292b7290 */ /* 0x000fc6000fffe0ff */
[----:B------:R-:W-:-:S04]  /*17b0*/  @UP2 UIADD3 UR21, UPT, UPT, UR40, URZ, URZ ;  /* 0x000000ff28152290 */ /* 0x000fc8000fffe0ff */
[----:B-123--:R-:W-:-:S12]  /*17c0*/  UIADD3 UR21, UPT, UPT, UR21, 0x1, URZ ;  /* 0x0000000115157890 */ /* 0x00efd8000fffe0ff */
.L_x_42:
[----:B------:R-:W-:Y:S01]  /*17d0*/  UISETP.NE.AND UP0, UPT, UR45, URZ, UPT ;  /* 0x000000ff2d00728c */ /* 0x000fe2000bf05270 */
[----:B-1----:R-:W1:Y:S08]  /*17e0*/  S2UR UR45, SR_CgaCtaId ;  /* 0x00000000002d79c3 */ /* 0x002e700000008800 */
[----:B------:R-:W-:Y:S05]  /*17f0*/  BRA.U UP0, `(.L_x_23) ;  /* 0x0000000100347547 */ /* 0x000fea000b800000 */
[----:B------:R-:W2:Y:S01]  /*1800*/  S2R R0, SR_CgaCtaId ;  /* 0x0000000000007919 */ /* 0x000ea20000008800 */
[----:B------:R-:W-:Y:S02]  /*1810*/  MOV R3, 0x400 ;  /* 0x0000040000037802 */ /* 0x000fe40000000f00 */
[----:B------:R-:W-:Y:S02]  /*1820*/  SHF.L.U32 R2, R8, 0x1f, RZ ;  /* 0x0000001f08027819 */ /* 0x000fe400000006ff */
[----:B--2---:R-:W-:-:S05]  /*1830*/  LEA R0, R0, R3, 0x18 ;  /* 0x0000000300007211 */ /* 0x004fca00078ec0ff */
[----:B------:R-:W-:-:S04]  /*1840*/  IMAD R3, R9, 0x8, R0 ;  /* 0x0000000809037824 */ /* 0x000fc800078e0200 */
[----:B------:R-:W2:Y:S02]  /*1850*/  SYNCS.PHASECHK.TRANS64.TRYWAIT P0, [R3+URZ+0xd0], R2 ;  /* 0x0000d002030075a7 */ /* 0x000ea400080011ff */
[----:B--2---:R-:W-:Y:S05]  /*1860*/  @!P0 BRA `(.L_x_24) ;  /* 0x0000009c00648947 */ /* 0x004fea0003800000 */
.L_x_129:
[----:B------:R-:W-:Y:S01]  /*1870*/  VIADD R9, R9, 0x1 ;  /* 0x0000000109097836 */ /* 0x000fe20000000000 */
[----:B------:R2:W-:Y:S04]  /*1880*/  SYNCS.ARRIVE.TRANS64.A1T0 RZ, [R3+URZ+0xc0], RZ ;  /* 0x0000c0ff03ff79a7 */ /* 0x0005e800081000ff */
[----:B------:R-:W-:-:S04]  /*1890*/  ISETP.NE.AND P0, PT, R9, 0x2, PT ;  /* 0x000000020900780c */ /* 0x000fc80003f05270 */
[----:B------:R-:W-:Y:S02]  /*18a0*/  SEL R9, R9, RZ, P0 ;  /* 0x000000ff09097207 */ /* 0x000fe40000000000 */
[----:B--2---:R-:W-:-:S04]  /*18b0*/  SEL R3, RZ, 0x1, P0 ;  /* 0x00000001ff037807 */ /* 0x004fc80000000000 */
[----:B------:R-:W-:-:S07]  /*18c0*/  LOP3.LUT R8, R8, R3, RZ, 0x3c, !PT ;  /* 0x0000000308087212 */ /* 0x000fce00078e3cff */
.L_x_23:
[----:B------:R-:W-:Y:S01]  /*18d0*/  UMOV UR6, 0x400 ;  /* 0x0000040000067882 */ /* 0x000fe20000000000 */
[----:B------:R-:W-:Y:S01]  /*18e0*/  SHF.L.U32 R0, R12, 0x1f, RZ ;  /* 0x0000001f0c007819 */ /* 0x000fe200000006ff */
[----:B-1----:R-:W-:Y:S02]  /*18f0*/  ULEA UR6, UR45, UR6, 0x18 ;  /* 0x000000062d067291 */ /* 0x002fe4000f8ec0ff */
[----:B------:R-:W-:Y:S02]  /*1900*/  UISETP.GE.U32.AND UP0, UPT, UR46, 0x7f, UPT ;  /* 0x0000007f2e00788c */ /* 0x000fe4000bf06070 */
[----:B------:R-:W-:Y:S02]  /*1910*/  ULEA UR4, UR5, UR6, 0x3 ;  /* 0x0000000605047291 */ /* 0x000fe4000f8e18ff */
[----:B------:R-:W-:Y:S02]  /*1920*/  USHF.L.U32 UR11, UR20, 0x8, URZ ;  /* 0x00000008140b7899 */ /* 0x000fe400080006ff */
[----:B------:R-:W-:Y:S01]  /*1930*/  ULEA UR35, UR16, UR44, 0x7 ;  /* 0x0000002c10237291 */ /* 0x000fe2000f8e38ff */
[----:B------:R-:W-:-:S04]  /*1940*/  UMOV UR13, URZ ;  /* 0x000000ff000d7c82 */ /* 0x000fc80008000000 */
[----:B------:R1:W2:Y:S01]  /*1950*/  SYNCS.PHASECHK.TRANS64.TRYWAIT P0, [UR4+0x18], R0 ;  /* 0x00001800ff0075a7 */ /* 0x0002a20008001104 */
[----:B------:R-:W-:Y:S06]  /*1960*/  BRA.U !UP0, `(.L_x_25) ;  /* 0x0000000108bc7547 */ /* 0x000fec000b800000 */
[----:B------:R-:W-:Y:S01]  /*1970*/  UMOV UR7, URZ ;  /* 0x000000ff00077c82 */ /* 0x000fe20008000000 */
[----:B------:R-:W-:-:S05]  /*1980*/  UMOV UR4, UR5 ;  /* 0x0000000500047c82 */ /* 0x000fca0008000000 */
.L_x_31:
[----:B------:R-:W-:Y:S01]  /*1990*/  ULEA UR33, UR4, UR6, 0x3 ;  /* 0x0000000604217291 */ /* 0x000fe2000f8e18ff */
[----:B--2---:R-:W-:Y:S01]  /*19a0*/  @!P3 MOV R2, 0x6000 ;  /* 0x000060000002b802 */ /* 0x004fe20000000f00 */
[----:B--2-4-:R-:W-:Y:S10]  /*19b0*/  @P0 BRA `(.L_x_26) ;  /* 0x00000000000c0947 */ /* 0x014ff40003800000 */
[----:B------:R-:W-:-:S04]  /*19c0*/  SHF.L.U32 R3, R12, 0x1f, RZ ;  /* 0x0000001f0c037819 */ /* 0x000fc800000006ff */
[----:B------:R-:W2:Y:S02]  /*19d0*/  SYNCS.PHASECHK.TRANS64.TRYWAIT P0, [UR33+0x18], R3 ;  /* 0x00001803ff0075a7 */ /* 0x000ea40008001121 */
[----:B--2---:R-:W-:Y:S05]  /*19e0*/  @!P0 BRA `(.L_x_27) ;  /* 0x0000009c00188947 */ /* 0x004fea0003800000 */
.L_x_26:
[----:B------:R2:W-:Y:S01]  /*19f0*/  @!P3 SYNCS.ARRIVE.TRANS64 RZ, [UR33], R2 ;  /* 0x00000002ffffb9a7 */ /* 0x0005e20008000021 */
[----:B------:R-:W-:-:S04]  /*1a00*/  ULOP3.LUT UR5, UR25, 0x2, URZ, 0xfc, !UPT ;  /* 0x0000000219057892 */ /* 0x000fc8000f8efcff */
[----:B------:R-:W-:-:S09]  /*1a10*/  UISETP.NE.AND UP0, UPT, UR5, 0x2, UPT ;  /* 0x000000020500788c */ /* 0x000fd2000bf05270 */
[----:B------:R-:W-:Y:S05]  /*1a20*/  BRA.U UP0, `(.L_x_28) ;  /* 0x0000000100047547 */ /* 0x000fea000b800000 */
[----:B------:R-:W-:Y:S05]  /*1a30*/  BPT.TRAP 0x1 ;  /* 0x000000040000795c */ /* 0x000fea0000300000 */
.L_x_28:
[----:B------:R-:W-:Y:S04]  /*1a40*/  BSSY.RECONVERGENT B0, `(.L_x_29) ;  /* 0x0000003000007945 */ /* 0x000fe80003800200 */
[----:B------:R-:W-:Y:S05]  /*1a50*/  @P2 BRA `(.L_x_30) ;  /* 0x0000000000042947 */ /* 0x000fea0003800000 */
[----:B------:R-:W-:Y:S05]  /*1a60*/  BPT.TRAP 0x1 ;  /* 0x000000040000795c */ /* 0x000fea0000300000 */
.L_x_30:
[----:B------:R-:W-:Y:S05]  /*1a70*/  BSYNC.RECONVERGENT B0 ;  /* 0x0000000000007941 */ /* 0x000fea0003800200 */
.L_x_29:
[----:B------:R-:W-:Y:S02]  /*1a80*/  UIADD3 UR5, UPT, UPT, UR4, 0x1, URZ ;  /* 0x0000000104057890 */ /* 0x000fe4000fffe0ff */
[----:B------:R-:W-:Y:S02]  /*1a90*/  ULEA UR32, UR4, UR24, 0xd ;  /* 0x0000001804207291 */ /* 0x000fe4000f8e68ff */
[----:B------:R-:W-:Y:S02]  /*1aa0*/  UISETP.NE.AND UP0, UPT, UR5, 0x3, UPT ;  /* 0x000000030500788c */ /* 0x000fe4000bf05270 */
[----:B------:R-:W-:Y:S02]  /*1ab0*/  UIADD3 UR16, UP1, UPT, UR28, 0x80, URZ ;  /* 0x000000801c107890 */ /* 0x000fe4000ff3e0ff */
[----:B------:R-:W-:Y:S02]  /*1ac0*/  USEL UR9, URZ, 0x1, UP0 ;  /* 0x00000001ff097887 */ /* 0x000fe40008000000 */
[----:B------:R-:W-:-:S02]  /*1ad0*/  USEL UR5, UR5, URZ, UP0 ;  /* 0x000000ff05057287 */ /* 0x000fc40008000000 */
[----:B------:R-:W-:Y:S02]  /*1ae0*/  UIADD3 UR14, UP0, UPT, UR28, 0x180, URZ ;  /* 0x000001801c0e7890 */ /* 0x000fe4000ff1e0ff */
[----:B------:R-:W-:Y:S01]  /*1af0*/  ULEA UR8, UR5, UR6, 0x3 ;  /* 0x0000000605087291 */ /* 0x000fe2000f8e18ff */
[----:B------:R-:W-:Y:S01]  /*1b00*/  LOP3.LUT R12, R12, UR9, RZ, 0x3c, !PT ;  /* 0x000000090c0c7c12 */ /* 0x000fe2000f8e3cff */
[----:B------:R-:W-:Y:S02]  /*1b10*/  USHF.L.U32 UR34, UR7, 0x6, URZ ;  /* 0x0000000607227899 */ /* 0x000fe400080006ff */
[----:B------:R-:W-:Y:S01]  /*1b20*/  UIADD3.X UR17, UPT, UPT, URZ, UR29, URZ, UP1, !UPT ;  /* 0x0000001dff117290 */ /* 0x000fe20008ffe4ff */
[----:B-1----:R-:W-:Y:S01]  /*1b30*/  SHF.L.U32 R0, R12, 0x1f, RZ ;  /* 0x0000001f0c007819 */ /* 0x002fe200000006ff */
[----:B------:R-:W-:Y:S02]  /*1b40*/  UIADD3 UR32, UPT, UPT, UR6, 0xc400, UR32 ;  /* 0x0000c40006207890 */ /* 0x000fe4000fffe020 */
[----:B------:R-:W-:Y:S01]  /*1b50*/  UIADD3.X UR15, UPT, UPT, URZ, UR29, URZ, UP0, !UPT ;  /* 0x0000001dff0f7290 */ /* 0x000fe200087fe4ff */
[----:B------:R3:W4:Y:S01]  /*1b60*/  SYNCS.PHASECHK.TRANS64.TRYWAIT P0, [UR8+0x18], R0 ;  /* 0x00001800ff0075a7 */ /* 0x0007220008001108 */
[----:B------:R-:W-:Y:S01]  /*1b70*/  ULEA UR8, UR4, UR6, 0xe ;  /* 0x0000000604087291 */ /* 0x000fe2000f8e70ff */
[----:B------:R-:W-:Y:S01]  /*1b80*/  UMOV UR13, 0x30000 ;  /* 0x00030000000d7882 */ /* 0x000fe20000000000 */
[----:B------:R-:W-:-:S02]  /*1b90*/  UMOV UR18, 0x0 ;  /* 0x0000000000127882 */ /* 0x000fc40000000000 */
[----:B------:R-:W-:Y:S01]  /*1ba0*/  UIADD3 UR8, UPT, UPT, UR8, 0x12400, URZ ;  /* 0x0001240008087890 */ /* 0x000fe2000fffe0ff */
[----:B------:R-:W-:Y:S01]  /*1bb0*/  UMOV UR19, 0x10000000 ;  /* 0x1000000000137882 */ /* 0x000fe20000000000 */
[----:B------:R-:W-:Y:S01]  /*1bc0*/  UMOV UR12, UR36 ;  /* 0x00000024000c7c82 */ /* 0x000fe20008000000 */
[----:B------:R-:W-:Y:S01]  /*1bd0*/  UMOV UR9, UR33 ;  /* 0x0000002100097c82 */ /* 0x000fe20008000000 */
[----:B------:R-:W-:Y:S01]  /*1be0*/  UMOV UR10, UR34 ;  /* 0x00000022000a7c82 */ /* 0x000fe20008000000 */
[----:B------:R1:W-:Y:S01]  /*1bf0*/  UTMALDG.3D.MULTICAST [UR32], [UR16], UR13, desc[UR18] ;  /* 0x00001220100073b4 */ /* 0x0003e2000801180d */
[----:B------:R-:W-:Y:S01]  /*1c00*/  UIADD3 UR7, UPT, UPT, UR7, 0x1, URZ ;  /* 0x0000000107077890 */ /* 0x000fe2000fffe0ff */
[----:B------:R-:W-:-:S03]  /*1c10*/  UMOV UR4, UR5 ;  /* 0x0000000500047c82 */ /* 0x000fc60008000000 */
[----:B------:R-:W-:Y:S01]  /*1c20*/  UISETP.NE.AND UP0, UPT, UR7, UR21, UPT ;  /* 0x000000150700728c */ /* 0x000fe2000bf05270 */
[----:B------:R3:W-:Y:S01]  /*1c30*/  UTMALDG.3D [UR8], [UR14], desc[UR18] ;  /* 0x000012080e0075b4 */ /* 0x0007e20008011000 */
[----:B-1----:R-:W-:-:S07]  /*1c40*/  UMOV UR13, UR21 ;  /* 0x00000015000d7c82 */ /* 0x002fce0008000000 */
[----:B---3--:R-:W-:Y:S05]  /*1c50*/  BRA.U UP0, `(.L_x_31) ;  /* 0xfffffffd004c7547 */ /* 0x008fea000b83ffff */
.L_x_25:
[----:B------:R-:W-:Y:S01]  /*1c60*/  ULEA UR4, UR5, UR6, 0x3 ;  /* 0x0000000605047291 */ /* 0x000fe2000f8e18ff */
[----:B-1----:R-:W-:Y:S01]  /*1c70*/  SHF.L.U32 R0, R12, 0x1f, RZ ;  /* 0x0000001f0c007819 */ /* 0x002fe200000006ff */
[----:B------:R-:W-:Y:S01]  /*1c80*/  @!P1 SYNCS.ARRIVE.TRANS64.A1T0 RZ, [UR6+0x78], RZ ;  /* 0x000078ffffff99a7 */ /* 0x000fe20008100006 */
[----:B------:R-:W-:-:S06]  /*1c90*/  UISETP.GT.AND UP0, UPT, UR41, UR40, UPT ;  /* 0x000000282900728c */ /* 0x000fcc000bf04270 */
[----:B--2-4-:R1:W2:Y:S03]  /*1ca0*/  SYNCS.PHASECHK.TRANS64.TRYWAIT P0, [UR4+0x18], R0 ;  /* 0x00001800ff0075a7 */ /* 0x0142a60008001104 */
[----:B------:R-:W-:Y:S05]  /*1cb0*/  BRA.U !UP0, `(.L_x_32) ;  /* 0x0000000108c07547 */ /* 0x000fea000b800000 */
[----:B------:R-:W-:Y:S01]  /*1cc0*/  UIADD3 UR26, UPT, UPT, UR43, UR13, URZ ;  /* 0x0000000d2b1a7290 */ /* 0x000fe2000fffe0ff */
[----:B------:R-:W-:-:S11]  /*1cd0*/  UMOV UR4, UR5 ;  /* 0x0000000500047c82 */ /* 0x000fd60008000000 */
.L_x_38:
[----:B------:R-:W-:Y:S01]  /*1ce0*/  ULEA UR17, UR4, UR6, 0x3 ;  /* 0x0000000604117291 */ /* 0x000fe2000f8e18ff */
[----:B--2---:R-:W-:Y:S01]  /*1cf0*/  @!P3 MOV R2, 0x6000 ;  /* 0x000060000002b802 */ /* 0x004fe20000000f00 */
[----:B--2-4-:R-:W-:Y:S10]  /*1d00*/  @P0 BRA `(.L_x_33) ;  /* 0x00000000000c0947 */ /* 0x014ff40003800000 */
[----:B------:R-:W-:-:S04]  /*1d10*/  SHF.L.U32 R3, R12, 0x1f, RZ ;  /* 0x0000001f0c037819 */ /* 0x000fc800000006ff */
[----:B------:R-:W2:Y:S02]  /*1d20*/  SYNCS.PHASECHK.TRANS64.TRYWAIT P0, [UR17+0x18], R3 ;  /* 0x00001803ff0075a7 */ /* 0x000ea40008001111 */
[----:B--2---:R-:W-:Y:S05]  /*1d30*/  @!P0 BRA `(.L_x_34) ;  /* 0x00000098005c8947 */ /* 0x004fea0003800000 */
.L_x_33:
[----:B------:R2:W-:Y:S01]  /*1d40*/  @!P3 SYNCS.ARRIVE.TRANS64 RZ, [UR17], R2 ;  /* 0x00000002ffffb9a7 */ /* 0x0005e20008000011 */
[----:B------:R-:W-:-:S04]  /*1d50*/  ULOP3.LUT UR5, UR25, 0x2, URZ, 0xfc, !UPT ;  /* 0x0000000219057892 */ /* 0x000fc8000f8efcff */
[----:B------:R-:W-:-:S09]  /*1d60*/  UISETP.NE.AND UP0, UPT, UR5, 0x2, UPT ;  /* 0x000000020500788c */ /* 0x000fd2000bf05270 */
[----:B------:R-:W-:Y:S05]  /*1d70*/  BRA.U UP0, `(.L_x_35) ;  /* 0x0000000100047547 */ /* 0x000fea000b800000 */
[----:B------:R-:W-:Y:S05]  /*1d80*/  BPT.TRAP 0x1 ;  /* 0x000000040000795c */ /* 0x000fea0000300000 */
.L_x_35:
[----:B------:R-:W-:Y:S04]  /*1d90*/  BSSY.RECONVERGENT B0, `(.L_x_36) ;  /* 0x0000003000007945 */ /* 0x000fe80003800200 */
[----:B------:R-:W-:Y:S05]  /*1da0*/  @P2 BRA `(.L_x_37) ;  /* 0x0000000000042947 */ /* 0x000fea0003800000 */
[----:B------:R-:W-:Y:S05]  /*1db0*/  BPT.TRAP 0x1 ;  /* 0x000000040000795c */ /* 0x000fea0000300000 */
.L_x_37:
[----:B------:R-:W-:Y:S05]  /*1dc0*/  BSYNC.RECONVERGENT B0 ;  /* 0x0000000000007941 */ /* 0x000fea0003800200 */
.L_x_36:
[----:B------:R-:W-:Y:S02]  /*1dd0*/  UIADD3 UR5, UPT, UPT, UR4, 0x1, URZ ;  /* 0x0000000104057890 */ /* 0x000fe4000fffe0ff */
[----:B------:R-:W-:Y:S02]  /*1de0*/  ULEA UR16, UR4, UR24, 0xd ;  /* 0x0000001804107291 */ /* 0x000fe4000f8e68ff */
[----:B------:R-:W-:Y:S02]  /*1df0*/  UISETP.NE.AND UP0, UPT, UR5, 0x3, UPT ;  /* 0x000000030500788c */ /* 0x000fe4000bf05270 */
[----:B------:R-:W-:Y:S02]  /*1e00*/  UIADD3 UR22, UP1, UPT, UR28, 0x80, URZ ;  /* 0x000000801c167890 */ /* 0x000fe4000ff3e0ff */
[----:B------:R-:W-:Y:S02]  /*1e10*/  USEL UR8, URZ, 0x1, UP0 ;  /* 0x00000001ff087887 */ /* 0x000fe40008000000 */
[----:B------:R-:W-:-:S02]  /*1e20*/  USEL UR5, UR5, URZ, UP0 ;  /* 0x000000ff05057287 */ /* 0x000fc40008000000 */
[----:B------:R-:W-:Y:S02]  /*1e30*/  UIADD3 UR14, UP0, UPT, UR28, 0x180, URZ ;  /* 0x000001801c0e7890 */ /* 0x000fe4000ff1e0ff */
[----:B------:R-:W-:Y:S01]  /*1e40*/  LOP3.LUT R12, R12, UR8, RZ, 0x3c, !PT ;  /* 0x000000080c0c7c12 */ /* 0x000fe2000f8e3cff */
[----:B------:R-:W-:Y:S02]  /*1e50*/  ULEA UR7, UR5, UR6, 0x3 ;  /* 0x0000000605077291 */ /* 0x000fe4000f8e18ff */
[----:B------:R-:W-:Y:S01]  /*1e60*/  ULEA UR8, UR4, UR6, 0xe ;  /* 0x0000000604087291 */ /* 0x000fe2000f8e70ff */
[----:B-1----:R-:W-:Y:S01]  /*1e70*/  SHF.L.U32 R0, R12, 0x1f, RZ ;  /* 0x0000001f0c007819 */ /* 0x002fe200000006ff */
[----:B------:R-:W-:Y:S02]  /*1e80*/  USHF.L.U32 UR18, UR13, 0x6, URZ ;  /* 0x000000060d127899 */ /* 0x000fe400080006ff */
[----:B------:R-:W-:Y:S02]  /*1e90*/  UIADD3 UR16, UPT, UPT, UR6, 0xc400, UR16 ;  /* 0x0000c40006107890 */ /* 0x000fe4000fffe010 */
[----:B------:R-:W-:Y:S01]  /*1ea0*/  UIADD3.X UR23, UPT, UPT, URZ, UR29, URZ, UP1, !UPT ;  /* 0x0000001dff177290 */ /* 0x000fe20008ffe4ff */
[----:B------:R3:W4:Y:S01]  /*1eb0*/  SYNCS.PHASECHK.TRANS64.TRYWAIT P0, [UR7+0x18], R0 ;  /* 0x00001800ff0075a7 */ /* 0x0007220008001107 */
[----:B------:R-:W-:-:S02]  /*1ec0*/  UIADD3 UR8, UPT, UPT, UR8, 0x12400, URZ ;  /* 0x0001240008087890 */ /* 0x000fc4000fffe0ff */
[----:B------:R-:W-:Y:S01]  /*1ed0*/  UIADD3.X UR15, UPT, UPT, URZ, UR29, URZ, UP0, !UPT ;  /* 0x0000001dff0f7290 */ /* 0x000fe200087fe4ff */
[----:B------:R-:W-:Y:S01]  /*1ee0*/  UMOV UR7, 0x30000 ;  /* 0x0003000000077882 */ /* 0x000fe20000000000 */
[----:B------:R-:W-:Y:S01]  /*1ef0*/  UMOV UR30, 0x0 ;  /* 0x00000000001e7882 */ /* 0x000fe20000000000 */
[----:B------:R-:W-:Y:S01]  /*1f00*/  UMOV UR31, 0x10000000 ;  /* 0x10000000001f7882 */ /* 0x000fe20000000000 */
[----:B------:R-:W-:Y:S01]  /*1f10*/  UMOV UR19, UR35 ;  /* 0x0000002300137c82 */ /* 0x000fe20008000000 */
[----:B------:R-:W-:Y:S01]  /*1f20*/  UMOV UR20, UR36 ;  /* 0x0000002400147c82 */ /* 0x000fe20008000000 */
[----:B------:R-:W-:Y:S01]  /*1f30*/  UMOV UR12, UR36 ;  /* 0x00000024000c7c82 */ /* 0x000fe20008000000 */
[----:B------:R-:W-:Y:S01]  /*1f40*/  UMOV UR9, UR17 ;  /* 0x0000001100097c82 */ /* 0x000fe20008000000 */
[----:B------:R-:W-:Y:S01]  /*1f50*/  UMOV UR10, UR18 ;  /* 0x00000012000a7c82 */ /* 0x000fe20008000000 */
[----:B------:R3:W-:Y:S01]  /*1f60*/  UTMALDG.3D.MULTICAST [UR16], [UR22], UR7, desc[UR30] ;  /* 0x00001e10160073b4 */ /* 0x0007e20008011807 */
[----:B------:R-:W-:Y:S01]  /*1f70*/  UIADD3 UR13, UPT, UPT, UR13, 0x1, URZ ;  /* 0x000000010d0d7890 */ /* 0x000fe2000fffe0ff */
[----:B------:R-:W-:-:S03]  /*1f80*/  UMOV UR4, UR5 ;  /* 0x0000000500047c82 */ /* 0x000fc60008000000 */
[----:B------:R-:W-:Y:S01]  /*1f90*/  UISETP.NE.AND UP0, UPT, UR13, UR26, UPT ;  /* 0x0000001a0d00728c */ /* 0x000fe2000bf05270 */
[----:B------:R3:W-:Y:S08]  /*1fa0*/  UTMALDG.3D [UR8], [UR14], desc[UR30] ;  /* 0x00001e080e0075b4 */ /* 0x0007f00008011000 */
[----:B---3--:R-:W-:Y:S05]  /*1fb0*/  BRA.U UP0, `(.L_x_38) ;  /* 0xfffffffd00487547 */ /* 0x008fea000b83ffff */
.L_x_32:
[C---:B------:R-:W-:Y:S01]  /*1fc0*/  LEA R3, R11.reuse, UR6, 0x3 ;  /* 0x000000060b037c11 */ /* 0x040fe2000f8e18ff */
[----:B------:R-:W-:Y:S01]  /*1fd0*/  NOP ;  /* 0x0000000000007918 */ /* 0x000fe20000000000 */
[----:B-1----:R-:W-:Y:S02]  /*1fe0*/  SHF.L.U32 R0, R10, 0x1f, RZ ;  /* 0x0000001f0a007819 */ /* 0x002fe400000006ff */
[----:B------:R-:W-:Y:S02]  /*1ff0*/  LEA R5, R11, UR6, 0x4 ;  /* 0x000000060b057c11 */ /* 0x000fe4000f8e20ff */
[----:B--2-4-:R-:W1:Y:S02]  /*2000*/  SYNCS.PHASECHK.TRANS64.TRYWAIT P0, [R3+URZ+0x80], R0 ;  /* 0x00008000030075a7 */ /* 0x014e6400080011ff */
[----:B-1----:R-:W-:Y:S05]  /*2010*/  @!P0 BRA `(.L_x_39) ;  /* 0x0000009400bc8947 */ /* 0x002fea0003800000 */
.L_x_132:
[----:B------:R-:W2:Y:S01]  /*2020*/  LDS.128 R4, [R5+0xf0] ;  /* 0x0000f00005047984 */ /* 0x000ea20000000c00 */
[----:B------:R-:W-:Y:S01]  /*2030*/  UISETP.GE.AND UP0, UPT, UR42, 0x1, UPT ;  /* 0x000000012a00788c */ /* 0x000fe2000bf06270 */
[----:B------:R-:W-:Y:S01]  /*2040*/  @!PT LDS RZ, [RZ] ;  /* 0x00000000fffff984 */ /* 0x000fe20000000800 */
[----:B------:R-:W-:Y:S01]  /*2050*/  @!PT LDS RZ, [RZ] ;  /* 0x00000000fffff984 */ /* 0x000fe20000000800 */
[----:B------:R-:W-:Y:S01]  /*2060*/  @!PT LDS RZ, [RZ] ;  /* 0x00000000fffff984 */ /* 0x000fe20000000800 */
[----:B------:R-:W-:Y:S01]  /*2070*/  @!PT LDS RZ, [RZ] ;  /* 0x00000000fffff984 */ /* 0x000fe20000000800 */
[----:B------:R3:W-:Y:S06]  /*2080*/  MEMBAR.ALL.CTA ;  /* 0x0000000000007992 */ /* 0x0007ec0000008000 */
[----:B---3--:R-:W3:Y:S01]  /*2090*/  FENCE.VIEW.ASYNC.S ;  /* 0x00000000000073c6 */ /* 0x008ee20000000000 */
[----:B--2---:R-:W-:-:S13]  /*20a0*/  LOP3.LUT P0, RZ, R6, 0x1, RZ, 0xc0, !PT ;  /* 0x0000000106ff7812 */ /* 0x004fda000780c0ff */
[----:B---3--:R-:W-:Y:S01]  /*20b0*/  VOTEU.ANY UP1, P0 ;  /* 0x0000000000ff7886 */ /* 0x008fe20000020100 */
[----:B------:R-:W-:-:S13]  /*20c0*/  PLOP3.LUT P0, PT, PT, PT, UP1, 0x80, 0x8 ;  /* 0x000000000008781c */ /* 0x000fda0003f0f018 */
[----:B-1----:R-:W-:Y:S02]  /*20d0*/  @P0 LOP3.LUT R0, R5, 0xffff, RZ, 0xc0, !PT ;  /* 0x0000ffff05000812 */ /* 0x002fe400078ec0ff */
[----:B------:R-:W-:Y:S02]  /*20e0*/  @P0 MOV R2, R4 ;  /* 0x0000000400020202 */ /* 0x000fe40000000f00 */
[----:B------:R-:W-:Y:S01]  /*20f0*/  @P0 R2UR UR7, R0 ;  /* 0x00000000000702ca */ /* 0x000fe200000e0000 */
[----:B------:R-:W-:Y:S01]  /*2100*/  VIADD R0, R3, 0x90 ;  /* 0x0000009003007836 */ /* 0x000fe20000000000 */
[----:B------:R-:W-:Y:S02]  /*2110*/  @P0 SHF.R.U32.HI R4, RZ, 0x10, R5 ;  /* 0x00000010ff040819 */ /* 0x000fe40000011605 */
[----:B------:R-:W-:Y:S02]  /*2120*/  @P0 R2UR UR8, R2 ;  /* 0x00000000020802ca */ /* 0x000fe400000e0000 */
[----:B------:R-:W-:-:S02]  /*2130*/  PRMT R0, RZ, 0x654, R0 ;  /* 0x00000654ff007816 */ /* 0x000fc40000000000 */
[----:B------:R-:W-:Y:S02]  /*2140*/  @P0 R2UR UR4, R4 ;  /* 0x00000000040402ca */ /* 0x000fe400000e0000 */
[----:B------:R1:W-:Y:S03]  /*2150*/  SYNCS.ARRIVE.TRANS64.RED.A1T0 RZ, [R0+URZ], RZ ;  /* 0x000000ff00ff79a7 */ /* 0x0003e600081004ff */
[----:B------:R-:W-:-:S04]  /*2160*/  @UP1 UMOV UR27, UR7 ;  /* 0x00000007001b1c82 */ /* 0x000fc80008000000 */
[----:B------:R-:W-:-:S04]  /*2170*/  @UP1 UMOV UR37, UR8 ;  /* 0x0000000800251c82 */ /* 0x000fc80008000000 */
[----:B------:R-:W-:Y:S01]  /*2180*/  @UP1 UMOV UR36, UR4 ;  /* 0x0000000400241c82 */ /* 0x000fe20008000000 */
[----:B------:R-:W-:Y:S05]  /*2190*/  BRA.U !UP0, `(.L_x_40) ;  /* 0x0000000108d47547 */ /* 0x000fea000b800000 */
[----:B------:R-:W2:Y:S01]  /*21a0*/  LDCU.128 UR12, c[0x0][0xb10] ;  /* 0x00016200ff0c77ac */ /* 0x000ea20008000c00 */
[----:B------:R-:W3:Y:S01]  /*21b0*/  LDCU UR26, c[0x0][0xb20] ;  /* 0x00016400ff1a77ac */ /* 0x000ee20008000800 */
[----:B------:R-:W4:Y:S01]  /*21c0*/  LDCU UR20, c[0x0][0xb0c] ;  /* 0x00016180ff1477ac */ /* 0x000f220008000800 */
[----:B------:R-:W1:Y:S01]  /*21d0*/  LDCU.64 UR10, c[0x0][0xb28] ;  /* 0x00016500ff0a77ac */ /* 0x000e620008000a00 */
[----:B------:R-:W-:Y:S02]  /*21e0*/  UISETP.NE.AND UP3, UPT, UR42, 0x1, UPT ;  /* 0x000000012a00788c */ /* 0x000fe4000bf65270 */
[----:B--2---:R-:W-:Y:S02]  /*21f0*/  UIMAD.WIDE.U32 UR16, UR38, UR15, URZ ;  /* 0x0000000f261072a5 */ /* 0x004fe4000f8e00ff */
[----:B------:R-:W-:Y:S02]  /*2200*/  UIMAD.WIDE.U32 UR8, UR39, UR12, URZ ;  /* 0x0000000c270872a5 */ /* 0x000fe4000f8e00ff */
[----:B------:R-:W-:-:S02]  /*2210*/  UISETP.NE.AND UP0, UPT, UR14, 0x1, UPT ;  /* 0x000000010e00788c */ /* 0x000fc4000bf05270 */
[----:B------:R-:W-:Y:S01]  /*2220*/  UIMAD.WIDE.U32 UR22, UR27, UR15, URZ ;  /* 0x0000000f1b1672a5 */ /* 0x000fe2000f8e00ff */
[----:B------:R-:W-:Y:S02]  /*2230*/  UMOV UR16, UR17 ;  /* 0x0000001100107c82 */ /* 0x000fe40008000000 */
[----:B------:R-:W-:Y:S01]  /*2240*/  UMOV UR8, UR9 ;  /* 0x0000000900087c82 */ /* 0x000fe20008000000 */
[----:B---3--:R-:W-:Y:S02]  /*2250*/  USHF.R.U32.HI UR16, URZ, UR26, UR16 ;  /* 0x0000001aff107299 */ /* 0x008fe40008011610 */
[----:B----4-:R-:W-:Y:S02]  /*2260*/  UISETP.NE.AND UP2, UPT, UR20, 0x1, UPT ;  /* 0x000000011400788c */ /* 0x010fe4000bf45270 */
[----:B------:R-:W-:Y:S02]  /*2270*/  USHF.R.U32.HI UR8, URZ, UR13, UR8 ;  /* 0x0000000dff087299 */ /* 0x000fe40008011608 */
[----:B------:R-:W-:-:S02]  /*2280*/  USEL UR7, UR38, UR16, !UP0 ;  /* 0x0000001026077287 */ /* 0x000fc4000c000000 */
[----:B------:R-:W-:Y:S02]  /*2290*/  USEL UR8, UR39, UR8, !UP2 ;  /* 0x0000000827087287 */ /* 0x000fe4000d000000 */
[----:B-1----:R-:W-:Y:S01]  /*22a0*/  UIMAD.WIDE.U32 UR16, UR7, UR10, URZ ;  /* 0x0000000a071072a5 */ /* 0x002fe2000f8e00ff */
[----:B------:R-:W-:Y:S01]  /*22b0*/  UMOV UR4, UR23 ;  /* 0x0000001700047c82 */ /* 0x000fe20008000000 */
[----:B------:R-:W-:Y:S02]  /*22c0*/  UIMAD.WIDE.U32 UR18, UR37, UR12, URZ ;  /* 0x0000000c251272a5 */ /* 0x000fe4000f8e00ff */
[----:B------:R-:W-:-:S03]  /*22d0*/  UIMAD.WIDE.U32 UR22, UR8, UR10, URZ ;  /* 0x0000000a081672a5 */ /* 0x000fc6000f8e00ff */
[----:B------:R-:W-:Y:S01]  /*22e0*/  UMOV UR16, UR17 ;  /* 0x0000001100107c82 */ /* 0x000fe20008000000 */
[----:B------:R-:W-:Y:S02]  /*22f0*/  USHF.R.U32.HI UR4, URZ, UR26, UR4 ;  /* 0x0000001aff047299 */ /* 0x000fe40008011604 */
[----:B------:R-:W-:Y:S01]  /*2300*/  @UP3 USHF.R.U32.HI UR7, URZ, UR11, UR16 ;  /* 0x0000000bff073299 */ /* 0x000fe20008011610 */
[----:B------:R-:W-:Y:S01]  /*2310*/  UMOV UR18, UR19 ;  /* 0x0000001300127c82 */ /* 0x000fe20008000000 */
[----:B------:R-:W-:Y:S01]  /*2320*/  UMOV UR22, UR23 ;  /* 0x0000001700167c82 */ /* 0x000fe20008000000 */
[----:B------:R-:W-:Y:S02]  /*2330*/  USHF.R.U32.HI UR13, URZ, UR13, UR18 ;  /* 0x0000000dff0d7299 */ /* 0x000fe40008011612 */
[----:B------:R-:W-:Y:S02]  /*2340*/  USEL UR4, UR27, UR4, !UP0 ;  /* 0x000000041b047287 */ /* 0x000fe4000c000000 */
[----:B------:R-:W-:-:S02]  /*2350*/  @UP3 USHF.R.U32.HI UR8, URZ, UR11, UR22 ;  /* 0x0000000bff083299 */ /* 0x000fc40008011616 */
[----:B------:R-:W-:Y:S02]  /*2360*/  UIMAD UR9, UR42, UR7, URZ ;  /* 0x000000072a0972a4 */ /* 0x000fe4000f8e02ff */
[----:B------:R-:W-:Y:S02]  /*2370*/  USEL UR7, UR37, UR13, !UP2 ;  /* 0x0000000d25077287 */ /* 0x000fe4000d000000 */
[----:B------:R-:W-:Y:S02]  /*2380*/  UIMAD UR12, UR42, UR8, URZ ;  /* 0x000000082a0c72a4 */ /* 0x000fe4000f8e02ff */
[----:B------:R-:W-:Y:S02]  /*2390*/  UISETP.GE.AND UP0, UPT, UR4, UR9, UPT ;  /* 0x000000090400728c */ /* 0x000fe4000bf06270 */
[----:B------:R-:W-:Y:S02]  /*23a0*/  UIMAD.WIDE.U32 UR16, UR4, UR10, URZ ;  /* 0x0000000a041072a5 */ /* 0x000fe4000f8e00ff */
[----:B------:R-:W-:-:S02]  /*23b0*/  UISETP.GE.OR UP0, UPT, UR7, UR12, UP0 ;  /* 0x0000000c0700728c */ /* 0x000fc40008706670 */
        /* <DEDUP_REMOVED lines=19> */
.L_x_40:
[----:B------:R-:W2:Y:S02]  /*24f0*/  LDCU UR4, c[0x0][0xb30] ;  /* 0x00016600ff0477ac */ /* 0x000ea40008000800 */
[----:B--2---:R-:W-:-:S09]  /*2500*/  UISETP.NE.AND UP0, UPT, UR4, 0x1, UPT ;  /* 0x000000010400788c */ /* 0x004fd2000bf05270 */
[----:B------:R-:W-:Y:S05]  /*2510*/  BRA.U UP0, `(.L_x_41) ;  /* 0x0000000100447547 */ /* 0x000fea000b800000 */
[----:B------:R-:W2:Y:S01]  /*2520*/  LDCU.128 UR12, c[0x0][0xb10] ;  /* 0x00016200ff0c77ac */ /* 0x000ea20008000c00 */
[----:B------:R-:W3:Y:S01]  /*2530*/  LDCU UR16, c[0x0][0xb0c] ;  /* 0x00016180ff1077ac */ /* 0x000ee20008000800 */
[----:B------:R-:W4:Y:S01]  /*2540*/  LDCU UR17, c[0x0][0xb20] ;  /* 0x00016400ff1177ac */ /* 0x000f220008000800 */
[----:B--2---:R-:W-:Y:S02]  /*2550*/  UIMAD.WIDE.U32 UR10, UR37, UR12, URZ ;  /* 0x0000000c250a72a5 */ /* 0x004fe4000f8e00ff */
[----:B------:R-:W-:Y:S02]  /*2560*/  UIMAD.WIDE.U32 UR8, UR27, UR15, URZ ;  /* 0x0000000f1b0872a5 */ /* 0x000fe4000f8e00ff */
[----:B---3--:R-:W-:Y:S02]  /*2570*/  UISETP.NE.AND UP2, UPT, UR16, 0x1, UPT ;  /* 0x000000011000788c */ /* 0x008fe4000bf45270 */
[----:B------:R-:W-:Y:S01]  /*2580*/  UISETP.NE.AND UP0, UPT, UR14, 0x1, UPT ;  /* 0x000000010e00788c */ /* 0x000fe2000bf05270 */
[----:B------:R-:W-:-:S02]  /*2590*/  UMOV UR7, UR11 ;  /* 0x0000000b00077c82 */ /* 0x000fc40008000000 */
[----:B------:R-:W-:Y:S01]  /*25a0*/  UMOV UR4, UR9 ;  /* 0x0000000900047c82 */ /* 0x000fe20008000000 */
[----:B------:R-:W-:Y:S02]  /*25b0*/  USHF.R.U32.HI UR7, URZ, UR13, UR7 ;  /* 0x0000000dff077299 */ /* 0x000fe40008011607 */
[----:B----4-:R-:W-:Y:S02]  /*25c0*/  USHF.R.U32.HI UR4, URZ, UR17, UR4 ;  /* 0x00000011ff047299 */ /* 0x010fe40008011604 */
[----:B------:R-:W-:Y:S02]  /*25d0*/  USEL UR7, UR37, UR7, !UP2 ;  /* 0x0000000725077287 */ /* 0x000fe4000d000000 */
[----:B------:R-:W-:-:S04]  /*25e0*/  USEL UR4, UR27, UR4, !UP0 ;  /* 0x000000041b047287 */ /* 0x000fc8000c000000 */
[----:B------:R-:W-:Y:S02]  /*25f0*/  UIADD3 UR8, UPT, UPT, UR7, -UR4, URZ ;  /* 0x8000000407087290 */ /* 0x000fe4000fffe0ff */
[----:B------:R-:W-:Y:S02]  /*2600*/  UIADD3 UR4, UPT, UPT, -UR7, UR4, URZ ;  /* 0x0000000407047290 */ /* 0x000fe4000fffe1ff */
[----:B------:R-:W-:Y:S02]  /*2610*/  UIMAD UR27, UR8, UR14, UR27 ;  /* 0x0000000e081b72a4 */ /* 0x000fe4000f8e021b */
[----:B------:R-:W-:-:S12]  /*2620*/  UIMAD UR37, UR4, UR16, UR37 ;  /* 0x00000010042572a4 */ /* 0x000fd8000f8e0225 */
.L_x_41:
[----:B------:R-:W-:Y:S01]  /*2630*/  VIADD R11, R11, 0x1 ;  /* 0x000000010b0b7836 */ /* 0x000fe20000000000 */
[----:B------:R-:W-:Y:S02]  /*2640*/  R2UR UR7, R143 ;  /* 0x000000008f0772ca */ /* 0x000fe400000e0000 */
[----:B------:R-:W-:Y:S02]  /*2650*/  R2UR UR4, R142 ;  /* 0x000000008e0472ca */ /* 0x000fe400000e0000 */
[C---:B------:R-:W-:Y:S02]  /*2660*/  ISETP.NE.AND P0, PT, R11.reuse, 0x2, PT ;  /* 0x000000020b00780c */ /* 0x040fe40003f05270 */
[----:B------:R-:W-:Y:S02]  /*2670*/  PLOP3.LUT P1, PT, PT, PT, PT, 0x80, 0x8 ;  /* 0x000000000008781c */ /* 0x000fe40003f2f070 */
[----:B------:R-:W-:Y:S02]  /*2680*/  SEL R3, RZ, 0x1, P0 ;  /* 0x00000001ff037807 */ /* 0x000fe40000000000 */
[----:B------:R-:W-:-:S02]  /*2690*/  SEL R11, R11, RZ, P0 ;  /* 0x000000ff0b0b7207 */ /* 0x000fc40000000000 */
[----:B------:R-:W-:Y:S01]  /*26a0*/  LOP3.LUT R10, R10, R3, RZ, 0x3c, !PT ;  /* 0x000000030a0a7212 */ /* 0x000fe200078e3cff */
[----:B------:R-:W-:Y:S02]  /*26b0*/  UIADD3 UR16, UPT, UPT, UR37, UR7, URZ ;  /* 0x0000000725107290 */ /* 0x000fe4000fffe0ff */
[----:B------:R-:W-:Y:S01]  /*26c0*/  UIADD3 UR20, UPT, UPT, UR27, UR4, URZ ;  /* 0x000000041b147290 */ /* 0x000fe2000fffe0ff */
[----:B------:R-:W-:Y:S11]  /*26d0*/  BRA.U UP1, `(.L_x_42) ;  /* 0xfffffff1013c7547 */ /* 0x000ff6000b83ffff */
[----:B------:R-:W-:Y:S01]  /*26e0*/  UIADD3 UR6, UPT, UPT, UR6, 0x18, URZ ;  /* 0x0000001806067890 */ /* 0x000fe2000fffe0ff */
[----:B------:R-:W-:-:S03]  /*26f0*/  SHF.L.U32 R3, R12, 0x1f, RZ ;  /* 0x0000001f0c037819 */ /* 0x000fc600000006ff */
[----:B------:R-:W-:-:S09]  /*2700*/  ULEA UR4, UR5, UR6, 0x3 ;  /* 0x0000000605047291 */ /* 0x000fd2000f8e18ff */
[----:B------:R-:W2:Y:S02]  /*2710*/  SYNCS.PHASECHK.TRANS64.TRYWAIT P0, [UR4], R3 ;  /* 0x00000003ff0075a7 */ /* 0x000ea40008001104 */
[----:B--2---:R-:W-:Y:S05]  /*2720*/  @!P0 BRA `(.L_x_43) ;  /* 0x00000090000c8947 */ /* 0x004fea0003800000 */
.L_x_134:
[----:B------:R-:W-:-:S04]  /*2730*/  UIADD3 UR4, UPT, UPT, UR5, 0x1, URZ ;  /* 0x0000000105047890 */ /* 0x000fc8000fffe0ff */
[----:B------:R-:W-:-:S04]  /*2740*/  UISETP.NE.AND UP0, UPT, UR4, 0x3, UPT ;  /* 0x000000030400788c */ /* 0x000fc8000bf05270 */
[----:B------:R-:W-:Y:S02]  /*2750*/  USEL UR7, URZ, 0x1, UP0 ;  /* 0x00000001ff077887 */ /* 0x000fe40008000000 */
[----:B------:R-:W-:-:S04]  /*2760*/  USEL UR4, UR4, URZ, UP0 ;  /* 0x000000ff04047287 */ /* 0x000fc80008000000 */
[----:B------:R-:W-:Y:S01]  /*2770*/  ULEA UR5, UR4, UR6, 0x3 ;  /* 0x0000000604057291 */ /* 0x000fe2000f8e18ff */
[----:B------:R-:W-:-:S04]  /*2780*/  LOP3.LUT R12, R12, UR7, RZ, 0x3c, !PT ;  /* 0x000000070c0c7c12 */ /* 0x000fc8000f8e3cff */
[----:B-1----:R-:W-:-:S04]  /*2790*/  SHF.L.U32 R3, R12, 0x1f, RZ ;  /* 0x0000001f0c037819 */ /* 0x002fc800000006ff */
[----:B------:R-:W1:Y:S02]  /*27a0*/  SYNCS.PHASECHK.TRANS64.TRYWAIT P0, [UR5], R3 ;  /* 0x00000003ff0075a7 */ /* 0x000e640008001105 */
[----:B-1----:R-:W-:Y:S05]  /*27b0*/  @!P0 BRA `(.L_x_44) ;  /* 0x0000009000008947 */ /* 0x002fea0003800000 */
.L_x_136:
[----:B------:R-:W-:-:S04]  /*27c0*/  UIADD3 UR4, UPT, UPT, UR4, 0x1, URZ ;  /* 0x0000000104047890 */ /* 0x000fc8000fffe0ff */
[----:B------:R-:W-:-:S04]  /*27d0*/  UISETP.NE.AND UP0, UPT, UR4, 0x3, UPT ;  /* 0x000000030400788c */ /* 0x000fc8000bf05270 */
[----:B------:R-:W-:Y:S02]  /*27e0*/  USEL UR5, URZ, 0x1, UP0 ;  /* 0x00000001ff057887 */ /* 0x000fe40008000000 */
[----:B------:R-:W-:-:S04]  /*27f0*/  USEL UR4, UR4, URZ, UP0 ;  /* 0x000000ff04047287 */ /* 0x000fc80008000000 */
[----:B------:R-:W-:Y:S01]  /*2800*/  ULEA UR4, UR4, UR6, 0x3 ;  /* 0x0000000604047291 */ /* 0x000fe2000f8e18ff */
[----:B-1----:R-:W-:-:S04]  /*2810*/  LOP3.LUT R3, R12, UR5, RZ, 0x3c, !PT ;  /* 0x000000050c037c12 */ /* 0x002fc8000f8e3cff */
[----:B------:R-:W-:Y:S01]  /*2820*/  SHF.L.U32 R3, R3, 0x1f, RZ ;  /* 0x0000001f03037819 */ /* 0x000fe200000006ff */
[----:B------:R-:W-:-:S07]  /*2830*/  IMAD.U32 R0, RZ, RZ, UR4 ;  /* 0x00000004ff007e24 */ /* 0x000fce000f8e00ff */
.L_x_45:
[----:B-1----:R1:W2:Y:S02]  /*2840*/  SYNCS.PHASECHK.TRANS64.TRYWAIT P0, [R0+URZ], R3 ;  /* 0x00000003000075a7 */ /* 0x0022a400080011ff */
[----:B--2---:R-:W-:Y:S05]  /*2850*/  @!P0 NANOSLEEP.SYNCS 0x989680 ;  /* 0x009896800000895d */ /* 0x004fea0003900000 */
[----:B------:R-:W2:Y:S02]  /*2860*/  @!P0 SYNCS.PHASECHK.TRANS64 P0, [R0+URZ], R3 ;  /* 0x00000003000085a7 */ /* 0x000ea400080010ff */
[----:B--2---:R-:W-:Y:S05]  /*2870*/  @P0 EXIT ;  /* 0x000000000000094d */ /* 0x004fea0003800000 */
[----:B------:R-:W-:Y:S05]  /*2880*/  BRA `(.L_x_45) ;  /* 0xfffffffc00ec7947 */ /* 0x000fea000383ffff */
.L_x_22:
[----:B------:R-:W-:-:S04]  /*2890*/  UISETP.NE.AND UP0, UPT, UR45, URZ, UPT ;  /* 0x000000ff2d00728c */ /* 0x000fc8000bf05270 */
[----:B------:R-:W-:-:S09]  /*28a0*/  UISETP.NE.OR UP0, UPT, UR17, 0x1, UP0 ;  /* 0x000000011100788c */ /* 0x000fd20008705670 */
[----:B------:R-:W-:Y:S05]  /*28b0*/  BRA.U UP0, `(.L_x_46) ;  /* 0x0000000500487547 */ /* 0x000fea000b800000 */
[----:B------:R-:W-:Y:S01]  /*28c0*/  ISETP.GE.U32.AND P2, PT, R0, 0x2, PT ;  /* 0x000000020000780c */ /* 0x000fe20003f46070 */
[----:B------:R-:W-:Y:S01]  /*28d0*/  IMAD.MOV.U32 R12, RZ, RZ, 0x1 ;  /* 0x00000001ff0c7424 */ /* 0x000fe200078e00ff */
[----:B------:R-:W-:Y:S02]  /*28e0*/  CS2R R10, SRZ ;  /* 0x00000000000a7805 */ /* 0x000fe4000001ff00 */
[----:B------:R-:W-:Y:S01]  /*28f0*/  CS2R R8, SRZ ;  /* 0x0000000000087805 */ /* 0x000fe2000001ff00 */
[----:B------:R-:W-:Y:S01]  /*2900*/  UMOV UR6, 0x400 ;  /* 0x0000040000067882 */ /* 0x000fe20000000000 */
[----:B------:R-:W-:Y:S01]  /*2910*/  UMOV UR5, URZ ;  /* 0x000000ff00057c82 */ /* 0x000fe20008000000 */
[----:B------:R-:W-:-:S12]  /*2920*/  ULEA UR6, UR45, UR6, 0x18 ;  /* 0x000000062d067291 */ /* 0x000fd8000f8ec0ff */
.L_x_50:
[----:B------:R-:W-:Y:S02]  /*2930*/  LEA R2, R8, UR6, 0x3 ;  /* 0x0000000608027c11 */ /* 0x000fe4000f8e18ff */
[----:B------:R-:W-:-:S03]  /*2940*/  SHF.L.U32 R5, R9, 0x1f, RZ ;  /* 0x0000001f09057819 */ /* 0x000fc600000006ff */
[----:B------:R-:W-:Y:S01]  /*2950*/  VIADD R4, R2, 0xd0 ;  /* 0x000000d002047836 */ /* 0x000fe20000000000 */
[----:B------:R-:W1:Y:S02]  /*2960*/  SYNCS.PHASECHK.TRANS64.TRYWAIT P0, [R2+URZ+0xc0], R5 ;  /* 0x0000c005020075a7 */ /* 0x000e6400080011ff */
[----:B-1----:R-:W-:Y:S05]  /*2970*/  @!P0 BRA `(.L_x_47) ;  /* 0x0000008c00a88947 */ /* 0x002fea0003800000 */
.L_x_137:
[----:B------:R-:W-:Y:S01]  /*2980*/  ULEA UR4, UR5, UR6, 0x3 ;  /* 0x0000000605047291 */ /* 0x000fe2000f8e18ff */
[----:B------:R-:W-:Y:S02]  /*2990*/  PRMT R4, RZ, 0x654, R4 ;  /* 0x00000654ff047816 */ /* 0x000fe40000000004 */
[----:B-1----:R-:W-:Y:S01]  /*29a0*/  SHF.L.U32 R5, R12, 0x1f, RZ ;  /* 0x0000001f0c057819 */ /* 0x002fe200000006ff */
[----:B------:R-:W-:Y:S01]  /*29b0*/  UIADD3 UR7, UPT, UPT, UR4, 0x80, URZ ;  /* 0x0000008004077890 */ /* 0x000fe2000fffe0ff */
[----:B------:R1:W-:Y:S05]  /*29c0*/  SYNCS.ARRIVE.TRANS64.RED.A1T0 RZ, [R4+URZ], RZ ;  /* 0x000000ff04ff79a7 */ /* 0x0003ea00081004ff */
[----:B------:R-:W-:Y:S01]  /*29d0*/  IMAD.U32 R7, RZ, RZ, UR7 ;  /* 0x00000007ff077e24 */ /* 0x000fe2000f8e00ff */
[----:B------:R-:W2:Y:S04]  /*29e0*/  SYNCS.PHASECHK.TRANS64.TRYWAIT P0, [UR4+0x90], R5 ;  /* 0x00009005ff0075a7 */ /* 0x000ea80008001104 */
[----:B------:R-:W-:Y:S01]  /*29f0*/  PRMT R6, R0, 0x654, R7 ;  /* 0x0000065400067816 */ /* 0x000fe20000000007 */
[----:B-1----:R-:W-:Y:S01]  /*2a00*/  @!P2 IMAD.MOV.U32 R4, RZ, RZ, 0x10 ;  /* 0x00000010ff04a424 */ /* 0x002fe200078e00ff */
[----:B--2---:R-:W-:Y:S06]  /*2a10*/  @!P0 BRA `(.L_x_48) ;  /* 0x0000008c00948947 */ /* 0x004fec0003800000 */
.L_x_139:
[----:B------:R-:W-:Y:S01]  /*2a20*/  ULEA UR8, UR5, UR6, 0x4 ;  /* 0x0000000605087291 */ /* 0x000fe2000f8e20ff */
[----:B------:R-:W-:Y:S01]  /*2a30*/  SEL R3, R6, R3, !P2 ;  /* 0x0000000306037207 */ /* 0x000fe20005000000 */
[----:B------:R-:W-:Y:S01]  /*2a40*/  UIADD3 UR9, UPT, UPT, UR4, 0x80, URZ ;  /* 0x0000008004097890 */ /* 0x000fe2000fffe0ff */
[----:B-1----:R-:W-:Y:S01]  /*2a50*/  LEA R2, R11, UR6, 0x3 ;  /* 0x000000060b027c11 */ /* 0x002fe2000f8e18ff */
[----:B------:R-:W-:Y:S01]  /*2a60*/  UIADD3 UR8, UPT, UPT, UR8, 0xf0, URZ ;  /* 0x000000f008087890 */ /* 0x000fe2000fffe0ff */
[----:B------:R-:W-:Y:S01]  /*2a70*/  SHF.L.U32 R5, R10, 0x1f, RZ ;  /* 0x0000001f0a057819 */ /* 0x000fe200000006ff */
[----:B------:R1:W-:Y:S01]  /*2a80*/  @!P2 SYNCS.ARRIVE.TRANS64.RED RZ, [R3+URZ], R4 ;  /* 0x0000000403ffa9a7 */ /* 0x0003e200080004ff */
[----:B------:R-:W-:Y:S01]  /*2a90*/  UIADD3 UR4, UPT, UPT, UR5, 0x1, URZ ;  /* 0x0000000105047890 */ /* 0x000fe2000fffe0ff */
[----:B------:R-:W-:-:S03]  /*2aa0*/  VIADD R8, R8, 0x1 ;  /* 0x0000000108087836 */ /* 0x000fc60000000000 */
[----:B------:R-:W-:Y:S02]  /*2ab0*/  UISETP.NE.AND UP0, UPT, UR4, 0x2, UPT ;  /* 0x000000020400788c */ /* 0x000fe4000bf05270 */
[----:B------:R-:W-:Y:S06]  /*2ac0*/  UGETNEXTWORKID.BROADCAST [UR8], [UR9] ;  /* 0x00000000080073ca */ /* 0x000fec0008000100 */
[----:B------:R-:W-:Y:S01]  /*2ad0*/  USEL UR7, URZ, 0x1, UP0 ;  /* 0x00000001ff077887 */ /* 0x000fe20008000000 */
[----:B------:R-:W-:Y:S01]  /*2ae0*/  ISETP.NE.AND P0, PT, R8, 0x2, PT ;  /* 0x000000020800780c */ /* 0x000fe20003f05270 */
[----:B------:R-:W-:Y:S01]  /*2af0*/  USEL UR5, UR4, URZ, UP0 ;  /* 0x000000ff04057287 */ /* 0x000fe20008000000 */
[----:B------:R-:W2:Y:S03]  /*2b00*/  SYNCS.PHASECHK.TRANS64.TRYWAIT P1, [R2+URZ+0x80], R5 ;  /* 0x00008005020075a7 */ /* 0x000ea600080211ff */
[----:B------:R-:W-:Y:S01]  /*2b10*/  LOP3.LUT R12, R12, UR7, RZ, 0x3c, !PT ;  /* 0x000000070c0c7c12 */ /* 0x000fe2000f8e3cff */
[----:B-12---:R-:W-:Y:S07]  /*2b20*/  @!P1 BRA `(.L_x_49) ;  /* 0x0000008c00689947 */ /* 0x006fee0003800000 */
.L_x_140:
[C---:B------:R-:W-:Y:S01]  /*2b30*/  LEA R4, R11.reuse, UR6, 0x4 ;  /* 0x000000060b047c11 */ /* 0x040fe2000f8e20ff */
[----:B-1----:R-:W-:Y:S01]  /*2b40*/  VIADD R2, R2, 0x90 ;  /* 0x0000009002027836 */ /* 0x002fe20000000000 */
[----:B------:R-:W-:Y:S01]  /*2b50*/  SEL R8, R8, RZ, P0 ;  /* 0x000000ff08087207 */ /* 0x000fe20000000000 */
[----:B------:R-:W-:-:S03]  /*2b60*/  VIADD R11, R11, 0x1 ;  /* 0x000000010b0b7836 */ /* 0x000fc60000000000 */
[----:B------:R-:W1:Y:S01]  /*2b70*/  LDS.128 R4, [R4+0xf0] ;  /* 0x0000f00004047984 */ /* 0x000e620000000c00 */
[----:B------:R-:W-:Y:S02]  /*2b80*/  PRMT R2, RZ, 0x654, R2 ;  /* 0x00000654ff027816 */ /* 0x000fe40000000002 */
[C---:B------:R-:W-:Y:S01]  /*2b90*/  ISETP.NE.AND P1, PT, R11.reuse, 0x2, PT ;  /* 0x000000020b00780c */ /* 0x040fe20003f25270 */
[----:B------:R-:W-:Y:S01]  /*2ba0*/  @!PT LDS RZ, [RZ] ;  /* 0x00000000fffff984 */ /* 0x000fe20000000800 */
[----:B------:R-:W-:Y:S01]  /*2bb0*/  @!PT LDS RZ, [RZ] ;  /* 0x00000000fffff984 */ /* 0x000fe20000000800 */
[----:B------:R-:W-:Y:S01]  /*2bc0*/  @!PT LDS RZ, [RZ] ;  /* 0x00000000fffff984 */ /* 0x000fe20000000800 */
[----:B------:R-:W-:Y:S01]  /*2bd0*/  @!PT LDS RZ, [RZ] ;  /* 0x00000000fffff984 */ /* 0x000fe20000000800 */
[----:B------:R2:W-:Y:S06]  /*2be0*/  MEMBAR.ALL.CTA ;  /* 0x0000000000007992 */ /* 0x0005ec0000008000 */
[----:B--2---:R-:W2:Y:S01]  /*2bf0*/  FENCE.VIEW.ASYNC.S ;  /* 0x00000000000073c6 */ /* 0x004ea20000000000 */
[----:B------:R-:W-:Y:S01]  /*2c00*/  SEL R11, R11, RZ, P1 ;  /* 0x000000ff0b0b7207 */ /* 0x000fe20000800000 */
[----:B--2---:R2:W-:Y:S01]  /*2c10*/  SYNCS.ARRIVE.TRANS64.RED.A1T0 RZ, [R2+URZ], RZ ;  /* 0x000000ff02ff79a7 */ /* 0x0045e200081004ff */
[----:B-1----:R-:W-:-:S02]  /*2c20*/  LOP3.LUT P3, RZ, R6, 0x1, RZ, 0xc0, !PT ;  /* 0x0000000106ff7812 */ /* 0x002fc4000786c0ff */
[----:B------:R-:W-:-:S04]  /*2c30*/  SEL R5, RZ, 0x1, P1 ;  /* 0x00000001ff057807 */ /* 0x000fc80000800000 */
[----:B------:R-:W-:Y:S02]  /*2c40*/  LOP3.LUT R10, R10, R5, RZ, 0x3c, !PT ;  /* 0x000000050a0a7212 */ /* 0x000fe400078e3cff */
[----:B--2---:R-:W-:-:S04]  /*2c50*/  SEL R2, RZ, 0x1, P0 ;  /* 0x00000001ff027807 */ /* 0x004fc80000000000 */
[----:B------:R-:W-:Y:S01]  /*2c60*/  LOP3.LUT R9, R9, R2, RZ, 0x3c, !PT ;  /* 0x0000000209097212 */ /* 0x000fe200078e3cff */
[----:B------:R-:W-:Y:S06]  /*2c70*/  @P3 BRA `(.L_x_50) ;  /* 0xfffffffc002c3947 */ /* 0x000fec000383ffff */
[----:B------:R-:W-:Y:S01]  /*2c80*/  ULEA UR4, UR5, UR6, 0x3 ;  /* 0x0000000605047291 */ /* 0x000fe2000f8e18ff */
[----:B------:R-:W-:-:S08]  /*2c90*/  SHF.L.U32 R3, R12, 0x1f, RZ ;  /* 0x0000001f0c037819 */ /* 0x000fd000000006ff */
[----:B------:R-:W1:Y:S02]  /*2ca0*/  SYNCS.PHASECHK.TRANS64 P0, [UR4+0x90], R3 ;  /* 0x00009003ff0075a7 */ /* 0x000e640008001004 */
[----:B-1----:R-:W-:Y:S05]  /*2cb0*/  @P0 BRA `(.L_x_51) ;  /* 0x0000000000080947 */ /* 0x002fea0003800000 */
[----:B------:R-:W1:Y:S02]  /*2cc0*/  SYNCS.PHASECHK.TRANS64.TRYWAIT P0, [UR4+0x90], R3 ;  /* 0x00009003ff0075a7 */ /* 0x000e640008001104 */
[----:B-1----:R-:W-:Y:S05]  /*2cd0*/  @!P0 BRA `(.L_x_52) ;  /* 0x0000008c00108947 */ /* 0x002fea0003800000 */
.L_x_51:
[----:B------:R-:W-:-:S04]  /*2ce0*/  UIADD3 UR7, UPT, UPT, UR5, 0x1, URZ ;  /* 0x0000000105077890 */ /* 0x000fc8000fffe0ff */
[----:B------:R-:W-:-:S04]  /*2cf0*/  UISETP.NE.AND UP0, UPT, UR7, 0x2, UPT ;  /* 0x000000020700788c */ /* 0x000fc8000bf05270 */
[----:B------:R-:W-:Y:S02]  /*2d00*/  USEL UR8, URZ, 0x1, UP0 ;  /* 0x00000001ff087887 */ /* 0x000fe40008000000 */
[----:B------:R-:W-:-:S04]  /*2d10*/  USEL UR7, UR7, URZ, UP0 ;  /* 0x000000ff07077287 */ /* 0x000fc80008000000 */
[----:B------:R-:W-:Y:S01]  /*2d20*/  ULEA UR7, UR7, UR6, 0x3 ;  /* 0x0000000607077291 */ /* 0x000fe2000f8e18ff */
[----:B-1----:R-:W-:-:S04]  /*2d30*/  LOP3.LUT R3, R12, UR8, RZ, 0x3c, !PT ;  /* 0x000000080c037c12 */ /* 0x002fc8000f8e3cff */
[----:B------:R-:W-:-:S04]  /*2d40*/  SHF.L.U32 R0, R3, 0x1f, RZ ;  /* 0x0000001f03007819 */ /* 0x000fc800000006ff */
[----:B------:R-:W1:Y:S02]  /*2d50*/  SYNCS.PHASECHK.TRANS64 P0, [UR7+0x90], R0 ;  /* 0x00009000ff0075a7 */ /* 0x000e640008001007 */
[----:B-1----:R-:W-:Y:S05]  /*2d60*/  @P0 EXIT ;  /* 0x000000000000094d */ /* 0x002fea0003800000 */
[----:B------:R-:W-:Y:S02]  /*2d70*/  SHF.L.U32 R3, R3, 0x1f, RZ ;  /* 0x0000001f03037819 */ /* 0x000fe400000006ff */
[----:B------:R-:W-:-:S07]  /*2d80*/  MOV R0, UR7 ;  /* 0x0000000700007c02 */ /* 0x000fce0008000f00 */
.L_x_53:
[----:B-1----:R1:W2:Y:S02]  /*2d90*/  SYNCS.PHASECHK.TRANS64.TRYWAIT P0, [R0+URZ+0x90], R3 ;  /* 0x00009003000075a7 */ /* 0x0022a400080011ff */
[----:B--2---:R-:W-:Y:S05]  /*2da0*/  @!P0 NANOSLEEP.SYNCS 0x989680 ;  /* 0x009896800000895d */ /* 0x004fea0003900000 */
[----:B------:R-:W2:Y:S02]  /*2db0*/  @!P0 SYNCS.PHASECHK.TRANS64 P0, [R0+URZ+0x90], R3 ;  /* 0x00009003000085a7 */ /* 0x000ea400080010ff */
[----:B--2---:R-:W-:Y:S05]  /*2dc0*/  @P0 EXIT ;  /* 0x000000000000094d */ /* 0x004fea0003800000 */
[----:B------:R-:W-:Y:S05]  /*2dd0*/  BRA `(.L_x_53) ;  /* 0xfffffffc00ec7947 */ /* 0x000fea000383ffff */
.L_x_46:
[----:B------:R-:W-:Y:S05]  /*2de0*/  BRA.U UP4, `(.L_x_54) ;  /* 0x0000000d043c7547 */ /* 0x000fea000b800000 */
[----:B------:R-:W-:Y:S01]  /*2df0*/  UMOV UR4, 0x40 ;  /* 0x0000004000047882 */ /* 0x000fe20000000000 */
[----:B------:R-:W-:Y:S01]  /*2e00*/  NOP ;  /* 0x0000000000007918 */ /* 0x000fe20000000000 */
[----:B------:R-:W-:Y:S01]  /*2e10*/  ULEA UR5, UR45, UR4, 0x18 ;  /* 0x000000042d057291 */ /* 0x000fe2000f8ec0ff */
[----:B------:R-:W-:Y:S02]  /*2e20*/  UMOV UR6, 0x400 ;  /* 0x0000040000067882 */ /* 0x000fe40000000000 */
[----:B------:R-:W-:-:S06]  /*2e30*/  ULEA UR6, UR45, UR6, 0x18 ;  /* 0x000000062d067291 */ /* 0x000fcc000f8ec0ff */
[----:B------:R-:W1:Y:S02]  /*2e40*/  LDS.U8 R0, [UR5+0x1c] ;  /* 0x00001c05ff007984 */ /* 0x000e640008000000 */
[----:B-1----:R-:W-:-:S13]  /*2e50*/  ISETP.NE.AND P0, PT, R0, RZ, PT ;  /* 0x000000ff0000720c */ /* 0x002fda0003f05270 */
[----:B------:R-:W-:Y:S05]  /*2e60*/  @P0 BRA `(.L_x_55) ;  /* 0x0000000000580947 */ /* 0x000fea0003800000 */
[----:B------:R-:W-:-:S13]  /*2e70*/  ELECT P0, URZ, PT ;  /* 0x0000000000ff782f */ /* 0x000fda0003800000 */
[----:B------:R-:W-:Y:S05]  /*2e80*/  @!P0 BRA `(.L_x_56) ;  /* 0x0000000000608947 */ /* 0x000fea0003800000 */
[----:B------:R-:W-:Y:S01]  /*2e90*/  UMOV UR4, 0x10 ;  /* 0x0000001000047882 */ /* 0x000fe20000000000 */
[----:B------:R-:W-:Y:S01]  /*2ea0*/  HFMA2 R0, -RZ, RZ, 0, 5.9604644775390625e-08 ;  /* 0x00000001ff007431 */ /* 0x000fe200000001ff */
[----:B------:R-:W-:-:S03]  /*2eb0*/  MOV R3, 0xffff ;  /* 0x0000ffff00037802 */ /* 0x000fc60000000f00 */
[----:B------:R-:W-:Y:S04]  /*2ec0*/  DEPBAR.LE SB1, 0x36 ;  /* 0x00009d800000791a */ /* 0x000fe80000000000 */
[----:B------:R-:W1:Y:S02]  /*2ed0*/  UTCATOMSWS.FIND_AND_SET.ALIGN UP0, UR4, UR4 ;  /* 0x00000004000475e3 */ /* 0x000e640008000800 */
[----:B-1----:R-:W-:Y:S01]  /*2ee0*/  MOV R4, UR4 ;  /* 0x0000000400047c02 */ /* 0x002fe20008000f00 */
[----:B------:R-:W-:Y:S06]  /*2ef0*/  BRA.U UP0, `(.L_x_57) ;  /* 0x0000000100187547 */ /* 0x000fec000b800000 */
.L_x_58:
[----:B------:R-:W-:Y:S05]  /*2f00*/  NANOSLEEP 0x64 ;  /* 0x000000640000795d */ /* 0x000fea0003800000 */
[----:B------:R-:W-:-:S05]  /*2f10*/  UMOV UR4, 0x10 ;  /* 0x0000001000047882 */ /* 0x000fca0000000000 */
[----:B------:R-:W-:Y:S04]  /*2f20*/  DEPBAR.LE SB1, 0x36 ;  /* 0x00009d800000791a */ /* 0x000fe80000000000 */
[----:B------:R-:W1:Y:S02]  /*2f30*/  UTCATOMSWS.FIND_AND_SET.ALIGN UP0, UR4, UR4 ;  /* 0x00000004000475e3 */ /* 0x000e640008000800 */
[----:B-1----:R-:W-:Y:S01]  /*2f40*/  MOV R4, UR4 ;  /* 0x0000000400047c02 */ /* 0x002fe20008000f00 */
[----:B------:R-:W-:Y:S05]  /*2f50*/  BRA.U !UP0, `(.L_x_58) ;  /* 0xfffffffd08e87547 */ /* 0x000fea000b83ffff */
.L_x_57:
[-C--:B------:R-:W-:Y:S02]  /*2f60*/  SHF.L.U32 R3, R3, R4.reuse, RZ ;  /* 0x0000000403037219 */ /* 0x080fe400000006ff */
[----:B------:R-:W-:Y:S01]  /*2f70*/  SHF.L.U32 R0, R0, R4, RZ ;  /* 0x0000000400007219 */ /* 0x000fe200000006ff */
[----:B------:R-:W-:Y:S02]  /*2f80*/  IMAD.SHL.U32 R4, R4, 0x20, RZ ;  /* 0x0000002004047824 */ /* 0x000fe400078e00ff */
[----:B------:R1:W-:Y:S04]  /*2f90*/  ATOMS.OR RZ, [UR5+0x14], R3 ;  /* 0x00001403ffff798c */ /* 0x0003e8000b000005 */
[----:B------:R1:W-:Y:S04]  /*2fa0*/  ATOMS.OR RZ, [UR5+0x18], R0 ;  /* 0x00001800ffff798c */ /* 0x0003e8000b000005 */
[----:B------:R1:W-:Y:S01]  /*2fb0*/  STS [UR6+0x110], R4 ;  /* 0x00011004ff007988 */ /* 0x0003e20008000806 */
[----:B------:R-:W-:Y:S05]  /*2fc0*/  BRA `(.L_x_56) ;  /* 0x0000000000107947 */ /* 0x000fea0003800000 */
.L_x_55:
[----:B------:R-:W-:Y:S02]  /*2fd0*/  MOV R0, 0xffffffff ;  /* 0xffffffff00007802 */ /* 0x000fe40000000f00 */
[----:B------:R-:W-:-:S03]  /*2fe0*/  MOV R4, 0x3010 ;  /* 0x0000301000047802 */ /* 0x000fc60000000f00 */
[----:B------:R1:W-:Y:S04]  /*2ff0*/  STS [UR6+0x110], R0 ;  /* 0x00011000ff007988 */ /* 0x0003e80008000806 */
[----:B-1---5:R-:W-:Y:S05]  /*3000*/  CALL.REL.NOINC `($__internal_1_$__cuda_sm10x_tcgen05_guardrail_trap_phase_invalid_during_alloc) ;  /* 0x0000009000287944 */ /* 0x022fea0003c00000 */
.L_x_56:
[----:B------:R-:W-:Y:S05]  /*3010*/  WARPSYNC.ALL ;  /* 0x0000000000007948 */ /* 0x000fea0003800000 */
[----:B------:R-:W2:Y:S01]  /*3020*/  S2UR UR4, SR_CgaCtaId ;  /* 0x00000000000479c3 */ /* 0x000ea20000008800 */
[----:B------:R-:W-:Y:S01]  /*3030*/  UMOV UR17, 0x400 ;  /* 0x0000040000117882 */ /* 0x000fe20000000000 */
[----:B------:R-:W-:-:S06]  /*3040*/  NOP ;  /* 0x0000000000007918 */ /* 0x000fcc0000000000 */
[----:B------:R-:W-:Y:S06]  /*3050*/  BAR.ARV 0x6, 0xa0 ;  /* 0x0182800000007b1d */ /* 0x000fec0000002000 */
[----:B------:R-:W3:Y:S01]  /*3060*/  LDCU UR5, c[0x0][0x38c] ;  /* 0x00007180ff0577ac */ /* 0x000ee20008000800 */
[----:B------:R-:W-:Y:S01]  /*3070*/  LOP3.LUT R2, R2, 0xffff, RZ, 0xc0, !PT ;  /* 0x0000ffff02027812 */ /* 0x000fe200078ec0ff */
[----:B------:R-:W-:Y:S01]  /*3080*/  IMAD.MOV.U32 R11, RZ, RZ, 0x1 ;  /* 0x00000001ff0b7424 */ /* 0x000fe200078e00ff */
[----:B------:R-:W-:Y:S01]  /*3090*/  CS2R R8, SRZ ;  /* 0x0000000000087805 */ /* 0x000fe2000001ff00 */
[----:B------:R-:W4:Y:S01]  /*30a0*/  LDCU UR8, c[0x0][0x38c] ;  /* 0x00007180ff0877ac */ /* 0x000f220008000800 */
[----:B------:R-:W-:Y:S01]  /*30b0*/  R2UR UR19, R2 ;  /* 0x00000000021372ca */ /* 0x000fe200000e0000 */
[----:B------:R-:W-:Y:S01]  /*30c0*/  IMAD.MOV.U32 R10, RZ, RZ, RZ ;  /* 0x000000ffff0a7224 */ /* 0x000fe200078e00ff */
[----:B------:R-:W-:Y:S01]  /*30d0*/  UMOV UR23, URZ ;  /* 0x000000ff00177c82 */ /* 0x000fe20008000000 */
[----:B------:R-:W-:Y:S01]  /*30e0*/  UMOV UR14, URZ ;  /* 0x000000ff000e7c82 */ /* 0x000fe20008000000 */
[----:B--2---:R-:W-:Y:S01]  /*30f0*/  ULEA UR17, UR4, UR17, 0x18 ;  /* 0x0000001104117291 */ /* 0x004fe2000f8ec0ff */
[----:B------:R-:W-:Y:S01]  /*3100*/  UMOV UR26, 0x0 ;  /* 0x00000000001a7882 */ /* 0x000fe20000000000 */
[----:B------:R-:W-:-:S02]  /*3110*/  UMOV UR27, 0x84004a0 ;  /* 0x084004a0001b7882 */ /* 0x000fc40000000000 */
[----:B------:R-:W-:Y:S02]  /*3120*/  UIADD3 UR6, UPT, UPT, UR17, 0xc400, URZ ;  /* 0x0000c40011067890 */ /* 0x000fe4000fffe0ff */
[----:B------:R-:W-:Y:S02]  /*3130*/  UIADD3 UR7, UPT, UPT, UR17, 0x12400, URZ ;  /* 0x0001240011077890 */ /* 0x000fe4000fffe0ff */
[----:B---3--:R-:W-:Y:S01]  /*3140*/  UIADD3 UR5, UPT, UPT, UR5, 0x3f, URZ ;  /* 0x0000003f05057890 */ /* 0x008fe2000fffe0ff */
[----:B-1----:R-:W1:Y:S01]  /*3150*/  LDS R0, [UR17+0x110] ;  /* 0x00011011ff007984 */ /* 0x002e620008000800 */
[----:B------:R-:W-:Y:S02]  /*3160*/  USHF.R.U32.HI UR6, URZ, 0x4, UR6 ;  /* 0x00000004ff067899 */ /* 0x000fe40008011606 */
[----:B------:R-:W-:Y:S02]  /*3170*/  USHF.R.S32.HI UR4, URZ, 0x1f, UR5 ;  /* 0x0000001fff047899 */ /* 0x000fe40008011405 */
[----:B------:R-:W-:-:S02]  /*3180*/  ULOP3.LUT UR6, UR6, 0x3fff, URZ, 0xc0, !UPT ;  /* 0x00003fff06067892 */ /* 0x000fc4000f8ec0ff */
[----:B------:R-:W-:Y:S02]  /*3190*/  ULEA.HI UR4, UR4, UR5, URZ, 0x6 ;  /* 0x0000000504047291 */ /* 0x000fe4000f8f30ff */
[----:B------:R-:W-:Y:S02]  /*31a0*/  USHF.R.U32.HI UR5, URZ, 0x4, UR7 ;  /* 0x00000004ff057899 */ /* 0x000fe40008011607 */
[----:B------:R-:W-:Y:S02]  /*31b0*/  USHF.R.S32.HI UR28, URZ, 0x6, UR4 ;  /* 0x00000006ff1c7899 */ /* 0x000fe40008011404 */
[----:B------:R-:W-:Y:S02]  /*31c0*/  ULOP3.LUT UR5, UR5, 0x3fff, URZ, 0xc0, !UPT ;  /* 0x00003fff05057892 */ /* 0x000fe4000f8ec0ff */
[----:B------:R-:W-:Y:S02]  /*31d0*/  UISETP.LT.AND UP0, UPT, UR28, 0x1, UPT ;  /* 0x000000011c00788c */ /* 0x000fe4000bf01270 */
[----:B------:R-:W-:-:S02]  /*31e0*/  ULOP3.LUT UR20, UR6, 0x10000, URZ, 0xfc, !UPT ;  /* 0x0001000006147892 */ /* 0x000fc4000f8efcff */
[----:B------:R-:W-:Y:S02]  /*31f0*/  USEL UR29, UR28, 0x1, !UP0 ;  /* 0x000000011c1d7887 */ /* 0x000fe4000c000000 */
[----:B------:R-:W-:Y:S02]  /*3200*/  ULOP3.LUT UR21, UR5, 0x10000, URZ, 0xfc, !UPT ;  /* 0x0001000005157892 */ /* 0x000fe4000f8efcff */
[----:B------:R-:W-:Y:S02]  /*3210*/  UIADD3 UR29, UPT, UPT, -UR29, URZ, URZ ;  /* 0x000000ff1d1d7290 */ /* 0x000fe4000fffe1ff */
[----:B----4-:R-:W-:Y:S01]  /*3220*/  UISETP.GE.AND UP4, UPT, UR8, 0x1, UPT ;  /* 0x000000010800788c */ /* 0x010fe2000bf86270 */
[----:B------:R-:W-:Y:S01]  /*3230*/  UMOV UR24, 0x0 ;  /* 0x0000000000187882 */ /* 0x000fe20000000000 */
[----:B------:R-:W-:Y:S01]  /*3240*/  UMOV UR25, 0x84004a0 ;  /* 0x084004a000197882 */ /* 0x000fe20000000000 */
[----:B-1----:R-:W-:-:S15]  /*3250*/  R2UR UR30, R0 ;  /* 0x00000000001e72ca */ /* 0x002fde00000e0000 */
.L_x_65:
[----:B------:R-:W-:Y:S02]  /*3260*/  LEA R0, R10, UR17, 0x3 ;  /* 0x000000110a007c11 */ /* 0x000fe4000f8e18ff */
[----:B------:R-:W-:Y:S02]  /*3270*/  SHF.L.U32 R5, R9, 0x1f, RZ ;  /* 0x0000001f09057819 */ /* 0x000fe400000006ff */
[----:B------:R-:W-:Y:S01]  /*3280*/  PLOP3.LUT P0, PT, PT, PT, UP4, 0x80, 0x8 ;  /* 0x000000000008781c */ /* 0x000fe20003f0f048 */
[----:B------:R-:W-:Y:S01]  /*3290*/  VIADD R3, R0, 0x90 ;  /* 0x0000009000037836 */ /* 0x000fe20000000000 */
[----:B-1----:R-:W1:Y:S02]  /*32a0*/  SYNCS.PHASECHK.TRANS64.TRYWAIT P1, [R0+URZ+0x80], R5 ;  /* 0x00008005000075a7 */ /* 0x002e6400080211ff */
[----:B-1-3--:R-:W-:Y:S09]  /*32b0*/  @!P1 BRA `(.L_x_59) ;  /* 0x0000008400b09947 */ /* 0x00aff20003800000 */
.L_x_142:
[----:B------:R-:W-:Y:S01]  /*32c0*/  LEA R4, R10, UR17, 0x4 ;  /* 0x000000110a047c11 */ /* 0x000fe2000f8e20ff */
[----:B------:R-:W-:Y:S01]  /*32d0*/  @UP4 ULEA UR4, UR14, UR17, 0x3 ;  /* 0x000000110e044291 */ /* 0x000fe2000f8e18ff */
[----:B------:R-:W-:Y:S01]  /*32e0*/  PLOP3.LUT P2, PT, PT, PT, PT, 0x80, 0x8 ;  /* 0x000000000008781c */ /* 0x000fe20003f4f070 */
[----:B------:R-:W-:Y:S01]  /*32f0*/  ULEA UR22, UR23, UR17, 0x3 ;  /* 0x0000001117167291 */ /* 0x000fe2000f8e18ff */
[----:B------:R-:W-:Y:S01]  /*3300*/  PRMT R3, RZ, 0x654, R3 ;  /* 0x00000654ff037816 */ /* 0x000fe20000000003 */
[----:B------:R-:W-:Y:S01]  /*3310*/  ULEA UR18, UR23, UR30, 0x8 ;  /* 0x0000001e17127291 */ /* 0x000fe2000f8e40ff */
[----:B-1----:R-:W1:Y:S01]  /*3320*/  LDS.128 R4, [R4+0xf0] ;  /* 0x0000f00004047984 */ /* 0x002e620000000c00 */
[----:B------:R-:W-:Y:S02]  /*3330*/  @P0 SHF.L.U32 R2, R8, 0x1f, RZ ;  /* 0x0000001f08020819 */ /* 0x000fe400000006ff */
[----:B------:R-:W-:Y:S01]  /*3340*/  SHF.L.U32 R0, R11, 0x1f, RZ ;  /* 0x0000001f0b007819 */ /* 0x000fe200000006ff */
[----:B------:R-:W-:Y:S01]  /*3350*/  @!PT LDS RZ, [RZ] ;  /* 0x00000000fffff984 */ /* 0x000fe20000000800 */
[----:B------:R-:W-:Y:S01]  /*3360*/  @!PT LDS RZ, [RZ] ;  /* 0x00000000fffff984 */ /* 0x000fe20000000800 */
[----:B------:R-:W-:Y:S01]  /*3370*/  @!PT LDS RZ, [RZ] ;  /* 0x00000000fffff984 */ /* 0x000fe20000000800 */
[----:B------:R-:W-:Y:S01]  /*3380*/  @!PT LDS RZ, [RZ] ;  /* 0x00000000fffff984 */ /* 0x000fe20000000800 */
[----:B------:R2:W-:Y:S06]  /*3390*/  MEMBAR.ALL.CTA ;  /* 0x0000000000007992 */ /* 0x0005ec0000008000 */
[----:B--2---:R-:W2:Y:S02]  /*33a0*/  FENCE.VIEW.ASYNC.S ;  /* 0x00000000000073c6 */ /* 0x004ea40000000000 */
[----:B--2---:R2:W-:Y:S01]  /*33b0*/  SYNCS.ARRIVE.TRANS64.RED.A1T0 RZ, [R3+URZ], RZ ;  /* 0x000000ff03ff79a7 */ /* 0x0045e200081004ff */
[----:B------:R2:W3:Y:S01]  /*33c0*/  @P0 SYNCS.PHASECHK.TRANS64.TRYWAIT P2, [UR4], R2 ;  /* 0x00000002ff0005a7 */ /* 0x0004e20008041104 */
[----:B-1----:R-:W-:Y:S01]  /*33d0*/  LOP3.LUT P1, RZ, R6, 0x1, RZ, 0xc0, !PT ;  /* 0x0000000106ff7812 */ /* 0x002fe2000782c0ff */
[----:B------:R-:W1:Y:S02]  /*33e0*/  SYNCS.PHASECHK.TRANS64.TRYWAIT P0, [UR22+0xb0], R0 ;  /* 0x0000b000ff0075a7 */ /* 0x000e640008001116 */
[----:B-123--:R-:W-:Y:S10]  /*33f0*/  @!P0 BRA `(.L_x_60) ;  /* 0x0000008400748947 */ /* 0x00eff40003800000 */
.L_x_144:
[----:B------:R-:W-:Y:S01]  /*3400*/  IADD3 R10, PT, PT, R10, 0x1, RZ ;  /* 0x000000010a0a7810 */ /* 0x000fe20007ffe0ff */
[----:B------:R-:W-:Y:S06]  /*3410*/  BRA.U !UP4, `(.L_x_61) ;  /* 0x000000010c987547 */ /* 0x000fec000b800000 */
[----:B------:R-:W-:Y:S01]  /*3420*/  UPLOP3.LUT UP2, UPT, UPT, UPT, UPT, 0x40, 0x4 ;  /* 0x000000000004789c */ /* 0x000fe20003f4e870 */
[----:B------:R-:W-:Y:S01]  /*3430*/  UMOV UR16, UR29 ;  /* 0x0000001d00107c82 */ /* 0x000fe20008000000 */
[----:B------:R-:W-:Y:S01]  /*3440*/  UMOV UR15, UR28 ;  /* 0x0000001c000f7c82 */ /* 0x000fe20008000000 */
[----:B------:R-:W-:-:S08]  /*3450*/  UMOV UR6, UR14 ;  /* 0x0000000e00067c82 */ /* 0x000fd00008000000 */
.L_x_64:
[----:B------:R-:W-:Y:S02]  /*3460*/  UIADD3 UR16, UPT, UPT, UR16, 0x1, URZ ;  /* 0x0000000110107890 */ /* 0x000fe4000fffe0ff */
[----:B--2---:R-:W-:Y:S02]  /*3470*/  ULEA UR5, UR6, UR17, 0x3 ;  /* 0x0000001106057291 */ /* 0x004fe4000f8e18ff */
[----:B------:R-:W-:Y:S01]  /*3480*/  UISETP.NE.AND UP3, UPT, UR16, URZ, UPT ;  /* 0x000000ff1000728c */ /* 0x000fe2000bf65270 */
[----:B---3--:R-:W-:Y:S10]  /*3490*/  @P2 BRA `(.L_x_62) ;  /* 0x00000000000c2947 */ /* 0x008ff40003800000 */
[----:B-1----:R-:W-:Y:S04]  /*34a0*/  SHF.L.U32 R3, R8, 0x1f, RZ ;  /* 0x0000001f08037819 */ /* 0x002fe800000006ff */
[----:B------:R-:W1:Y:S02]  /*34b0*/  SYNCS.PHASECHK.TRANS64.TRYWAIT P0, [UR5], R3 ;  /* 0x00000003ff0075a7 */ /* 0x000e640008001105 */
[----:B-1----:R-:W-:Y:S05]  /*34c0*/  @!P0 BRA `(.L_x_63) ;  /* 0x0000008400588947 */ /* 0x002fea0003800000 */
.L_x_62:
[----:B------:R-:W-:Y:S01]  /*34d0*/  UISETP.NE.AND UP0, UPT, UR15, 0x1, UPT ;  /* 0x000000010f00788c */ /* 0x000fe2000bf05270 */
[----:B------:R-:W-:Y:S01]  /*34e0*/  PLOP3.LUT P2, PT, PT, PT, PT, 0x80, 0x8 ;  /* 0x000000000008781c */ /* 0x000fe20003f4f070 */
[----:B------:R-:W-:Y:S02]  /*34f0*/  UIADD3 UR4, UPT, UPT, UR6, 0x1, URZ ;  /* 0x0000000106047890 */ /* 0x000fe4000fffe0ff */
[----:B------:R-:W-:Y:S02]  /*3500*/  ULEA UR12, UR6, UR21, 0xa ;  /* 0x00000015060c7291 */ /* 0x000fe4000f8e50ff */
[----:B------:R-:W-:Y:S01]  /*3510*/  UISETP.NE.AND UP1, UPT, UR4, 0x3, UPT ;  /* 0x000000030400788c */ /* 0x000fe2000bf25270 */
[----:B------:R-:W-:Y:S01]  /*3520*/  PLOP3.LUT P0, PT, PT, PT, UP0, 0x80, 0x8 ;  /* 0x000000000008781c */ /* 0x000fe20003f0f008 */
[----:B------:R-:W-:Y:S02]  /*3530*/  UIADD3 UR10, UPT, UPT, UR12, 0x2, URZ ;  /* 0x000000020c0a7890 */ /* 0x000fe4000fffe0ff */
[----:B------:R-:W-:Y:S02]  /*3540*/  USEL UR7, URZ, 0x1, UP1 ;  /* 0x00000001ff077887 */ /* 0x000fe40008800000 */
[----:B------:R-:W-:Y:S02]  /*3550*/  USEL UR14, UR4, URZ, UP1 ;  /* 0x000000ff040e7287 */ /* 0x000fe40008800000 */
[----:B------:R-:W-:Y:S02]  /*3560*/  UIADD3 UR15, UPT, UPT, UR15, -0x1, URZ ;  /* 0xffffffff0f0f7890 */ /* 0x000fe4000fffe0ff */
[----:B------:R-:W-:Y:S01]  /*3570*/  @UP0 ULEA UR4, UR14, UR17, 0x3 ;  /* 0x000000110e040291 */ /* 0x000fe2000f8e18ff */
[----:B------:R-:W-:Y:S01]  /*3580*/  LOP3.LUT R8, R8, UR7, RZ, 0x3c, !PT ;  /* 0x0000000708087c12 */ /* 0x000fe2000f8e3cff */
[----:B------:R-:W-:Y:S01]  /*3590*/  UIADD3 UR7, UPT, UPT, UR5, 0x18, URZ ;  /* 0x0000001805077890 */ /* 0x000fe2000fffe0ff */
[----:B------:R-:W-:Y:S02]  /*35a0*/  UMOV UR13, 0x80004020 ;  /* 0x80004020000d7882 */ /* 0x000fe40000000000 */
[----:B-1----:R-:W-:Y:S01]  /*35b0*/  @P0 SHF.L.U32 R0, R8, 0x1f, RZ ;  /* 0x0000001f08000819 */ /* 0x002fe200000006ff */
[----:B------:R-:W-:Y:S01]  /*35c0*/  UMOV UR5, 0x80004020 ;  /* 0x8000402000057882 */ /* 0x000fe20000000000 */
[----:B------:R-:W-:Y:S01]  /*35d0*/  UMOV UR11, 0x80004020 ;  /* 0x80004020000b7882 */ /* 0x000fe20000000000 */
[----:B------:R-:W-:Y:S01]  /*35e0*/  UMOV UR9, 0x80004020 ;  /* 0x8000402000097882 */ /* 0x000fe20000000000 */
[----:B------:R2:W3:Y:S01]  /*35f0*/  @P0 SYNCS.PHASECHK.TRANS64.TRYWAIT P2, [UR4], R0 ;  /* 0x00000000ff0005a7 */ /* 0x0004e20008041104 */
[----:B------:R-:W-:Y:S03]  /*3600*/  ULEA UR4, UR6, UR20, 0x9 ;  /* 0x0000001406047291 */ /* 0x000fe6000f8e48ff */
[----:B------:R-:W-:Y:S01]  /*3610*/  UMOV UR6, UR14 ;  /* 0x0000000e00067c82 */ /* 0x000fe20008000000 */
[----:B------:R-:W-:Y:S05]  /*3620*/  UIADD3 UR8, UPT, UPT, UR4, 0x2, URZ ;  /* 0x0000000204087890 */ /* 0x000fea000fffe0ff */
[----:B------:R2:W-:Y:S01]  /*3630*/  UTCIMMA gdesc[UR4], gdesc[UR12], tmem[UR18], tmem[UR26], idesc[UR27], UP2 ;  /* 0x00ff1a0c040075ea */ /* 0x0005e20009000112 */
[----:B------:R-:W-:Y:S03]  /*3640*/  UPLOP3.LUT UP2, UPT, UPT, UPT, UPT, 0x80, 0x8 ;  /* 0x000000000008789c */ /* 0x000fe60003f4f070 */
[----:B------:R2:W-:Y:S01]  /*3650*/  UTCIMMA gdesc[UR8], gdesc[UR10], tmem[UR18], tmem[UR24], idesc[UR25], UPT ;  /* 0x00ff180a080075ea */ /* 0x0005e2000b800112 */
[----:B------:R2:W-:Y:S01]  /*3660*/  UTCBAR.MULTICAST [UR7], URZ, UR19 ;  /* 0x000000ff070073e9 */ /* 0x0005e20008000813 */
[----:B------:R-:W-:Y:S06]  /*3670*/  BRA.U UP3, `(.L_x_64) ;  /* 0xfffffffd03787547 */ /* 0x000fec000b83ffff */
.L_x_61:
[----:B--2---:R-:W-:Y:S01]  /*3680*/  UIADD3 UR4, UPT, UPT, UR23, 0x1, URZ ;  /* 0x0000000117047890 */ /* 0x004fe2000fffe0ff */
[C---:B------:R-:W-:Y:S01]  /*3690*/  ISETP.NE.AND P0, PT, R10.reuse, 0x2, PT ;  /* 0x000000020a00780c */ /* 0x040fe20003f05270 */
[----:B------:R-:W-:Y:S02]  /*36a0*/  UIADD3 UR5, UPT, UPT, UR22, 0xa0, URZ ;  /* 0x000000a016057890 */ /* 0x000fe4000fffe0ff */
[----:B------:R-:W-:Y:S01]  /*36b0*/  UISETP.NE.AND UP0, UPT, UR4, 0x2, UPT ;  /* 0x000000020400788c */ /* 0x000fe2000bf05270 */
[----:B-1----:R-:W-:Y:S02]  /*36c0*/  SEL R0, RZ, 0x1, P0 ;  /* 0x00000001ff007807 */ /* 0x002fe40000000000 */
[----:B------:R-:W-:Y:S01]  /*36d0*/  SEL R10, R10, RZ, P0 ;  /* 0x000000ff0a0a7207 */ /* 0x000fe20000000000 */
[----:B------:R-:W-:Y:S01]  /*36e0*/  USEL UR6, URZ, 0x1, UP0 ;  /* 0x00000001ff067887 */ /* 0x000fe20008000000 */
[----:B------:R-:W-:Y:S01]  /*36f0*/  LOP3.LUT R9, R9, R0, RZ, 0x3c, !PT ;  /* 0x0000000009097212 */ /* 0x000fe200078e3cff */
[----:B------:R-:W-:Y:S01]  /*3700*/  USEL UR23, UR4, URZ, UP0 ;  /* 0x000000ff04177287 */ /* 0x000fe20008000000 */
[----:B------:R1:W-:Y:S03]  /*3710*/  UTCBAR [UR5], URZ ;  /* 0x000000ff050073e9 */ /* 0x0003e600080000ff */
[----:B------:R-:W-:Y:S01]  /*3720*/  LOP3.LUT R11, R11, UR6, RZ, 0x3c, !PT ;  /* 0x000000060b0b7c12 */ /* 0x000fe2000f8e3cff */
[----:B------:R-:W-:Y:S07]  /*3730*/  @P1 BRA `(.L_x_65) ;  /* 0xfffffff800c81947 */ /* 0x000fee000383ffff */
[----:B------:R-:W2:Y:S01]  /*3740*/  S2UR UR7, SR_CgaCtaId ;  /* 0x00000000000779c3 */ /* 0x000ea20000008800 */
[----:B------:R-:W-:Y:S01]  /*3750*/  ELECT P0, URZ, PT ;  /* 0x0000000000ff782f */ /* 0x000fe20003800000 */
[----:B------:R-:W-:Y:S01]  /*3760*/  IMAD.MOV.U32 R0, RZ, RZ, 0x1 ;  /* 0x00000001ff007424 */ /* 0x000fe200078e00ff */
[----:B------:R-:W-:Y:S01]  /*3770*/  UIADD3 UR17, UPT, UPT, UR17, 0xb0, URZ ;  /* 0x000000b011117890 */ /* 0x000fe2000fffe0ff */
[----:B------:R-:W-:Y:S01]  /*3780*/  SHF.L.U32 R3, R11, 0x1f, RZ ;  /* 0x0000001f0b037819 */ /* 0x000fe200000006ff */
[----:B------:R-:W-:-:S03]  /*3790*/  UMOV UR4, 0x40 ;  /* 0x0000004000047882 */ /* 0x000fc60000000000 */
[----:B------:R-:W-:Y:S01]  /*37a0*/  UVIRTCOUNT.DEALLOC.SMPOOL 0x80 ;  /* 0x000000800000784c */ /* 0x000fe20000000000 */
[----:B--2---:R-:W-:Y:S02]  /*37b0*/  ULEA UR7, UR7, UR4, 0x18 ;  /* 0x0000000407077291 */ /* 0x004fe4000f8ec0ff */
[----:B------:R-:W-:-:S07]  /*37c0*/  ULEA UR4, UR23, UR17, 0x3 ;  /* 0x0000001117047291 */ /* 0x000fce000f8e18ff */
[----:B------:R2:W-:Y:S02]  /*37d0*/  @P0 STS.U8 [UR7+0x1c], R0 ;  /* 0x00001c00ff000988 */ /* 0x0005e40008000007 */
[----:B------:R-:W4:Y:S02]  /*37e0*/  SYNCS.PHASECHK.TRANS64.TRYWAIT P0, [UR4], R3 ;  /* 0x00000003ff0075a7 */ /* 0x000f240008001104 */
[----:B--2-4-:R-:W-:Y:S05]  /*37f0*/  @!P0 BRA `(.L_x_66) ;  /* 0x0000008000a48947 */ /* 0x014fea0003800000 */
.L_x_147:
[----:B------:R-:W-:-:S04]  /*3800*/  UIADD3 UR4, UPT, UPT, UR23, 0x1, URZ ;  /* 0x0000000117047890 */ /* 0x000fc8000fffe0ff */
[----:B------:R-:W-:-:S04]  /*3810*/  UISETP.NE.AND UP0, UPT, UR4, 0x2, UPT ;  /* 0x000000020400788c */ /* 0x000fc8000bf05270 */
[----:B-1----:R-:W-:Y:S02]  /*3820*/  USEL UR5, URZ, 0x1, UP0 ;  /* 0x00000001ff057887 */ /* 0x002fe40008000000 */
[----:B------:R-:W-:-:S04]  /*3830*/  USEL UR4, UR4, URZ, UP0 ;  /* 0x000000ff04047287 */ /* 0x000fc80008000000 */
[----:B------:R-:W-:Y:S01]  /*3840*/  ULEA UR4, UR4, UR17, 0x3 ;  /* 0x0000001104047291 */ /* 0x000fe2000f8e18ff */
[----:B--2---:R-:W-:-:S04]  /*3850*/  LOP3.LUT R3, R11, UR5, RZ, 0x3c, !PT ;  /* 0x000000050b037c12 */ /* 0x004fc8000f8e3cff */
[----:B------:R-:W-:-:S04]  /*3860*/  SHF.L.U32 R3, R3, 0x1f, RZ ;  /* 0x0000001f03037819 */ /* 0x000fc800000006ff */
[----:B------:R-:W1:Y:S02]  /*3870*/  SYNCS.PHASECHK.TRANS64.TRYWAIT P0, [UR4], R3 ;  /* 0x00000003ff0075a7 */ /* 0x000e640008001104 */
[----:B-1----:R-:W-:Y:S05]  /*3880*/  @!P0 BRA `(.L_x_67) ;  /* 0x0000008000988947 */ /* 0x002fea0003800000 */
.L_x_149:
[----:B------:R-:W-:Y:S01]  /*3890*/  NOP ;  /* 0x0000000000007918 */ /* 0x000fe20000000000 */
[----:B-1----:R-:W1:Y:S01]  /*38a0*/  LDS R0, [UR7+0x14] ;  /* 0x00001407ff007984 */ /* 0x002e620008000800 */
[----:B------:R-:W-:Y:S01]  /*38b0*/  ULOP3.LUT UR4, UR30, 0xffff, URZ, 0xc0, !UPT ;  /* 0x0000ffff1e047892 */ /* 0x000fe2000f8ec0ff */
[----:B------:R-:W-:Y:S01]  /*38c0*/  UMOV UR5, 0xffff ;  /* 0x0000ffff00057882 */ /* 0x000fe20000000000 */
[----:B------:R-:W-:Y:S02]  /*38d0*/  UMOV UR6, 0x1 ;  /* 0x0000000100067882 */ /* 0x000fe40000000000 */
[----:B------:R-:W-:-:S04]  /*38e0*/  USHF.R.U32.HI UR4, URZ, 0x5, UR4 ;  /* 0x00000005ff047899 */ /* 0x000fc80008011604 */
[----:B------:R-:W-:Y:S02]  /*38f0*/  USHF.L.U32 UR5, UR5, UR4, URZ ;  /* 0x0000000405057299 */ /* 0x000fe400080006ff */
[----:B------:R-:W-:-:S04]  /*3900*/  USHF.L.U32 UR4, UR6, UR4, URZ ;  /* 0x0000000406047299 */ /* 0x000fc800080006ff */
[----:B-1----:R-:W-:-:S04]  /*3910*/  LOP3.LUT R0, R0, UR5, RZ, 0xc0, !PT ;  /* 0x0000000500007c12 */ /* 0x002fc8000f8ec0ff */
[----:B------:R-:W-:-:S13]  /*3920*/  ISETP.NE.AND P0, PT, R0, UR5, PT ;  /* 0x0000000500007c0c */ /* 0x000fda000bf05270 */
[----:B------:R-:W-:Y:S05]  /*3930*/  @P0 BRA `(.L_x_68) ;  /* 0x0000000000580947 */ /* 0x000fea0003800000 */
[----:B------:R-:W1:Y:S02]  /*3940*/  LDS R0, [UR7+0x18] ;  /* 0x00001807ff007984 */ /* 0x000e640008000800 */
[----:B-1----:R-:W-:-:S04]  /*3950*/  LOP3.LUT R0, R0, UR4, RZ, 0xc0, !PT ;  /* 0x0000000400007c12 */ /* 0x002fc8000f8ec0ff */
[----:B------:R-:W-:-:S13]  /*3960*/  ISETP.NE.AND P0, PT, R0, UR4, PT ;  /* 0x0000000400007c0c */ /* 0x000fda000bf05270 */
[----:B------:R-:W-:Y:S05]  /*3970*/  @P0 BRA `(.L_x_69) ;  /* 0x00000000003c0947 */ /* 0x000fea0003800000 */
[----:B------:R-:W1:Y:S01]  /*3980*/  S2R R2, SR_LANEID ;  /* 0x0000000000027919 */ /* 0x000e620000000000 */
[----:B------:R-:W-:Y:S01]  /*3990*/  ULOP3.LUT UR5, URZ, UR5, URZ, 0x33, !UPT ;  /* 0x00000005ff057292 */ /* 0x000fe2000f8e33ff */
[----:B------:R-:W-:Y:S01]  /*39a0*/  LOP3.LUT R4, RZ, UR4, RZ, 0x33, !PT ;  /* 0x00000004ff047c12 */ /* 0x000fe2000f8e33ff */
[----:B------:R-:W-:Y:S02]  /*39b0*/  VOTEU.ANY UR4, UPT, PT ;  /* 0x0000000000047886 */ /* 0x000fe400038e0100 */
[----:B------:R-:W-:Y:S01]  /*39c0*/  UFLO.U32 UR4, UR4 ;  /* 0x00000004000472bd */ /* 0x000fe200080e0000 */
[----:B------:R-:W2:Y:S01]  /*39d0*/  REDUX UR6, R4 ;  /* 0x00000000040673c4 */ /* 0x000ea20000000000 */
[----:B------:R-:W-:-:S06]  /*39e0*/  IMAD.U32 R0, RZ, RZ, UR5 ;  /* 0x00000005ff007e24 */ /* 0x000fcc000f8e00ff */
[----:B------:R4:W-:Y:S01]  /*39f0*/  UTCATOMSWS.AND URZ, UR5 ;  /* 0x0000000500ff79e3 */ /* 0x0009e20008000000 */
[----:B------:R-:W3:Y:S01]  /*3a00*/  REDUX UR8, R0 ;  /* 0x00000000000873c4 */ /* 0x000ee20000000000 */
[----:B-1----:R-:W-:Y:S01]  /*3a10*/  ISETP.EQ.U32.AND P0, PT, R2, UR4, PT ;  /* 0x0000000402007c0c */ /* 0x002fe2000bf02070 */
[----:B--2---:R-:W-:Y:S01]  /*3a20*/  IMAD.U32 R2, RZ, RZ, UR6 ;  /* 0x00000006ff027e24 */ /* 0x004fe2000f8e00ff */
[----:B---3--:R-:W-:-:S11]  /*3a30*/  MOV R3, UR8 ;  /* 0x0000000800037c02 */ /* 0x008fd60008000f00 */
[----:B------:R4:W-:Y:S04]  /*3a40*/  @P0 ATOMS.AND RZ, [UR7+0x14], R3 ;  /* 0x00001403ffff098c */ /* 0x0009e8000a800007 */
[----:B------:R4:W-:Y:S01]  /*3a50*/  @P0 ATOMS.AND RZ, [UR7+0x18], R2 ;  /* 0x00001802ffff098c */ /* 0x0009e2000a800007 */
[----:B------:R-:W-:Y:S05]  /*3a60*/  BRA `(.L_x_70) ;  /* 0x0000000000147947 */ /* 0x000fea0003800000 */
.L_x_69:
[----:B------:R-:W-:Y:S02]  /*3a70*/  MOV R2, 0x3a90 ;  /* 0x00003a9000027802 */ /* 0x000fe40000000f00 */
[----:B---3-5:R-:W-:Y:S05]  /*3a80*/  CALL.REL.NOINC `($__internal_0_$__cuda_sm10x_tcgen05_guardrail_trap_col_being_dealloced_not_returned_by_alloc) ;  /* 0x00000084007c7944 */ /* 0x028fea0003c00000 */
[----:B------:R-:W-:Y:S05]  /*3a90*/  BRA `(.L_x_70) ;  /* 0x0000000000087947 */ /* 0x000fea0003800000 */
.L_x_68:
[----:B------:R-:W-:Y:S02]  /*3aa0*/  MOV R2, 0x3ac0 ;  /* 0x00003ac000027802 */ /* 0x000fe40000000f00 */
[----:B---3-5:R-:W-:Y:S05]  /*3ab0*/  CALL.REL.NOINC `($__internal_2_$__cuda_sm10x_tcgen05_guardrail_trap_unallocated_columns_being_dealloced) ;  /* 0x0000008400887944 */ /* 0x028fea0003c00000 */
.L_x_70:
[----:B------:R-:W-:Y:S01]  /*3ac0*/  NOP ;  /* 0x0000000000007918 */ /* 0x000fe20000000000 */
[----:B----4-:R-:W-:Y:S05]  /*3ad0*/  EXIT ;  /* 0x000000000000794d */ /* 0x010fea0003800000 */
.L_x_54:
[----:B------:R-:W-:-:S09]  /*3ae0*/  UISETP.NE.OR UP0, UPT, UR17, 0x3, !UP3 ;  /* 0x000000031100788c */ /* 0x000fd2000df05670 */
[----:B------:R-:W-:Y:S05]  /*3af0*/  BRA.U UP0, `(.L_x_71) ;  /* 0x0000001100587547 */ /* 0x000fea000b800000 */
[----:B------:R-:W1:Y:S01]  /*3b00*/  LDCU UR31, c[0x0][0x370] ;  /* 0x00006e00ff1f77ac */ /* 0x000e620008000800 */
[----:B------:R-:W2:Y:S01]  /*3b10*/  LDC.64 R16, c[0x0][0x348] ;  /* 0x0000d200ff107b82 */ /* 0x000ea20000000a00 */
[----:B------:R-:W-:Y:S02]  /*3b20*/  HFMA2 R13, -RZ, RZ, 0, 0 ;  /* 0x00000000ff0d7431 */ /* 0x000fe400000001ff */
[----:B------:R-:W-:Y:S01]  /*3b30*/  IMAD.MOV.U32 R15, RZ, RZ, 0x1 ;  /* 0x00000001ff0f7424 */ /* 0x000fe200078e00ff */
[----:B------:R-:W1:Y:S01]  /*3b40*/  LDCU.128 UR48, c[0x0][0xb10] ;  /* 0x00016200ff3077ac */ /* 0x000e620008000c00 */
[----:B------:R-:W-:Y:S01]  /*3b50*/  IMAD.MOV.U32 R14, RZ, RZ, RZ ;  /* 0x000000ffff0e7224 */ /* 0x000fe200078e00ff */
[----:B------:R-:W-:Y:S01]  /*3b60*/  MOV R7, 0x2000 ;  /* 0x0000200000077802 */ /* 0x000fe20000000f00 */
[----:B------:R-:W3:Y:S01]  /*3b70*/  LDCU UR30, c[0x0][0x374] ;  /* 0x00006e80ff1e77ac */ /* 0x000ee20008000800 */
[----:B------:R-:W4:Y:S01]  /*3b80*/  LDC.64 R2, c[0x0][0x888] ;  /* 0x00022200ff027b82 */ /* 0x000f220000000a00 */
[----:B------:R-:W3:Y:S01]  /*3b90*/  LDCU UR15, c[0x0][0xb0c] ;  /* 0x00016180ff0f77ac */ /* 0x000ee20008000800 */
[----:B------:R-:W2:Y:S06]  /*3ba0*/  LDCU UR40, c[0x0][0xb20] ;  /* 0x00016400ff2877ac */ /* 0x000eac0008000800 */
[----:B------:R-:W4:Y:S01]  /*3bb0*/  LDC.64 R4, c[0x0][0x890] ;  /* 0x00022400ff047b82 */ /* 0x000f220000000a00 */
[----:B------:R-:W2:Y:S01]  /*3bc0*/  LDCU UR4, c[0x0][0xb30] ;  /* 0x00016600ff0477ac */ /* 0x000ea20008000800 */
[----:B------:R-:W-:Y:S01]  /*3bd0*/  UMOV UR21, 0x400 ;  /* 0x0000040000157882 */ /* 0x000fe20000000000 */
[----:B-1----:R-:W-:-:S02]  /*3be0*/  UIMAD.WIDE.U32 UR6, UR31, UR48, URZ ;  /* 0x000000301f0672a5 */ /* 0x002fc4000f8e00ff */
[----:B---3--:R-:W-:Y:S02]  /*3bf0*/  UIMAD.WIDE.U32 UR8, UR30, UR51, URZ ;  /* 0x000000331e0872a5 */ /* 0x008fe4000f8e00ff */
[----:B------:R-:W-:Y:S02]  /*3c00*/  ULEA UR21, UR45, UR21, 0x18 ;  /* 0x000000152d157291 */ /* 0x000fe4000f8ec0ff */
[----:B------:R-:W-:Y:S02]  /*3c10*/  UPLOP3.LUT UP3, UPT, UPT, UPT, UPT, 0x40, 0x4 ;  /* 0x000000000004789c */ /* 0x000fe40003f6e870 */
[----:B------:R-:W-:Y:S01]  /*3c20*/  UIADD3 UR37, UPT, UPT, UR21, 0x48, URZ ;  /* 0x0000004815257890 */ /* 0x000fe2000fffe0ff */
[----:B------:R-:W-:Y:S01]  /*3c30*/  UMOV UR6, UR7 ;  /* 0x0000000700067c82 */ /* 0x000fe20008000000 */
[----:B------:R-:W-:Y:S01]  /*3c40*/  UMOV UR38, UR9 ;  /* 0x0000000900267c82 */ /* 0x000fe20008000000 */
[----:B------:R-:W-:Y:S02]  /*3c50*/  UISETP.GE.AND UP0, UPT, UR42, 0x1, UPT ;  /* 0x000000012a00788c */ /* 0x000fe4000bf06270 */
[----:B------:R-:W-:Y:S01]  /*3c60*/  UISETP.NE.AND UP4, UPT, UR42, 0x1, UPT ;  /* 0x000000012a00788c */ /* 0x000fe2000bf85270 */
[----:B------:R-:W1:Y:S01]  /*3c70*/  LDCU.64 UR22, c[0x0][0xb28] ;  /* 0x00016500ff1677ac */ /* 0x000e620008000a00 */
[----:B------:R-:W-:-:S02]  /*3c80*/  UISETP.NE.AND UP6, UPT, UR15, 0x1, UPT ;  /* 0x000000010f00788c */ /* 0x000fc4000bfc5270 */
[----:B------:R-:W-:Y:S02]  /*3c90*/  UISETP.NE.AND UP5, UPT, UR50, 0x1, UPT ;  /* 0x000000013200788c */ /* 0x000fe4000bfa5270 */
[----:B------:R-:W-:Y:S02]  /*3ca0*/  UIADD3 UR33, UPT, UPT, UR21, 0x30, URZ ;  /* 0x0000003015217890 */ /* 0x000fe4000fffe0ff */
[----:B------:R-:W-:Y:S02]  /*3cb0*/  UIADD3 UR25, UPT, UPT, UR21, 0x38, URZ ;  /* 0x0000003815197890 */ /* 0x000fe4000fffe0ff */
[----:B------:R-:W-:Y:S02]  /*3cc0*/  UIADD3 UR17, UPT, UPT, UR21, 0x40, URZ ;  /* 0x0000004015117890 */ /* 0x000fe4000fffe0ff */
[----:B------:R-:W-:Y:S02]  /*3cd0*/  UPRMT UR37, UR45, 0x654, UR37 ;  /* 0x000006542d257896 */ /* 0x000fe40008000025 */
[----:B------:R-:W-:-:S02]  /*3ce0*/  USHF.R.U32.HI UR39, URZ, UR49, UR6 ;  /* 0x00000031ff277299 */ /* 0x000fc40008011606 */
[----:B--2---:R-:W-:Y:S02]  /*3cf0*/  USHF.R.U32.HI UR38, URZ, UR40, UR38 ;  /* 0x00000028ff267299 */ /* 0x004fe40008011626 */
[----:B------:R-:W-:-:S11]  /*3d00*/  UISETP.NE.AND UP2, UPT, UR4, 0x1, UPT ;  /* 0x000000010400788c */ /* 0x000fd6000bf45270 */
.L_x_82:
[C---:B------:R-:W-:Y:S02]  /*3d10*/  LEA R12, R14.reuse, UR21, 0x3 ;  /* 0x000000150e0c7c11 */ /* 0x040fe4000f8e18ff */
[----:B------:R-:W-:Y:S02]  /*3d20*/  SHF.L.U32 R9, R13, 0x1f, RZ ;  /* 0x0000001f0d097819 */ /* 0x000fe400000006ff */
[----:B------:R-:W-:Y:S02]  /*3d30*/  LEA R10, R14, UR21, 0x4 ;  /* 0x000000150e0a7c11 */ /* 0x000fe4000f8e20ff */
[----:B--2---:R-:W2:Y:S02]  /*3d40*/  SYNCS.PHASECHK.TRANS64.TRYWAIT P0, [R12+URZ+0x80], R9 ;  /* 0x000080090c0075a7 */ /* 0x004ea400080011ff */
[----:B--2---:R-:W-:Y:S05]  /*3d50*/  @!P0 BRA `(.L_x_72) ;  /* 0x0000007c007c8947 */ /* 0x004fea0003800000 */
.L_x_150:
[----:B--2---:R-:W2:Y:S01]  /*3d60*/  LDS.128 R8, [R10+0xf0] ;  /* 0x0000f0000a087984 */ /* 0x004ea20000000c00 */
[----:B------:R-:W-:Y:S01]  /*3d70*/  UISETP.GE.AND UP0, UPT, UR42, 0x1, UPT ;  /* 0x000000012a00788c */ /* 0x000fe2000bf06270 */
[----:B------:R-:W-:Y:S01]  /*3d80*/  @!PT LDS RZ, [RZ] ;  /* 0x00000000fffff984 */ /* 0x000fe20000000800 */
[----:B------:R-:W-:Y:S01]  /*3d90*/  @!PT LDS RZ, [RZ] ;  /* 0x00000000fffff984 */ /* 0x000fe20000000800 */
[----:B------:R-:W-:Y:S01]  /*3da0*/  @!PT LDS RZ, [RZ] ;  /* 0x00000000fffff984 */ /* 0x000fe20000000800 */
[----:B------:R-:W-:Y:S01]  /*3db0*/  @!PT LDS RZ, [RZ] ;  /* 0x00000000fffff984 */ /* 0x000fe20000000800 */
[----:B------:R3:W-:Y:S06]  /*3dc0*/  MEMBAR.ALL.CTA ;  /* 0x0000000000007992 */ /* 0x0007ec0000008000 */
[----:B---3--:R-:W3:Y:S01]  /*3dd0*/  FENCE.VIEW.ASYNC.S ;  /* 0x00000000000073c6 */ /* 0x008ee20000000000 */
[----:B--2---:R-:W-:Y:S11]  /*3de0*/  LOP3.LUT P0, RZ, R10, 0x1, RZ, 0xc0, !PT ;  /* 0x000000010aff7812 */ /* 0x004ff6000780c0ff */
[----:B------:R-:W-:Y:S02]  /*3df0*/  @!UPT UIADD3 URZ, UPT, UPT, URZ, URZ, URZ ;  /* 0x000000fffffff290 */ /* 0x000fe4000fffe0ff */
[----:B---3--:R-:W-:Y:S01]  /*3e00*/  VOTEU.ANY UP1, P0 ;  /* 0x0000000000ff7886 */ /* 0x008fe20000020100 */
[----:B------:R-:W-:Y:S11]  /*3e10*/  PLOP3.LUT P0, PT, PT, PT, UP1, 0x80, 0x8 ;  /* 0x000000000008781c */ /* 0x000ff60003f0f018 */
[----:B------:R-:W-:Y:S02]  /*3e20*/  @!UPT UIADD3 URZ, UPT, UPT, URZ, URZ, URZ ;  /* 0x000000fffffff290 */ /* 0x000fe4000fffe0ff */
[----:B------:R-:W-:Y:S02]  /*3e30*/  @P0 SHF.R.U32.HI R0, RZ, 0x10, R9 ;  /* 0x00000010ff000819 */ /* 0x000fe40000011609 */
[----:B------:R-:W-:Y:S02]  /*3e40*/  @P0 MOV R6, R8 ;  /* 0x0000000800060202 */ /* 0x000fe40000000f00 */
[----:B------:R-:W-:Y:S01]  /*3e50*/  @P0 R2UR UR4, R0 ;  /* 0x00000000000402ca */ /* 0x000fe200000e0000 */
[----:B------:R-:W-:Y:S01]  /*3e60*/  VIADD R0, R12, 0x90 ;  /* 0x000000900c007836 */ /* 0x000fe20000000000 */
[----:B------:R-:W-:Y:S02]  /*3e70*/  @P0 LOP3.LUT R8, R9, 0xffff, RZ, 0xc0, !PT ;  /* 0x0000ffff09080812 */ /* 0x000fe400078ec0ff */
[----:B------:R-:W-:Y:S02]  /*3e80*/  @P0 R2UR UR6, R6 ;  /* 0x00000000060602ca */ /* 0x000fe400000e0000 */
[----:B------:R-:W-:Y:S02]  /*3e90*/  PRMT R0, RZ, 0x654, R0 ;  /* 0x00000654ff007816 */ /* 0x000fe40000000000 */
[----:B------:R-:W-:Y:S02]  /*3ea0*/  @P0 R2UR UR5, R8 ;  /* 0x00000000080502ca */ /* 0x000fe400000e0000 */
[----:B------:R2:W-:Y:S03]  /*3eb0*/  SYNCS.ARRIVE.TRANS64.RED.A1T0 RZ, [R0+URZ], RZ ;  /* 0x000000ff00ff79a7 */ /* 0x0005e600081004ff */
[----:B------:R-:W-:Y:S04]  /*3ec0*/  @UP1 UMOV UR29, UR4 ;  /* 0x00000004001d1c82 */ /* 0x000fe80008000000 */
[----:B------:R-:W-:Y:S04]  /*3ed0*/  @UP1 UMOV UR14, UR6 ;  /* 0x00000006000e1c82 */ /* 0x000fe80008000000 */
[----:B------:R-:W-:Y:S01]  /*3ee0*/  @UP1 UMOV UR13, UR5 ;  /* 0x00000005000d1c82 */ /* 0x000fe20008000000 */
[----:B------:R-:W-:Y:S05]  /*3ef0*/  BRA.U !UP0, `(.L_x_73) ;  /* 0x0000000108a47547 */ /* 0x000fea000b800000 */
[----:B------:R-:W-:Y:S02]  /*3f00*/  UIMAD.WIDE.U32 UR18, UR13, UR51, URZ ;  /* 0x000000330d1272a5 */ /* 0x000fe4000f8e00ff */
[----:B------:R-:W-:Y:S02]  /*3f10*/  UIMAD.WIDE.U32 UR26, UR14, UR48, URZ ;  /* 0x000000300e1a72a5 */ /* 0x000fe4000f8e00ff */
[----:B------:R-:W-:Y:S02]  /*3f20*/  USEL UR4, UR30, UR38, !UP5 ;  /* 0x000000261e047287 */ /* 0x000fe4000e800000 */
[----:B------:R-:W-:Y:S02]  /*3f30*/  USEL UR7, UR31, UR39, !UP6 ;  /* 0x000000271f077287 */ /* 0x000fe4000f000000 */
[----:B-1----:R-:W-:Y:S02]  /*3f40*/  UIMAD.WIDE.U32 UR8, UR4, UR22, URZ ;  /* 0x00000016040872a5 */ /* 0x002fe4000f8e00ff */
[----:B------:R-:W-:Y:S01]  /*3f50*/  UIMAD.WIDE.U32 UR10, UR7, UR22, URZ ;  /* 0x00000016070a72a5 */ /* 0x000fe2000f8e00ff */
[----:B------:R-:W-:Y:S02]  /*3f60*/  UMOV UR5, UR19 ;  /* 0x0000001300057c82 */ /* 0x000fe40008000000 */
[----:B------:R-:W-:Y:S03]  /*3f70*/  USHF.R.U32.HI UR6, URZ, UR40, UR5 ;  /* 0x00000028ff067299 */ /* 0x000fe60008011605 */
[----:B------:R-:W-:Y:S01]  /*3f80*/  UMOV UR5, UR27 ;  /* 0x0000001b00057c82 */ /* 0x000fe20008000000 */
[----:B------:R-:W-:Y:S02]  /*3f90*/  USEL UR6, UR13, UR6, !UP5 ;  /* 0x000000060d067287 */ /* 0x000fe4000e800000 */
[----:B------:R-:W-:Y:S03]  /*3fa0*/  USHF.R.U32.HI UR12, URZ, UR49, UR5 ;  /* 0x00000031ff0c7299 */ /* 0x000fe60008011605 */
[----:B------:R-:W-:Y:S02]  /*3fb0*/  UMOV UR5, UR9 ;  /* 0x0000000900057c82 */ /* 0x000fe40008000000 */
[----:B------:R-:W-:Y:S03]  /*3fc0*/  @UP4 USHF.R.U32.HI UR4, URZ, UR23, UR5 ;  /* 0x00000017ff044299 */ /* 0x000fe60008011605 */
[----:B------:R-:W-:Y:S01]  /*3fd0*/  UMOV UR5, UR11 ;  /* 0x0000000b00057c82 */ /* 0x000fe20008000000 */
[----:B------:R-:W-:Y:S02]  /*3fe0*/  UIMAD UR4, UR42, UR4, URZ ;  /* 0x000000042a0472a4 */ /* 0x000fe4000f8e02ff */
[----:B------:R-:W-:Y:S02]  /*3ff0*/  @UP4 USHF.R.U32.HI UR7, URZ, UR23, UR5 ;  /* 0x00000017ff074299 */ /* 0x000fe40008011605 */
[----:B------:R-:W-:Y:S02]  /*4000*/  UIMAD.WIDE.U32 UR10, UR6, UR22, URZ ;  /* 0x00000016060a72a5 */ /* 0x000fe4000f8e00ff */
[----:B------:R-:W-:Y:S02]  /*4010*/  USEL UR5, UR14, UR12, !UP6 ;  /* 0x0000000c0e057287 */ /* 0x000fe4000f000000 */
[----:B------:R-:W-:Y:S02]  /*4020*/  UIMAD UR8, UR42, UR7, URZ ;  /* 0x000000072a0872a4 */ /* 0x000fe4000f8e02ff */
[----:B------:R-:W-:Y:S03]  /*4030*/  UISETP.GE.AND UP0, UPT, UR6, UR4, UPT ;  /* 0x000000040600728c */ /* 0x000fe6000bf06270 */
[----:B------:R-:W-:Y:S01]  /*4040*/  UMOV UR4, UR11 ;  /* 0x0000000b00047c82 */ /* 0x000fe20008000000 */
[----:B------:R-:W-:Y:S02]  /*4050*/  UISETP.GE.OR UP0, UPT, UR5, UR8, UP0 ;  /* 0x000000080500728c */ /* 0x000fe40008706670 */
[----:B------:R-:W-:Y:S02]  /*4060*/  USHF.R.U32.HI UR4, URZ, UR23, UR4 ;  /* 0x00000017ff047299 */ /* 0x000fe40008011604 */
[----:B------:R-:W-:Y:S02]  /*4070*/  UIMAD.WIDE.U32 UR8, UR5, UR22, URZ ;  /* 0x00000016050872a5 */ /* 0x000fe4000f8e00ff */
[----:B------:R-:W-:Y:S04]  /*4080*/  USEL UR10, UR6, UR4, !UP4 ;  /* 0x00000004060a7287 */ /* 0x000fe8000e000000 */
[----:B------:R-:W-:Y:S01]  /*4090*/  UIADD3 UR11, UPT, UPT, -UR10, URZ, URZ ;  /* 0x000000ff0a0b7290 */ /* 0x000fe2000fffe1ff */
[----:B------:R-:W-:Y:S02]  /*40a0*/  @!UP0 UMOV UR4, UR9 ;  /* 0x0000000900048c82 */ /* 0x000fe40008000000 */
[----:B------:R-:W-:Y:S02]  /*40b0*/  @!UP0 USHF.R.U32.HI UR4, URZ, UR23, UR4 ;  /* 0x00000017ff048299 */ /* 0x000fe40008011604 */
[----:B------:R-:W-:Y:S02]  /*40c0*/  UIMAD UR8, UR42, UR11, UR6 ;  /* 0x0000000b2a0872a4 */ /* 0x000fe4000f8e0206 */
[----:B------:R-:W-:Y:S04]  /*40d0*/  @!UP0 USEL UR4, UR5, UR4, !UP4 ;  /* 0x0000000405048287 */ /* 0x000fe8000e000000 */
[----:B------:R-:W-:Y:S02]  /*40e0*/  @!UP0 UIMAD UR8, UR7, UR8, UR4 ;  /* 0x00000008070882a4 */ /* 0x000fe4000f8e0204 */
[----:B------:R-:W-:Y:S02]  /*40f0*/  @!UP0 UIADD3 UR9, UPT, UPT, UR10, -UR4, URZ ;  /* 0x800000040a098290 */ /* 0x000fe4000fffe0ff */
[----:B------:R-:W-:Y:S02]  /*4100*/  UIADD3 UR4, UPT, UPT, -UR5, URZ, URZ ;  /* 0x000000ff05047290 */ /* 0x000fe4000fffe1ff */
[----:B------:R-:W-:Y:S02]  /*4110*/  UIADD3 UR7, UPT, UPT, -UR6, URZ, URZ ;  /* 0x000000ff06077290 */ /* 0x000fe4000fffe1ff */
[----:B------:R-:W-:Y:S02]  /*4120*/  @!UP0 UIMAD UR6, UR9, UR42, UR5 ;  /* 0x0000002a090682a4 */ /* 0x000fe4000f8e0205 */
[----:B------:R-:W-:Y:S02]  /*4130*/  UIMAD UR14, UR15, UR4, UR14 ;  /* 0x000000040f0e72a4 */ /* 0x000fe4000f8e020e */
[----:B------:R-:W-:Y:S01]  /*4140*/  UIMAD UR13, UR50, UR7, UR13 ;  /* 0x00000007320d72a4 */ /* 0x000fe2000f8e020d */
[----:B------:R-:W-:Y:S02]  /*4150*/  @!UP0 UMOV UR5, UR8 ;  /* 0x0000000800058c82 */ /* 0x000fe40008000000 */
[----:B------:R-:W-:Y:S02]  /*4160*/  UIMAD UR14, UR5, UR15, UR14 ;  /* 0x0000000f050e72a4 */ /* 0x000fe4000f8e020e */
[----:B------:R-:W-:Y:S11]  /*4170*/  UIMAD UR13, UR6, UR50, UR13 ;  /* 0x00000032060d72a4 */ /* 0x000ff6000f8e020d */
[----:B------:R-:W-:Y:S01]  /*4180*/  @!UPT UIADD3 URZ, UPT, UPT, URZ, URZ, URZ ;  /* 0x000000fffffff290 */ /* 0x000fe2000fffe0ff */
.L_x_73:
[----:B------:R-:W3:Y:S01]  /*4190*/  @!UP2 LDCU.128 UR8, c[0x0][0xb10] ;  /* 0x00016200ff08a7ac */ /* 0x000ee20008000c00 */
[C---:B----4-:R-:W-:Y:S02]  /*41a0*/  ISETP.NE.U32.AND P1, PT, R4.reuse, RZ, PT ;  /* 0x000000ff0400720c */ /* 0x050fe40003f25070 */
[----:B------:R-:W-:Y:S02]  /*41b0*/  ISETP.NE.U32.AND P0, PT, R4, RZ, PT ;  /* 0x000000ff0400720c */ /* 0x000fe40003f05070 */
[C---:B------:R-:W-:Y:S02]  /*41c0*/  ISETP.NE.AND.EX P1, PT, R5.reuse, RZ, PT, P1 ;  /* 0x000000ff0500720c */ /* 0x040fe40003f25310 */
[----:B------:R-:W-:Y:S01]  /*41d0*/  ISETP.NE.AND.EX P0, PT, R5, RZ, PT, P0 ;  /* 0x000000ff0500720c */ /* 0x000fe20003f05300 */
[----:B------:R-:W4:Y:S01]  /*41e0*/  @!UP2 LDCU UR5, c[0x0][0xb0c] ;  /* 0x00016180ff05a7ac */ /* 0x000f220008000800 */
[----:B------:R-:W-:Y:S01]  /*41f0*/  SHF.L.U32 R9, R15, 0x1f, RZ ;  /* 0x0000001f0f097819 */ /* 0x000fe200000006ff */
[----:B------:R-:W-:Y:S02]  /*4200*/  USHF.L.U32 UR35, UR16, 0x7, URZ ;  /* 0x0000000710237899 */ /* 0x000fe400080006ff */
[----:B------:R-:W-:Y:S02]  /*4210*/  USHF.L.U32 UR34, UR20, 0x8, URZ ;  /* 0x0000000814227899 */ /* 0x000fe400080006ff */
[----:B---3--:R-:W-:Y:S07]  /*4220*/  UIMAD.WIDE.U32 UR6, UR14, UR8, URZ ;  /* 0x000000080e0672a5 */ /* 0x008fee000f8e00ff */
[----:B------:R-:W-:Y:S01]  /*4230*/  @!UP2 UMOV UR4, UR7 ;  /* 0x000000070004ac82 */ /* 0x000fe20008000000 */
[----:B----4-:R-:W-:Y:S02]  /*4240*/  @!UP2 UISETP.NE.AND UP0, UPT, UR5, 0x1, UPT ;  /* 0x000000010500a88c */ /* 0x010fe4000bf05270 */
[----:B------:R-:W-:Y:S02]  /*4250*/  @!UP2 USHF.R.U32.HI UR4, URZ, UR9, UR4 ;  /* 0x00000009ff04a299 */ /* 0x000fe40008011604 */
[----:B------:R-:W-:Y:S02]  /*4260*/  UIMAD.WIDE.U32 UR6, UR13, UR11, URZ ;  /* 0x0000000b0d0672a5 */ /* 0x000fe4000f8e00ff */
[----:B------:R-:W-:Y:S02]  /*4270*/  @!UP2 USEL UR8, UR14, UR4, !UP0 ;  /* 0x000000040e08a287 */ /* 0x000fe4000c000000 */
[----:B------:R-:W-:Y:S03]  /*4280*/  @!UP2 UISETP.NE.AND UP0, UPT, UR10, 0x1, UPT ;  /* 0x000000010a00a88c */ /* 0x000fe6000bf05270 */
[----:B------:R-:W-:Y:S02]  /*4290*/  @!UP2 UMOV UR6, UR7 ;  /* 0x000000070006ac82 */ /* 0x000fe40008000000 */
[----:B------:R-:W3:Y:S02]  /*42a0*/  @!UP2 LDCU UR4, c[0x0][0xb20] ;  /* 0x00016400ff04a7ac */ /* 0x000ee40008000800 */
[----:B---3--:R-:W-:Y:S04]  /*42b0*/  @!UP2 USHF.R.U32.HI UR6, URZ, UR4, UR6 ;  /* 0x00000004ff06a299 */ /* 0x008fe80008011606 */
[----:B------:R-:W-:Y:S04]  /*42c0*/  @!UP2 USEL UR6, UR13, UR6, !UP0 ;  /* 0x000000060d06a287 */ /* 0x000fe8000c000000 */
[----:B------:R-:W-:Y:S02]  /*42d0*/  @!UP2 UIADD3 UR4, UPT, UPT, -UR8, UR6, URZ ;  /* 0x000000060804a290 */ /* 0x000fe4000fffe1ff */
[----:B------:R-:W-:Y:S02]  /*42e0*/  @!UP2 UIADD3 UR6, UPT, UPT, UR8, -UR6, URZ ;  /* 0x800000060806a290 */ /* 0x000fe4000fffe0ff */
[----:B------:R-:W-:Y:S02]  /*42f0*/  @!UP2 UIMAD UR14, UR4, UR5, UR14 ;  /* 0x00000005040ea2a4 */ /* 0x000fe4000f8e020e */
[----:B------:R-:W-:Y:S01]  /*4300*/  @!UP2 UIMAD UR13, UR6, UR10, UR13 ;  /* 0x0000000a060da2a4 */ /* 0x000fe2000f8e020d */
[----:B------:R-:W-:Y:S11]  /*4310*/  BRA.U UP3, `(.L_x_74) ;  /* 0x0000000103107547 */ /* 0x000ff6000b800000 */
[----:B--2---:R-:W-:Y:S04]  /*4320*/  MOV R0, UR43 ;  /* 0x0000002b00007c02 */ /* 0x004fe80008000f00 */
[----:B------:R-:W-:Y:S04]  /*4330*/  SHF.L.U32 R11, R0, 0x1f, RZ ;  /* 0x0000001f000b7819 */ /* 0x000fe800000006ff */
[----:B------:R-:W2:Y:S02]  /*4340*/  SYNCS.PHASECHK.TRANS64.TRYWAIT P2, [UR21+0x78], R11 ;  /* 0x0000780bff0075a7 */ /* 0x000ea40008041115 */
[----:B--2---:R-:W-:Y:S05]  /*4350*/  @!P2 BRA `(.L_x_75) ;  /* 0x000000780010a947 */ /* 0x004fea0003800000 */
.L_x_74:
[----:B------:R-:W-:Y:S05]  /*4360*/  @!P1 BRA `(.L_x_76) ;  /* 0x0000000000309947 */ /* 0x000fea0003800000 */
[----:B------:R-:W-:Y:S01]  /*4370*/  ISETP.NE.U32.AND P1, PT, R2, RZ, PT ;  /* 0x000000ff0200720c */ /* 0x000fe20003f25070 */
[----:B------:R-:W3:Y:S01]  /*4380*/  LDCU.64 UR4, c[0x0][0x358] ;  /* 0x00006b00ff0477ac */ /* 0x000ee20008000a00 */
[----:B------:R-:W-:Y:S02]  /*4390*/  IMAD.MOV.U32 R140, RZ, RZ, 0x1 ;  /* 0x00000001ff8c7424 */ /* 0x000fe400078e00ff */
[----:B------:R-:W-:Y:S11]  /*43a0*/  ISETP.NE.AND.EX P1, PT, R3, RZ, PT, P1 ;  /* 0x000000ff0300720c */ /* 0x000ff60003f25310 */
[----:B------:R-:W-:Y:S02]  /*43b0*/  @!UPT UIADD3 URZ, UPT, UPT, URZ, URZ, URZ ;  /* 0x000000fffffff290 */ /* 0x000fe4000fffe0ff */
[----:B--2---:R-:W2:Y:S01]  /*43c0*/  @P1 LDC.64 R10, c[0x0][0x888] ;  /* 0x00022200ff0a1b82 */ /* 0x004ea20000000a00 */
[----:B------:R-:W-:Y:S04]  /*43d0*/  @P1 IMAD R0, R4, UR36, RZ ;  /* 0x0000002404001c24 */ /* 0x000fe8000f8e02ff */
[----:B--2---:R-:W-:Y:S04]  /*43e0*/  @P1 IMAD.WIDE R10, R0, 0x4, R10 ;  /* 0x00000004000a1825 */ /* 0x004fe800078e020a */
[----:B------:R-:W-:Y:S01]  /*43f0*/  HFMA2 R0, -RZ, RZ, 0, 5.9604644775390625e-08 ;  /* 0x00000001ff007431 */ /* 0x000fe200000001ff */
[----:B---3-5:R3:W5:Y:S04]  /*4400*/  @P1 LDG.E R72, desc[UR4][R10.64] ;  /* 0x000000040a481981 */ /* 0x028768000c1e1900 */
[----:B------:R-:W-:Y:S01]  /*4410*/  @!P1 PRMT R140, R0, 0x7610, R140 ;  /* 0x00007610008c9816 */ /* 0x000fe2000000008c */
[----:B---3--:R-:W4:Y:S06]  /*4420*/  @!P1 LDC R72, c[0x0][0x880] ;  /* 0x00022000ff489b82 */ /* 0x008f2c0000000800 */
.L_x_76:
[----:B----45:R-:W-:Y:S01]  /*4430*/  @!P0 ISETP.EQ.AND P1, PT, R72, RZ, PT ;  /* 0x000000ff4800820c */ /* 0x030fe20003f22270 */
[----:B------:R-:W-:Y:S01]  /*4440*/  @!UPT UIADD3 URZ, UPT, UPT, URZ, URZ, URZ ;  /* 0x000000fffffff290 */ /* 0x000fe2000fffe0ff */
[----:B------:R-:W-:Y:S11]  /*4450*/  @!P0 BRA `(.L_x_77) ;  /* 0x0000000000188947 */ /* 0x000ff60003800000 */
[----:B------:R-:W-:Y:S02]  /*4460*/  LOP3.LUT P0, RZ, R140, 0xff, RZ, 0xc0, !PT ;  /* 0x000000ff8cff7812 */ /* 0x000fe4000780c0ff */
[----:B------:R-:W-:Y:S04]  /*4470*/  ISETP.NE.U32.AND P1, PT, R2, RZ, PT ;  /* 0x000000ff0200720c */ /* 0x000fe80003f25070 */
[----:B------:R-:W-:Y:S04]  /*4480*/  ISETP.NE.AND.EX P1, PT, R3, RZ, PT, P1 ;  /* 0x000000ff0300720c */ /* 0x000fe80003f25310 */
[----:B------:R-:W-:Y:S03]  /*4490*/  PLOP3.LUT P1, PT, P1, PT, PT, 0x8, 0x80 ;  /* 0x000000000080781c */ /* 0x000fe60000f2e170 */
[----:B------:R-:W-:Y:S11]  /*44a0*/  @P0 ISETP.EQ.AND P1, PT, R72, RZ, PT ;  /* 0x000000ff4800020c */ /* 0x000ff60003f22270 */
[----:B------:R-:W-:Y:S02]  /*44b0*/  @!UPT UIADD3 URZ, UPT, UPT, URZ, URZ, URZ ;  /* 0x000000fffffff290 */ /* 0x000fe4000fffe0ff */
.L_x_77:
[----:B------:R-:W3:Y:S01]  /*44c0*/  SYNCS.PHASECHK.TRANS64.TRYWAIT P2, [UR21+0x50], R9 ;  /* 0x00005009ff0075a7 */ /* 0x000ee20008041115 */
[----:B------:R-:W-:Y:S04]  /*44d0*/  ELECT P0, URZ, PT ;  /* 0x0000000000ff782f */ /* 0x000fe80003800000 */
[----:B------:R-:W-:Y:S11]  /*44e0*/  PLOP3.LUT P1, PT, P1, P0, PT, 0xf2, 0x2f ;  /* 0x00000000002f781c */ /* 0x000ff60000f21e72 */
[----:B------:R-:W-:Y:S02]  /*44f0*/  @!UPT UIADD3 URZ, UPT, UPT, URZ, URZ, URZ ;  /* 0x000000fffffff290 */ /* 0x000fe4000fffe0ff */
[----:B------:R-:W-:Y:S05]  /*4500*/  @!P1 IADD3 R8, P0, PT, R16, 0x580, RZ ;  /* 0x0000058010089810 */ /* 0x000fea0007f1e0ff */
[----:B------:R-:W-:Y:S01]  /*4510*/  @!P1 IMAD.X R6, RZ, RZ, R17, P0 ;  /* 0x000000ffff069224 */ /* 0x000fe200000e0611 */
[----:B---3--:R-:W-:Y:S07]  /*4520*/  @!P2 BRA `(.L_x_78) ;  /* 0x0000007400b4a947 */ /* 0x008fee0003800000 */
.L_x_153:
[----:B------:R-:W-:Y:S01]  /*4530*/  @!P1 R2UR UR5, R8 ;  /* 0x00000000080592ca */ /* 0x000fe200000e0000 */
[----:B------:R-:W-:Y:S01]  /*4540*/  VOTEU.ALL UP0, P1 ;  /* 0x0000000000ff7886 */ /* 0x000fe20000800000 */
[----:B------:R-:W-:Y:S01]  /*4550*/  @!P1 R2UR UR4, R6 ;  /* 0x00000000060492ca */ /* 0x000fe200000e0000 */
[----:B--2---:R-:W-:Y:S01]  /*4560*/  @!P1 IMAD.MOV.U32 R0, RZ, RZ, 0x2000 ;  /* 0x00002000ff009424 */ /* 0x004fe200078e00ff */
[----:B------:R-:W-:Y:S01]  /*4570*/  UMOV UR8, 0x0 ;  /* 0x0000000000087882 */ /* 0x000fe20000000000 */
[----:B------:R-:W-:Y:S01]  /*4580*/  UMOV UR9, 0x10000000 ;  /* 0x1000000000097882 */ /* 0x000fe20000000000 */
[----:B------:R-:W-:Y:S01]  /*4590*/  @!UP0 UIADD3 UR32, UPT, UPT, UR21, 0x200, URZ ;  /* 0x0000020015208890 */ /* 0x000fe2000fffe0ff */
[----:B------:R-:W-:Y:S01]  /*45a0*/  @!P1 IADD3 R8, P0, PT, R16, 0x580, RZ ;  /* 0x0000058010089810 */ /* 0x000fe20007f1e0ff */
[----:B------:R-:W-:Y:S01]  /*45b0*/  VOTEU.ALL UP0, P1 ;  /* 0x0000000000ff7886 */ /* 0x000fe20000800000 */
[----:B------:R-:W-:Y:S03]  /*45c0*/  UPRMT UR6, UR45, 0x654, UR33 ;  /* 0x000006542d067896 */ /* 0x000fe60008000021 */
[----:B------:R-:W-:Y:S02]  /*45d0*/  @!P1 IMAD.X R6, RZ, RZ, R17, P0 ;  /* 0x000000ffff069224 */ /* 0x000fe400000e0611 */
[----:B------:R-:W-:Y:S02]  /*45e0*/  IMAD.U32 R10, RZ, RZ, UR5 ;  /* 0x00000005ff0a7e24 */ /* 0x000fe4000f8e00ff */
[----:B------:R-:W-:Y:S03]  /*45f0*/  IMAD.U32 R11, RZ, RZ, UR4 ;  /* 0x00000004ff0b7e24 */ /* 0x000fe6000f8e00ff */
[----:B------:R-:W-:Y:S02]  /*4600*/  @!P1 R2UR UR4, R10 ;  /* 0x000000000a0492ca */ /* 0x000fe400000e0000 */
[----:B------:R-:W-:Y:S11]  /*4610*/  @!P1 R2UR UR5, R11 ;  /* 0x000000000b0592ca */ /* 0x000ff600000e0000 */
[----:B------:R-:W-:Y:S02]  /*4620*/  @!UPT UIADD3 URZ, UPT, UPT, URZ, URZ, URZ ;  /* 0x000000fffffff290 */ /* 0x000fe4000fffe0ff */
[----:B------:R2:W-:Y:S01]  /*4630*/  @!UP0 UTMALDG.3D [UR32], [UR4], desc[UR8] ;  /* 0x00000820040085b4 */ /* 0x0005e20008011000 */
[----:B------:R2:W-:Y:S01]  /*4640*/  @!P1 SYNCS.ARRIVE.TRANS64.RED.A0TR RZ, [UR21+0x30], R0 ;  /* 0x00003000ffff99a7 */ /* 0x0005e20008300415 */
[----:B------:R-:W-:Y:S01]  /*4650*/  SYNCS.ARRIVE.TRANS64.RED.A1T0 RZ, [UR6], RZ ;  /* 0x000000ffffff79a7 */ /* 0x000fe20008100406 */
[----:B------:R-:W3:Y:S02]  /*4660*/  SYNCS.PHASECHK.TRANS64.TRYWAIT P2, [UR21+0x58], R9 ;  /* 0x00005809ff0075a7 */ /* 0x000ee40008041115 */
[----:B--23--:R-:W-:Y:S05]  /*4670*/  @!P2 BRA `(.L_x_79) ;  /* 0x000000740078a947 */ /* 0x00cfea0003800000 */
.L_x_155:
        /* <DEDUP_REMOVED lines=8> */
[----:B------:R-:W-:Y:S01]  /*4700*/  @!UP0 UIADD3 UR24, UPT, UPT, UR21, 0x2200, URZ ;  /* 0x0000220015188890 */ /* 0x000fe2000fffe0ff */
[----:B------:R-:W-:Y:S01]  /*4710*/  VOTEU.ALL UP0, P1 ;  /* 0x0000000000ff7886 */ /* 0x000fe20000800000 */
[----:B------:R-:W-:Y:S01]  /*4720*/  UMOV UR27, UR35 ;  /* 0x00000023001b7c82 */ /* 0x000fe20008000000 */
[----:B------:R-:W-:Y:S02]  /*4730*/  UMOV UR28, UR36 ;  /* 0x00000024001c7c82 */ /* 0x000fe40008000000 */
[----:B------:R-:W-:Y:S01]  /*4740*/  IMAD.U32 R10, RZ, RZ, UR5 ;  /* 0x00000005ff0a7e24 */ /* 0x000fe2000f8e00ff */
[----:B------:R-:W-:Y:S01]  /*4750*/  UPRMT UR6, UR45, 0x654, UR25 ;  /* 0x000006542d067896 */ /* 0x000fe20008000019 */
[----:B------:R-:W-:Y:S02]  /*4760*/  IMAD.U32 R11, RZ, RZ, UR4 ;  /* 0x00000004ff0b7e24 */ /* 0x000fe4000f8e00ff */
[----:B------:R-:W-:Y:S01]  /*4770*/  @!P1 IMAD.X R6, RZ, RZ, R17, P0 ;  /* 0x000000ffff069224 */ /* 0x000fe200000e0611 */
        /* <DEDUP_REMOVED lines=8> */
.L_x_157:
[----:B------:R-:W-:Y:S01]  /*4800*/  @!P1 R2UR UR5, R8 ;  /* 0x00000000080592ca */ /* 0x000fe200000e0000 */
[----:B------:R-:W-:Y:S01]  /*4810*/  VOTEU.ALL UP0, P1 ;  /* 0x0000000000ff7886 */ /* 0x000fe20000800000 */
[----:B------:R-:W-:Y:S01]  /*4820*/  @!P1 R2UR UR4, R6 ;  /* 0x00000000060492ca */ /* 0x000fe200000e0000 */
[----:B--2---:R-:W-:Y:S01]  /*4830*/  @!P1 IMAD.MOV.U32 R0, RZ, RZ, 0x2000 ;  /* 0x00002000ff009424 */ /* 0x004fe200078e00ff */
[----:B------:R-:W-:Y:S01]  /*4840*/  UMOV UR8, 0x0 ;  /* 0x0000000000087882 */ /* 0x000fe20000000000 */
[----:B------:R-:W-:Y:S01]  /*4850*/  UMOV UR9, 0x10000000 ;  /* 0x1000000000097882 */ /* 0x000fe20000000000 */
[----:B------:R-:W-:Y:S01]  /*4860*/  @!UP0 UIADD3 UR18, UPT, UPT, UR34, 0x80, URZ ;  /* 0x0000008022128890 */ /* 0x000fe2000fffe0ff */
[----:B------:R-:W-:Y:S01]  /*4870*/  VIADD R14, R14, 0x1 ;  /* 0x000000010e0e7836 */ /* 0x000fe20000000000 */
[----:B------:R-:W-:Y:S01]  /*4880*/  @!UP0 UIADD3 UR16, UPT, UPT, UR21, 0x4200, URZ ;  /* 0x0000420015108890 */ /* 0x000fe2000fffe0ff */
[----:B------:R-:W-:Y:S01]  /*4890*/  VOTEU.ALL UP0, P1 ;  /* 0x0000000000ff7886 */ /* 0x000fe20000800000 */
[----:B------:R-:W-:Y:S01]  /*48a0*/  UMOV UR19, UR35 ;  /* 0x0000002300137c82 */ /* 0x000fe20008000000 */
[----:B------:R-:W-:Y:S02]  /*48b0*/  UMOV UR20, UR36 ;  /* 0x0000002400147c82 */ /* 0x000fe40008000000 */
[----:B------:R-:W-:Y:S01]  /*48c0*/  IMAD.U32 R10, RZ, RZ, UR5 ;  /* 0x00000005ff0a7e24 */ /* 0x000fe2000f8e00ff */
[----:B------:R-:W-:Y:S01]  /*48d0*/  UPRMT UR6, UR45, 0x654, UR17 ;  /* 0x000006542d067896 */ /* 0x000fe20008000011 */
        /* <DEDUP_REMOVED lines=9> */
.L_x_159:
[----:B------:R-:W-:Y:S01]  /*4970*/  @!P1 IADD3 R6, P0, PT, R16, 0x580, RZ ;  /* 0x0000058010069810 */ /* 0x000fe20007f1e0ff */
[----:B------:R-:W-:Y:S01]  /*4980*/  VOTEU.ALL UP0, P1 ;  /* 0x0000000000ff7886 */ /* 0x000fe20000800000 */
[----:B------:R-:W-:Y:S01]  /*4990*/  UMOV UR6, 0x0 ;  /* 0x0000000000067882 */ /* 0x000fe20000000000 */
[----:B------:R-:W-:Y:S01]  /*49a0*/  UMOV UR7, 0x10000000 ;  /* 0x1000000000077882 */ /* 0x000fe20000000000 */
[----:B------:R-:W-:Y:S01]  /*49b0*/  @!P1 R2UR UR5, R6 ;  /* 0x00000000060592ca */ /* 0x000fe200000e0000 */
[----:B--2---:R-:W-:Y:S01]  /*49c0*/  @!P1 IMAD.X R0, RZ, RZ, R17, P0 ;  /* 0x000000ffff009224 */ /* 0x004fe200000e0611 */
[----:B------:R-:W-:Y:S01]  /*49d0*/  @!UP0 UIADD3 UR10, UPT, UPT, UR34, 0xc0, URZ ;  /* 0x000000c0220a8890 */ /* 0x000fe2000fffe0ff */
[----:B------:R-:W-:Y:S01]  /*49e0*/  R2UR UR18, R142 ;  /* 0x000000008e1272ca */ /* 0x000fe200000e0000 */
[----:B------:R-:W-:Y:S01]  /*49f0*/  @!UP0 UIADD3 UR8, UPT, UPT, UR21, 0x6200, URZ ;  /* 0x0000620015088890 */ /* 0x000fe2000fffe0ff */
[----:B------:R-:W-:Y:S01]  /*4a00*/  R2UR UR16, R143 ;  /* 0x000000008f1072ca */ /* 0x000fe200000e0000 */
[----:B------:R-:W-:Y:S01]  /*4a10*/  @!UP0 UIADD3 UR9, UPT, UPT, UR21, 0x48, URZ ;  /* 0x0000004815098890 */ /* 0x000fe2000fffe0ff */
[----:B------:R-:W-:Y:S01]  /*4a20*/  @!P1 R2UR UR4, R0 ;  /* 0x00000000000492ca */ /* 0x000fe200000e0000 */
[----:B------:R-:W-:Y:S01]  /*4a30*/  VOTEU.ALL UP0, P1 ;  /* 0x0000000000ff7886 */ /* 0x000fe20000800000 */
[----:B------:R-:W-:Y:S01]  /*4a40*/  UMOV UR11, UR35 ;  /* 0x00000023000b7c82 */ /* 0x000fe20008000000 */
[----:B------:R-:W-:Y:S01]  /*4a50*/  UMOV UR12, UR36 ;  /* 0x00000024000c7c82 */ /* 0x000fe20008000000 */
[C---:B------:R-:W-:Y:S01]  /*4a60*/  ISETP.NE.AND P0, PT, R14.reuse, 0x2, PT ;  /* 0x000000020e00780c */ /* 0x040fe20003f05270 */
[----:B------:R-:W-:Y:S01]  /*4a70*/  UPLOP3.LUT UP3, UPT, UPT, UPT, UPT, 0x80, 0x8 ;  /* 0x000000000008789c */ /* 0x000fe20003f6f070 */
[----:B------:R-:W-:Y:S01]  /*4a80*/  IMAD.U32 R8, RZ, RZ, UR5 ;  /* 0x00000005ff087e24 */ /* 0x000fe2000f8e00ff */
[----:B------:R-:W-:Y:S01]  /*4a90*/  LOP3.LUT R15, R15, 0x1, RZ, 0x3c, !PT ;  /* 0x000000010f0f7812 */ /* 0x000fe200078e3cff */
[----:B------:R-:W-:Y:S01]  /*4aa0*/  UMOV UR36, UR29 ;  /* 0x0000001d00247c82 */ /* 0x000fe20008000000 */
[----:B------:R-:W-:Y:S01]  /*4ab0*/  SEL R0, RZ, 0x1, P0 ;  /* 0x00000001ff007807 */ /* 0x000fe20000000000 */
[----:B------:R-:W-:Y:S01]  /*4ac0*/  UIADD3 UR20, UPT, UPT, UR13, UR18, URZ ;  /* 0x000000120d147290 */ /* 0x000fe2000fffe0ff */
[----:B------:R-:W-:Y:S01]  /*4ad0*/  SEL R14, R14, RZ, P0 ;  /* 0x000000ff0e0e7207 */ /* 0x000fe20000000000 */
[----:B------:R-:W-:Y:S01]  /*4ae0*/  UIADD3 UR16, UPT, UPT, UR14, UR16, URZ ;  /* 0x000000100e107290 */ /* 0x000fe2000fffe0ff */
[----:B------:R-:W-:Y:S01]  /*4af0*/  IMAD.U32 R9, RZ, RZ, UR4 ;  /* 0x00000004ff097e24 */ /* 0x000fe2000f8e00ff */
[----:B------:R-:W-:Y:S02]  /*4b00*/  @!P1 R2UR UR4, R8 ;  /* 0x00000000080492ca */ /* 0x000fe400000e0000 */
[----:B------:R-:W-:Y:S02]  /*4b10*/  LOP3.LUT R13, R13, R0, RZ, 0x3c, !PT ;  /* 0x000000000d0d7212 */ /* 0x000fe400078e3cff */
[----:B------:R-:W-:Y:S11]  /*4b20*/  @!P1 R2UR UR5, R9 ;  /* 0x00000000090592ca */ /* 0x000ff600000e0000 */
[----:B------:R-:W-:Y:S02]  /*4b30*/  @!UPT UIADD3 URZ, UPT, UPT, URZ, URZ, URZ ;  /* 0x000000fffffff290 */ /* 0x000fe4000fffe0ff */
[----:B------:R2:W-:Y:S01]  /*4b40*/  @!UP0 UTMALDG.3D [UR8], [UR4], desc[UR6] ;  /* 0x00000608040085b4 */ /* 0x0005e20008011000 */
[----:B------:R2:W-:Y:S01]  /*4b50*/  @!P1 SYNCS.ARRIVE.TRANS64.RED.A0TR RZ, [UR21+0x48], R7 ;  /* 0x00004807ffff99a7 */ /* 0x0005e20008300415 */
[----:B------:R-:W-:Y:S01]  /*4b60*/  SYNCS.ARRIVE.TRANS64.RED.A1T0 RZ, [UR37], RZ ;  /* 0x000000ffffff79a7 */ /* 0x000fe20008100425 */
[----:B------:R-:W-:Y:S05]  /*4b70*/  BRA.U UP1, `(.L_x_82) ;  /* 0xfffffff101647547 */ /* 0x000fea000b83ffff */
[----:B------:R-:W-:-:S04]  /*4b80*/  SHF.L.U32 R3, R15, 0x1f, RZ ;  /* 0x0000001f0f037819 */ /* 0x000fc800000006ff */
[----:B------:R-:W3:Y:S02]  /*4b90*/  SYNCS.PHASECHK.TRANS64.TRYWAIT P0, [UR21+0x50], R3 ;  /* 0x00005003ff0075a7 */ /* 0x000ee40008001115 */
[----:B---3--:R-:W-:Y:S05]  /*4ba0*/  @!P0 BRA `(.L_x_83) ;  /* 0x0000007000748947 */ /* 0x008fea0003800000 */
.L_x_161:
[----:B------:R-:W4:Y:S02]  /*4bb0*/  SYNCS.PHASECHK.TRANS64.TRYWAIT P0, [UR21+0x58], R3 ;  /* 0x00005803ff0075a7 */ /* 0x000f240008001115 */
[----:B----4-:R-:W-:Y:S05]  /*4bc0*/  @!P0 BRA `(.L_x_84) ;  /* 0x0000007000848947 */ /* 0x010fea0003800000 */
.L_x_163:
[----:B------:R-:W4:Y:S02]  /*4bd0*/  SYNCS.PHASECHK.TRANS64.TRYWAIT P0, [UR21+0x60], R3 ;  /* 0x00006003ff0075a7 */ /* 0x000f240008001115 */
[----:B----4-:R-:W-:Y:S05]  /*4be0*/  @!P0 BRA `(.L_x_85) ;  /* 0x0000007000948947 */ /* 0x010fea0003800000 */
.L_x_165:
[----:B---3--:R-:W-:-:S07]  /*4bf0*/  MOV R0, UR21 ;  /* 0x0000001500007c02 */ /* 0x008fce0008000f00 */
.L_x_86:
[----:B---3--:R-:W-:-:S04]  /*4c00*/  SHF.L.U32 R3, R15, 0x1f, RZ ;  /* 0x0000001f0f037819 */ /* 0x008fc800000006ff */
[----:B------:R3:W4:Y:S03]  /*4c10*/  SYNCS.PHASECHK.TRANS64.TRYWAIT P0, [R0+URZ+0x68], R3 ;  /* 0x00006803000075a7 */ /* 0x00072600080011ff */
[----:B----4-:R-:W-:Y:S05]  /*4c20*/  @!P0 NANOSLEEP.SYNCS 0x989680 ;  /* 0x009896800000895d */ /* 0x010fea0003900000 */
[----:B------:R-:W4:Y:S02]  /*4c30*/  @!P0 SYNCS.PHASECHK.TRANS64 P0, [R0+URZ+0x68], R3 ;  /* 0x00006803000085a7 */ /* 0x000f2400080010ff */
[----:B-12-4-:R-:W-:Y:S05]  /*4c40*/  @P0 EXIT ;  /* 0x000000000000094d */ /* 0x016fea0003800000 */
[----:B------:R-:W-:Y:S05]  /*4c50*/  BRA `(.L_x_86) ;  /* 0xfffffffc00e87947 */ /* 0x000fea000383ffff */
.L_x_71:
[----:B------:R-:W-:-:S06]  /*4c60*/  UISETP.GE.AND UP0, UPT, UR17, 0x4, UPT ;  /* 0x000000041100788c */ /* 0x000fcc000bf06270 */
[----:B------:R-:W-:-:S13]  /*4c70*/  PLOP3.LUT P0, PT, PT, PT, UP0, 0x80, 0x8 ;  /* 0x000000000008781c */ /* 0x000fda0003f0f008 */
[----:B------:R-:W-:Y:S05]  /*4c80*/  @!P0 EXIT ;  /* 0x000000000000894d */ /* 0x000fea0003800000 */
[----:B------:R-:W-:Y:S01]  /*4c90*/  BAR.SYNC.DEFER_BLOCKING 0x6, 0xa0 ;  /* 0x0182800000007b1d */ /* 0x000fe20000010000 */
[C---:B------:R-:W-:Y:S01]  /*4ca0*/  IMAD.SHL.U32 R2, R154.reuse, 0x40, RZ ;  /* 0x000000409a027824 */ /* 0x040fe200078e00ff */
[C---:B------:R-:W-:Y:S01]  /*4cb0*/  R2P PR, R154.reuse, 0x6 ;  /* 0x000000069a007804 */ /* 0x040fe20000000000 */
[----:B------:R-:W-:Y:S01]  /*4cc0*/  IMAD.MOV.U32 R151, RZ, RZ, 0x20 ;  /* 0x00000020ff977424 */ /* 0x000fe200078e00ff */
[----:B------:R-:W-:Y:S01]  /*4cd0*/  CS2R R148, SRZ ;  /* 0x0000000000947805 */ /* 0x000fe2000001ff00 */
[C---:B------:R-:W-:Y:S01]  /*4ce0*/  IMAD.U32 R69, R154.reuse, 0x10000, RZ ;  /* 0x000100009a457824 */ /* 0x040fe200078e00ff */
[----:B------:R-:W-:Y:S02]  /*4cf0*/  UMOV UR44, 0x400 ;  /* 0x00000400002c7882 */ /* 0x000fe40000000000 */
[----:B------:R-:W1:Y:S01]  /*4d00*/  LDC.64 R138, c[0x0][0x8b0] ;  /* 0x00022c00ff8a7b82 */ /* 0x000e620000000a00 */
[----:B------:R-:W-:Y:S01]  /*4d10*/  ULEA UR44, UR45, UR44, 0x18 ;  /* 0x0000002c2d2c7291 */ /* 0x000fe2000f8ec0ff */
[----:B------:R-:W-:Y:S01]  /*4d20*/  IMAD.SHL.U32 R135, R154, 0x8, RZ ;  /* 0x000000089a877824 */ /* 0x000fe200078e00ff */
[----:B------:R-:W-:Y:S01]  /*4d30*/  LOP3.LUT R6, R2, 0x180, RZ, 0xc0, !PT ;  /* 0x0000018002067812 */ /* 0x000fe200078ec0ff */
[----:B------:R-:W-:Y:S01]  /*4d40*/  IMAD.MOV.U32 R152, RZ, RZ, 0x10 ;  /* 0x00000010ff987424 */ /* 0x000fe200078e00ff */
[----:B------:R-:W-:Y:S01]  /*4d50*/  SEL R151, R151, 0xffffffe0, !P2 ;  /* 0xffffffe097977807 */ /* 0x000fe20005000000 */
[----:B------:R-:W-:Y:S01]  /*4d60*/  UIADD3 UR5, UPT, UPT, UR44, 0x200, URZ ;  /* 0x000002002c057890 */ /* 0x000fe2000fffe0ff */
[----:B------:R-:W-:Y:S01]  /*4d70*/  LOP3.LUT R69, R69, 0x600000, RZ, 0xc0, !PT ;  /* 0x0060000045457812 */ /* 0x000fe200078ec0ff */
[----:B------:R-:W2:Y:S01]  /*4d80*/  LDC.64 R136, c[0x0][0x8a8] ;  /* 0x00022a00ff887b82 */ /* 0x000ea20000000a00 */
[----:B------:R-:W-:Y:S01]  /*4d90*/  UIADD3 UR4, UPT, UPT, UR44, 0x8200, URZ ;  /* 0x000082002c047890 */ /* 0x000fe2000fffe0ff */
[----:B------:R-:W-:Y:S01]  /*4da0*/  LOP3.LUT R135, R6, 0x30, R135, 0xf8, !PT ;  /* 0x0000003006877812 */ /* 0x000fe200078ef887 */
[----:B------:R-:W-:Y:S01]  /*4db0*/  IMAD.MOV.U32 R68, RZ, RZ, RZ ;  /* 0x000000ffff447224 */ /* 0x000fe200078e00ff */
[----:B------:R-:W-:Y:S01]  /*4dc0*/  SEL R152, R152, 0xfffffff0, !P1 ;  /* 0xfffffff098987807 */ /* 0x000fe20004800000 */
[----:B------:R-:W-:Y:S01]  /*4dd0*/  IMAD.MOV.U32 R145, RZ, RZ, RZ ;  /* 0x000000ffff917224 */ /* 0x000fe200078e00ff */
[----:B------:R-:W-:Y:S01]  /*4de0*/  SHF.R.S32.HI R3, RZ, 0x4, R151 ;  /* 0x00000004ff037819 */ /* 0x000fe20000011497 */
[----:B------:R-:W-:Y:S01]  /*4df0*/  IMAD.U32 R155, RZ, RZ, UR5 ;  /* 0x00000005ff9b7e24 */ /* 0x000fe2000f8e00ff */
[----:B------:R-:W-:Y:S01]  /*4e00*/  LOP3.LUT R135, R135, 0x1e40, R2, 0xf8, !PT ;  /* 0x00001e4087877812 */ /* 0x000fe200078ef802 */
[----:B------:R-:W3:Y:S01]  /*4e10*/  LDS R0, [UR44+0x110] ;  /* 0x0001102cff007984 */ /* 0x000ee20008000800 */
[----:B------:R-:W-:-:S02]  /*4e20*/  LOP3.LUT R154, R154, 0x60, RZ, 0xc0, !PT ;  /* 0x000000609a9a7812 */ /* 0x000fc400078ec0ff */
[----:B------:R-:W-:Y:S02]  /*4e30*/  CS2R R146, SRZ ;  /* 0x0000000000927805 */ /* 0x000fe4000001ff00 */
[----:B------:R-:W-:Y:S01]  /*4e40*/  LEA.HI.SX32 R150, R152, R3, 0x1c ;  /* 0x0000000398967211 */ /* 0x000fe200078fe2ff */
[----:B------:R-:W-:Y:S01]  /*4e50*/  IMAD.U32 R153, RZ, RZ, UR4 ;  /* 0x00000004ff997e24 */ /* 0x000fe2000f8e00ff */
[----:B------:R-:W4:Y:S01]  /*4e60*/  LDCU UR58, c[0x0][0x370] ;  /* 0x00006e00ff3a77ac */ /* 0x000f220008000800 */
[----:B------:R-:W1:Y:S01]  /*4e70*/  LDCU.64 UR62, c[0x0][0x348] ;  /* 0x00006900ff3e77ac */ /* 0x000e620008000a00 */
[----:B------:R-:W1:Y:S01]  /*4e80*/  LDCU UR43, c[0x0][0xb0c] ;  /* 0x00016180ff2b77ac */ /* 0x000e620008000800 */
[----:B------:R-:W1:Y:S01]  /*4e90*/  LDCU UR39, c[0x0][0xb30] ;  /* 0x00016600ff2777ac */ /* 0x000e620008000800 */
[----:B------:R-:W1:Y:S01]  /*4ea0*/  LDCU.64 UR56, c[0x0][0x888] ;  /* 0x00011100ff3877ac */ /* 0x000e620008000a00 */
[----:B------:R-:W1:Y:S01]  /*4eb0*/  LDCU.64 UR40, c[0x0][0xb28] ;  /* 0x00016500ff2877ac */ /* 0x000e620008000a00 */
[----:B------:R-:W1:Y:S01]  /*4ec0*/  LDCU.64 UR60, c[0x0][0x890] ;  /* 0x00011200ff3c77ac */ /* 0x000e620008000a00 */
[----:B------:R-:W1:Y:S01]  /*4ed0*/  LDCU.128 UR52, c[0x0][0xb10] ;  /* 0x00016200ff3477ac */ /* 0x000e620008000c00 */
[----:B------:R-:W1:Y:S02]  /*4ee0*/  LDCU UR47, c[0x0][0x374] ;  /* 0x00006e80ff2f77ac */ /* 0x000e640008000800 */
[----:B-1234-:R-:W-:-:S07]  /*4ef0*/  IMAD.IADD R69, R0, 0x1, R69 ;  /* 0x0000000100457824 */ /* 0x01efce00078e0245 */
.L_x_128:
[----:B------:R-:W-:Y:S02]  /*4f00*/  LEA R3, R145, UR44, 0x3 ;  /* 0x0000002c91037c11 */ /* 0x000fe4000f8e18ff */
[----:B------:R-:W-:Y:S02]  /*4f10*/  SHF.L.U32 R0, R147, 0x1f, RZ ;  /* 0x0000001f93007819 */ /* 0x000fe400000006ff */
[----:B------:R-:W-:Y:S02]  /*4f20*/  LEA R5, R145, UR44, 0x4 ;  /* 0x0000002c91057c11 */ /* 0x000fe4000f8e20ff */
[----:B-1----:R-:W1:Y:S02]  /*4f30*/  SYNCS.PHASECHK.TRANS64.TRYWAIT P0, [R3+URZ+0x80], R0 ;  /* 0x00008000030075a7 */ /* 0x002e6400080011ff */
[----:B-1----:R-:W-:Y:S05]  /*4f40*/  @!P0 BRA `(.L_x_87) ;  /* 0x0000006c00d48947 */ /* 0x002fea0003800000 */
.L_x_166:
        /* <DEDUP_REMOVED lines=11> */
[----:B------:R-:W-:Y:S01]  /*5000*/  PLOP3.LUT P0, PT, PT, PT, UP1, 0x80, 0x8 ;  /* 0x000000000008781c */ /* 0x000fe20003f0f018 */
[----:B------:R-:W-:Y:S11]  /*5010*/  UP2UR UR46, UPR, URZ, 0x2 ;  /* 0x00000002ff2e7883 */ /* 0x000ff60008000000 */
[----:B------:R-:W-:Y:S01]  /*5020*/  @!UPT UIADD3 URZ, UPT, UPT, URZ, URZ, URZ ;  /* 0x000000fffffff290 */ /* 0x000fe2000fffe0ff */
[----:B-1----:R-:W-:Y:S02]  /*5030*/  @P0 SHF.R.U32.HI R0, RZ, 0x10, R5 ;  /* 0x00000010ff000819 */ /* 0x002fe40000011605 */
        /* <DEDUP_REMOVED lines=12> */
[----:B------:R-:W2:Y:S01]  /*5100*/  LDCU UR12, c[0x0][0xb20] ;  /* 0x00016400ff0c77ac */ /* 0x000ea20008000800 */
[----:B------:R-:W-:Y:S02]  /*5110*/  UIMAD.WIDE.U32 UR4, UR47, UR55, URZ ;  /* 0x000000372f0472a5 */ /* 0x000fe4000f8e00ff */
[----:B------:R-:W-:Y:S02]  /*5120*/  UIMAD.WIDE.U32 UR6, UR58, UR52, URZ ;  /* 0x000000343a0672a5 */ /* 0x000fe4000f8e00ff */
[----:B------:R-:W-:Y:S02]  /*5130*/  UISETP.NE.AND UP0, UPT, UR54, 0x1, UPT ;  /* 0x000000013600788c */ /* 0x000fe4000bf05270 */
[----:B------:R-:W-:Y:S02]  /*5140*/  UIMAD.WIDE.U32 UR8, UR37, UR55, URZ ;  /* 0x00000037250872a5 */ /* 0x000fe4000f8e00ff */
[----:B------:R-:W-:Y:S02]  /*5150*/  UIMAD.WIDE.U32 UR10, UR38, UR52, URZ ;  /* 0x00000034260a72a5 */ /* 0x000fe4000f8e00ff */
[----:B------:R-:W-:Y:S02]  /*5160*/  UISETP.NE.AND UP1, UPT, UR43, 0x1, UPT ;  /* 0x000000012b00788c */ /* 0x000fe4000bf25270 */
[----:B------:R-:W-:Y:S01]  /*5170*/  UISETP.NE.AND UP2, UPT, UR42, 0x1, UPT ;  /* 0x000000012a00788c */ /* 0x000fe2000bf45270 */
[----:B------:R-:W-:Y:S02]  /*5180*/  UMOV UR4, UR5 ;  /* 0x0000000500047c82 */ /* 0x000fe40008000000 */
[----:B--2---:R-:W-:Y:S03]  /*5190*/  USHF.R.U32.HI UR5, URZ, UR12, UR4 ;  /* 0x0000000cff057299 */ /* 0x004fe60008011604 */
[----:B------:R-:W-:Y:S02]  /*51a0*/  UMOV UR4, UR7 ;  /* 0x0000000700047c82 */ /* 0x000fe40008000000 */
[----:B------:R-:W-:Y:S02]  /*51b0*/  USHF.R.U32.HI UR7, URZ, UR53, UR4 ;  /* 0x00000035ff077299 */ /* 0x000fe40008011604 */
[----:B------:R-:W-:Y:S02]  /*51c0*/  USEL UR4, UR47, UR5, !UP0 ;  /* 0x000000052f047287 */ /* 0x000fe4000c000000 */
[----:B------:R-:W-:Y:S01]  /*51d0*/  USEL UR7, UR58, UR7, !UP1 ;  /* 0x000000073a077287 */ /* 0x000fe2000c800000 */
[----:B------:R-:W-:Y:S01]  /*51e0*/  UMOV UR5, UR9 ;  /* 0x0000000900057c82 */ /* 0x000fe20008000000 */
[----:B------:R-:W-:Y:S02]  /*51f0*/  UIMAD.WIDE.U32 UR8, UR4, UR40, URZ ;  /* 0x00000028040872a5 */ /* 0x000fe4000f8e00ff */
[----:B------:R-:W-:Y:S03]  /*5200*/  USHF.R.U32.HI UR6, URZ, UR12, UR5 ;  /* 0x0000000cff067299 */ /* 0x000fe60008011605 */
[----:B------:R-:W-:Y:S01]  /*5210*/  UMOV UR5, UR11 ;  /* 0x0000000b00057c82 */ /* 0x000fe20008000000 */
[----:B------:R-:W-:Y:S02]  /*5220*/  UIMAD.WIDE.U32 UR10, UR7, UR40, URZ ;  /* 0x00000028070a72a5 */ /* 0x000fe4000f8e00ff */
[----:B------:R-:W-:Y:S02]  /*5230*/  USHF.R.U32.HI UR12, URZ, UR53, UR5 ;  /* 0x00000035ff0c7299 */ /* 0x000fe40008011605 */
[----:B------:R-:W-:Y:S01]  /*5240*/  USEL UR6, UR37, UR6, !UP0 ;  /* 0x0000000625067287 */ /* 0x000fe2000c000000 */
[----:B------:R-:W-:Y:S02]  /*5250*/  UMOV UR5, UR9 ;  /* 0x0000000900057c82 */ /* 0x000fe40008000000 */
[----:B------:R-:W-:Y:S01]  /*5260*/  UMOV UR10, UR11 ;  /* 0x0000000b000a7c82 */ /* 0x000fe20008000000 */
[----:B------:R-:W-:Y:S02]  /*5270*/  @UP2 USHF.R.U32.HI UR4, URZ, UR41, UR5 ;  /* 0x00000029ff042299 */ /* 0x000fe40008011605 */
[----:B------:R-:W-:Y:S02]  /*5280*/  @UP2 USHF.R.U32.HI UR7, URZ, UR41, UR10 ;  /* 0x00000029ff072299 */ /* 0x000fe4000801160a */
[----:B------:R-:W-:Y:S02]  /*5290*/  UIMAD UR4, UR42, UR4, URZ ;  /* 0x000000042a0472a4 */ /* 0x000fe4000f8e02ff */
        /* <DEDUP_REMOVED lines=8> */
[----:B------:R-:W-:Y:S02]  /*5320*/  USEL UR11, UR6, UR4, !UP2 ;  /* 0x00000004060b7287 */ /* 0x000fe4000d000000 */
[----:B------:R-:W-:Y:S02]  /*5330*/  UIADD3 UR8, UPT, UPT, -UR5, URZ, URZ ;  /* 0x000000ff05087290 */ /* 0x000fe4000fffe1ff */
[----:B------:R-:W-:Y:S01]  /*5340*/  UIADD3 UR10, UPT, UPT, -UR11, URZ, URZ ;  /* 0x000000ff0b0a7290 */ /* 0x000fe2000fffe1ff */
[----:B------:R-:W-:Y:S01]  /*5350*/  @!UP0 UMOV UR4, UR9 ;  /* 0x0000000900048c82 */ /* 0x000fe20008000000 */
[----:B------:R-:W-:Y:S02]  /*5360*/  UIADD3 UR9, UPT, UPT, -UR6, URZ, URZ ;  /* 0x000000ff06097290 */ /* 0x000fe4000fffe1ff */
[----:B------:R-:W-:Y:S02]  /*5370*/  @!UP0 USHF.R.U32.HI UR4, URZ, UR41, UR4 ;  /* 0x00000029ff048299 */ /* 0x000fe40008011604 */
[----:B------:R-:W-:Y:S02]  /*5380*/  UIMAD UR10, UR42, UR10, UR6 ;  /* 0x0000000a2a0a72a4 */ /* 0x000fe4000f8e0206 */
[----:B------:R-:W-:Y:S04]  /*5390*/  @!UP0 USEL UR4, UR5, UR4, !UP2 ;  /* 0x0000000405048287 */ /* 0x000fe8000d000000 */
[----:B------:R-:W-:Y:S02]  /*53a0*/  @!UP0 UIMAD UR10, UR7, UR10, UR4 ;  /* 0x0000000a070a82a4 */ /* 0x000fe4000f8e0204 */
[----:B------:R-:W-:Y:S02]  /*53b0*/  @!UP0 UIADD3 UR11, UPT, UPT, UR11, -UR4, URZ ;  /* 0x800000040b0b8290 */ /* 0x000fe4000fffe0ff */
[----:B------:R-:W-:Y:S02]  /*53c0*/  UIMAD UR7, UR43, UR8, UR38 ;  /* 0x000000082b0772a4 */ /* 0x000fe4000f8e0226 */
[----:B------:R-:W-:Y:S02]  /*53d0*/  @!UP0 UIMAD UR6, UR11, UR42, UR5 ;  /* 0x0000002a0b0682a4 */ /* 0x000fe4000f8e0205 */
[----:B------:R-:W-:Y:S01]  /*53e0*/  UIMAD UR4, UR54, UR9, UR37 ;  /* 0x00000009360472a4 */ /* 0x000fe2000f8e0225 */
[----:B------:R-:W-:Y:S02]  /*53f0*/  @!UP0 UMOV UR5, UR10 ;  /* 0x0000000a00058c82 */ /* 0x000fe40008000000 */
[----:B------:R-:W-:Y:S02]  /*5400*/  UIMAD UR38, UR5, UR43, UR7 ;  /* 0x0000002b052672a4 */ /* 0x000fe4000f8e0207 */
[----:B------:R-:W-:Y:S11]  /*5410*/  UIMAD UR37, UR6, UR54, UR4 ;  /* 0x00000036062572a4 */ /* 0x000ff6000f8e0204 */
[----:B------:R-:W-:Y:S01]  /*5420*/  @!UPT UIADD3 URZ, UPT, UPT, URZ, URZ, URZ ;  /* 0x000000fffffff290 */ /* 0x000fe2000fffe0ff */
.L_x_88:
[----:B------:R-:W-:Y:S01]  /*5430*/  UISETP.NE.AND UP0, UPT, UR39, 0x1, UPT ;  /* 0x000000012700788c */ /* 0x000fe2000bf05270 */
[----:B------:R-:W-:Y:S01]  /*5440*/  R2UR UR11, R155 ;  /* 0x000000009b0b72ca */ /* 0x000fe200000e0000 */
[----:B------:R-:W-:Y:S01]  /*5450*/  USHF.L.U32 UR50, UR16, 0x7, URZ ;  /* 0x0000000710327899 */ /* 0x000fe200080006ff */
[----:B------:R-:W-:Y:S01]  /*5460*/  IADD3 R145, PT, PT, R145, 0x1, RZ ;  /* 0x0000000191917810 */ /* 0x000fe20007ffe0ff */
[----:B------:R-:W-:Y:S07]  /*5470*/  USHF.L.U32 UR49, UR20, 0x8, URZ ;  /* 0x0000000814317899 */ /* 0x000fee00080006ff */
[----:B------:R-:W2:Y:S01]  /*5480*/  @!UP0 LDCU.128 UR12, c[0x0][0xb10] ;  /* 0x00016200ff0c87ac */ /* 0x000ea20008000c00 */
[----:B------:R-:W3:Y:S01]  /*5490*/  @!UP0 LDCU UR5, c[0x0][0xb0c] ;  /* 0x00016180ff0587ac */ /* 0x000ee20008000800 */
[----:B------:R-:W4:Y:S01]  /*54a0*/  @!UP0 LDCU UR10, c[0x0][0xb20] ;  /* 0x00016400ff0a87ac */ /* 0x000f220008000800 */
[----:B--2---:R-:W-:Y:S02]  /*54b0*/  UIMAD.WIDE.U32 UR8, UR38, UR12, URZ ;  /* 0x0000000c260872a5 */ /* 0x004fe4000f8e00ff */
[----:B------:R-:W-:Y:S02]  /*54c0*/  UIMAD.WIDE.U32 UR6, UR37, UR15, URZ ;  /* 0x0000000f250672a5 */ /* 0x000fe4000f8e00ff */
[----:B------:R-:W-:Y:S03]  /*54d0*/  @!UP0 UISETP.NE.AND UP1, UPT, UR14, 0x1, UPT ;  /* 0x000000010e00888c */ /* 0x000fe6000bf25270 */
[----:B------:R-:W-:Y:S01]  /*54e0*/  @!UP0 UMOV UR4, UR9 ;  /* 0x0000000900048c82 */ /* 0x000fe20008000000 */
[----:B---3--:R-:W-:Y:S02]  /*54f0*/  @!UP0 UISETP.NE.AND UP2, UPT, UR5, 0x1, UPT ;  /* 0x000000010500888c */ /* 0x008fe4000bf45270 */
[----:B------:R-:W-:Y:S01]  /*5500*/  @!UP0 USHF.R.U32.HI UR4, URZ, UR13, UR4 ;  /* 0x0000000dff048299 */ /* 0x000fe20008011604 */
[----:B------:R-:W-:Y:S02]  /*5510*/  @!UP0 UMOV UR6, UR7 ;  /* 0x0000000700068c82 */ /* 0x000fe40008000000 */
[----:B----4-:R-:W-:Y:S02]  /*5520*/  @!UP0 USHF.R.U32.HI UR6, URZ, UR10, UR6 ;  /* 0x0000000aff068299 */ /* 0x010fe40008011606 */
[----:B------:R-:W-:Y:S02]  /*5530*/  @!UP0 USEL UR7, UR38, UR4, !UP2 ;  /* 0x0000000426078287 */ /* 0x000fe4000d000000 */
[----:B------:R-:W-:Y:S04]  /*5540*/  @!UP0 USEL UR6, UR37, UR6, !UP1 ;  /* 0x0000000625068287 */ /* 0x000fe8000c800000 */
[----:B------:R-:W-:Y:S02]  /*5550*/  @!UP0 UIADD3 UR4, UPT, UPT, -UR7, UR6, URZ ;  /* 0x0000000607048290 */ /* 0x000fe4000fffe1ff */
[----:B------:R-:W-:Y:S02]  /*5560*/  @!UP0 UIADD3 UR6, UPT, UPT, UR7, -UR6, URZ ;  /* 0x8000000607068290 */ /* 0x000fe4000fffe0ff */
[----:B------:R-:W-:Y:S02]  /*5570*/  @!UP0 UIMAD UR38, UR4, UR5, UR38 ;  /* 0x00000005042682a4 */ /* 0x000fe4000f8e0226 */
[----:B------:R-:W-:Y:S02]  /*5580*/  @!UP0 UIMAD UR37, UR6, UR14, UR37 ;  /* 0x0000000e062582a4 */ /* 0x000fe4000f8e0225 */
[----:B------:R-:W-:Y:S09]  /*5590*/  ULOP3.LUT UP0, URZ, UR11, 0x1b0, URZ, 0xc0, !UPT ;  /* 0x000001b00bff7892 */ /* 0x000ff2000f80c0ff */
[----:B------:R-:W-:Y:S05]  /*55a0*/  BRA.U !UP0, `(.L_x_89) ;  /* 0x0000000108407547 */ /* 0x000fea000b800000 */
[----:B------:R-:W2:Y:S01]  /*55b0*/  LDCU.64 UR8, c[0x4][0x88] ;  /* 0x01001100ff0877ac */ /* 0x000ea20008000a00 */
[----:B------:R-:W-:Y:S01]  /*55c0*/  MOV R3, 0x0 ;  /* 0x0000000000037802 */ /* 0x000fe20000000f00 */
[----:B------:R-:W-:Y:S02]  /*55d0*/  HFMA2 R12, -RZ, RZ, 0, 5.9604644775390625e-08 ;  /* 0x00000001ff0c7431 */ /* 0x000fe400000001ff */
[----:B------:R-:W-:Y:S02]  /*55e0*/  IMAD.MOV.U32 R8, RZ, RZ, 0x70 ;  /* 0x00000070ff087424 */ /* 0x000fe400078e00ff */
[----:B------:R-:W-:Y:S01]  /*55f0*/  IMAD.MOV.U32 R13, RZ, RZ, RZ ;  /* 0x000000ffff0d7224 */ /* 0x000fe200078e00ff */
[----:B------:R-:W3:Y:S01]  /*5600*/  LDCU.64 UR6, c[0x4][0x90] ;  /* 0x01001200ff0677ac */ /* 0x000ee20008000a00 */
[----:B------:R-:W4:Y:S01]  /*5610*/  LDC.64 R2, c[0x4][R3] ;  /* 0x0100000003027b82 */ /* 0x000f220000000a00 */
[----:B------:R-:W1:Y:S01]  /*5620*/  LDCU.64 UR4, c[0x4][0x8] ;  /* 0x01000100ff0477ac */ /* 0x000e620008000a00 */
[----:B--2---:R-:W-:Y:S01]  /*5630*/  MOV R5, UR9 ;  /* 0x0000000900057c02 */ /* 0x004fe20008000f00 */
[----:B------:R-:W-:Y:S01]  /*5640*/  IMAD.U32 R4, RZ, RZ, UR8 ;  /* 0x00000008ff047e24 */ /* 0x000fe2000f8e00ff */
[----:B---3--:R-:W-:Y:S01]  /*5650*/  MOV R7, UR7 ;  /* 0x0000000700077c02 */ /* 0x008fe20008000f00 */
[----:B------:R-:W-:Y:S01]  /*5660*/  IMAD.U32 R6, RZ, RZ, UR6 ;  /* 0x00000006ff067e24 */ /* 0x000fe2000f8e00ff */
[----:B-1----:R-:W-:Y:S01]  /*5670*/  MOV R11, UR5 ;  /* 0x00000005000b7c02 */ /* 0x002fe20008000f00 */
[----:B------:R-:W-:Y:S02]  /*5680*/  IMAD.U32 R10, RZ, RZ, UR4 ;  /* 0x00000004ff0a7e24 */ /* 0x000fe4000f8e00ff */
[----:B------:R-:W-:Y:S07]  /*5690*/  LEPC R20, `(.L_x_89) ;  /* 0x000000001014794e */ /* 0x000fee0000000000 */
[----:B----45:R-:W-:Y:S05]  /*56a0*/  CALL.ABS.NOINC R2 ;  /* 0x0000000002007343 */ /* 0x030fea0003c00000 */
.L_x_89:
[----:B------:R-:W-:Y:S01]  /*56b0*/  LOP3.LUT P0, RZ, R153, 0x1b0, RZ, 0xc0, !PT ;  /* 0x000001b099ff7812 */ /* 0x000fe2000780c0ff */
[----:B------:R-:W-:Y:S11]  /*56c0*/  BSSY.RECONVERGENT B6, `(.L_x_90) ;  /* 0x0000013000067945 */ /* 0x000ff60003800200 */
[----:B------:R-:W-:Y:S01]  /*56d0*/  @!UPT UIADD3 URZ, UPT, UPT, URZ, URZ, URZ ;  /* 0x000000fffffff290 */ /* 0x000fe2000fffe0ff */
[----:B------:R-:W-:Y:S05]  /*56e0*/  @!P0 BRA `(.L_x_91) ;  /* 0x0000000000408947 */ /* 0x000fea0003800000 */
        /* <DEDUP_REMOVED lines=16> */
.L_x_91:
[----:B------:R-:W-:Y:S05]  /*57f0*/  BSYNC.RECONVERGENT B6 ;  /* 0x0000000000067941 */ /* 0x000fea0003800200 */
.L_x_90:
[----:B------:R-:W-:Y:S01]  /*5800*/  R2UR UR4, R144 ;  /* 0x00000000900472ca */ /* 0x000fe200000e0000 */
[----:B------:R-:W-:Y:S01]  /*5810*/  UISETP.NE.U32.AND UP0, UPT, UR60, URZ, UPT ;  /* 0x000000ff3c00728c */ /* 0x000fe2000bf05070 */
[----:B------:R-:W-:Y:S02]  /*5820*/  ISETP.NE.U32.AND P4, PT, R138, RZ, PT ;  /* 0x000000ff8a00720c */ /* 0x000fe40003f85070 */
[----:B------:R-:W-:Y:S01]  /*5830*/  ISETP.NE.U32.AND P2, PT, RZ, UR56, PT ;  /* 0x00000038ff007c0c */ /* 0x000fe2000bf45070 */
[----:B------:R-:W-:Y:S01]  /*5840*/  UISETP.NE.AND.EX UP1, UPT, UR61, URZ, UPT, UP0 ;  /* 0x000000ff3d00728c */ /* 0x000fe2000bf25300 */
[----:B------:R-:W-:Y:S01]  /*5850*/  ISETP.NE.AND.EX P4, PT, R139, RZ, PT, P4 ;  /* 0x000000ff8b00720c */ /* 0x000fe20003f85340 */
[----:B------:R-:W-:Y:S01]  /*5860*/  UPLOP3.LUT UP0, UPT, UPT, UPT, UPT, 0x40, 0x4 ;  /* 0x000000000004789c */ /* 0x000fe20003f0e870 */
[----:B------:R-:W-:Y:S05]  /*5870*/  ISETP.NE.AND.EX P2, PT, RZ, UR57, PT, P2 ;  /* 0x00000039ff007c0c */ /* 0x000fea000bf45320 */
[----:B------:R-:W-:Y:S06]  /*5880*/  UISETP.NE.AND UP2, UPT, UR4, URZ, UPT ;  /* 0x000000ff0400728c */ /* 0x000fec000bf45270 */
[----:B------:R-:W-:Y:S05]  /*5890*/  PLOP3.LUT P1, PT, PT, PT, UP2, 0x80, 0x8 ;  /* 0x000000000008781c */ /* 0x000fea0003f2f028 */
[----:B------:R-:W-:Y:S06]  /*58a0*/  @UP2 UPLOP3.LUT UP0, UPT, UPT, UPT, UP1, 0x80, 0x8 ;  /* 0x000000000008289c */ /* 0x000fec0003f0f010 */
[----:B------:R-:W-:Y:S01]  /*58b0*/  PLOP3.LUT P0, PT, PT, PT, UP0, 0x80, 0x8 ;  /* 0x000000000008781c */ /* 0x000fe20003f0f008 */
[----:B------:R-:W-:Y:S01]  /*58c0*/  @!UPT UIADD3 URZ, UPT, UPT, URZ, URZ, URZ ;  /* 0x000000fffffff290 */ /* 0x000fe2000fffe0ff */
[----:B------:R-:W-:Y:S11]  /*58d0*/  BRA.U !UP1, `(.L_x_92) ;  /* 0x00000001093c7547 */ /* 0x000ff6000b800000 */
[----:B------:R-:W-:Y:S01]  /*58e0*/  UISETP.NE.U32.AND UP0, UPT, UR56, URZ, UPT ;  /* 0x000000ff3800728c */ /* 0x000fe2000bf05070 */
[----:B-1----:R-:W-:Y:S01]  /*58f0*/  HFMA2 R0, -RZ, RZ, 0, 5.9604644775390625e-08 ;  /* 0x00000001ff007431 */ /* 0x002fe200000001ff */
[----:B------:R-:W1:Y:S01]  /*5900*/  LDCU.64 UR8, c[0x0][0x358] ;  /* 0x00006b00ff0877ac */ /* 0x000e620008000a00 */
[----:B------:R-:W-:Y:S01]  /*5910*/  IMAD.MOV.U32 R140, RZ, RZ, 0x1 ;  /* 0x00000001ff8c7424 */ /* 0x000fe200078e00ff */
[----:B------:R-:W-:Y:S06]  /*5920*/  UISETP.NE.AND.EX UP0, UPT, UR57, URZ, UPT, UP0 ;  /* 0x000000ff3900728c */ /* 0x000fec000bf05300 */
[----:B------:R-:W-:Y:S05]  /*5930*/  PLOP3.LUT P3, PT, PT, PT, UP0, 0x80, 0x8 ;  /* 0x000000000008781c */ /* 0x000fea0003f6f008 */
[----:B------:R-:W2:Y:S01]  /*5940*/  @UP0 LDCU.64 UR4, c[0x0][0x888] ;  /* 0x00011100ff0407ac */ /* 0x000ea20008000a00 */
[----:B------:R-:W-:Y:S07]  /*5950*/  @UP0 UIMAD UR6, UR36, UR60, URZ ;  /* 0x0000003c240602a4 */ /* 0x000fee000f8e02ff */
[----:B------:R-:W-:Y:S01]  /*5960*/  @!P3 PRMT R140, R0, 0x7610, R140 ;  /* 0x00007610008cb816 */ /* 0x000fe2000000008c */
[----:B--2---:R-:W-:Y:S06]  /*5970*/  @UP0 UIMAD.WIDE UR4, UR6, 0x4, UR4 ;  /* 0x00000004060408a5 */ /* 0x004fec000f8e0204 */
[----:B------:R-:W-:Y:S01]  /*5980*/  IMAD.U32 R2, RZ, RZ, UR4 ;  /* 0x00000004ff027e24 */ /* 0x000fe2000f8e00ff */
[----:B------:R-:W-:Y:S04]  /*5990*/  MOV R3, UR5 ;  /* 0x0000000500037c02 */ /* 0x000fe80008000f00 */
[----:B------:R-:W2:Y:S01]  /*59a0*/  @!UP0 LDCU UR4, c[0x0][0x880] ;  /* 0x00011000ff0487ac */ /* 0x000ea20008000800 */
[----:B-1---5:R3:W5:Y:S02]  /*59b0*/  @P3 LDG.E R72, desc[UR8][R2.64] ;  /* 0x0000000802483981 */ /* 0x022764000c1e1900 */
[----:B--23--:R-:W-:Y:S02]  /*59c0*/  @!P3 IMAD.U32 R72, RZ, RZ, UR4 ;  /* 0x00000004ff48be24 */ /* 0x00cfe4000f8e00ff */
.L_x_92:
[----:B------:R-:W-:Y:S05]  /*59d0*/  @!P4 BRA `(.L_x_93) ;  /* 0x000000000024c947 */ /* 0x000fea0003800000 */
[----:B------:R-:W-:Y:S01]  /*59e0*/  ISETP.NE.U32.AND P3, PT, R136, RZ, PT ;  /* 0x000000ff8800720c */ /* 0x000fe20003f65070 */
[----:B------:R-:W2:Y:S03]  /*59f0*/  LDCU.64 UR4, c[0x0][0x358] ;  /* 0x00006b00ff0477ac */ /* 0x000ea60008000a00 */
[----:B------:R-:W-:Y:S11]  /*5a00*/  ISETP.NE.AND.EX P3, PT, R137, RZ, PT, P3 ;  /* 0x000000ff8900720c */ /* 0x000ff60003f65330 */
[----:B------:R-:W-:Y:S02]  /*5a10*/  @!UPT UIADD3 URZ, UPT, UPT, URZ, URZ, URZ ;  /* 0x000000fffffff290 */ /* 0x000fe4000fffe0ff */
[----:B------:R-:W3:Y:S01]  /*5a20*/  @P3 LDC.64 R2, c[0x0][0x8a8] ;  /* 0x00022a00ff023b82 */ /* 0x000ee20000000a00 */
[----:B-1----:R-:W-:Y:S04]  /*5a30*/  @P3 IMAD R0, R138, UR36, RZ ;  /* 0x000000248a003c24 */ /* 0x002fe8000f8e02ff */
[----:B---3--:R-:W-:Y:S05]  /*5a40*/  @P3 IMAD.WIDE R2, R0, 0x4, R2 ;  /* 0x0000000400023825 */ /* 0x008fea00078e0202 */
[----:B--2--5:R2:W5:Y:S02]  /*5a50*/  @P3 LDG.E R70, desc[UR4][R2.64] ;  /* 0x0000000402463981 */ /* 0x024564000c1e1900 */
[----:B--2---:R-:W3:Y:S02]  /*5a60*/  @!P3 LDC R70, c[0x0][0x8a0] ;  /* 0x00022800ff46bb82 */ /* 0x004ee40000000800 */
.L_x_93:
[----:B-----5:R-:W-:Y:S01]  /*5a70*/  ISETP.NE.AND P4, PT, R72, RZ, PT ;  /* 0x000000ff4800720c */ /* 0x020fe20003f85270 */
[----:B------:R-:W-:Y:S01]  /*5a80*/  BSSY B1, `(.L_x_94) ;  /* 0x0000048000017945 */ /* 0x000fe20003800000 */
[----:B------:R-:W-:Y:S01]  /*5a90*/  SEL R7, RZ, 0xffffffff, P2 ;  /* 0xffffffffff077807 */ /* 0x000fe20001000000 */
[----:B------:R-:W-:Y:S01]  /*5aa0*/  IMAD.MOV.U32 R79, RZ, RZ, 0x1 ;  /* 0x00000001ff4f7424 */ /* 0x000fe200078e00ff */
[----:B------:R-:W-:Y:S01]  /*5ab0*/  LOP3.LUT P3, RZ, R140, 0xff, RZ, 0xc0, !PT ;  /* 0x000000ff8cff7812 */ /* 0x000fe2000786c0ff */
[----:B------:R-:W-:Y:S01]  /*5ac0*/  IMAD R71, R68, 0x100, R69 ;  /* 0x0000010044477824 */ /* 0x000fe200078e0245 */
[----:B-1----:R-:W-:Y:S02]  /*5ad0*/  @P1 SEL R0, RZ, 0xffffffff, P4 ;  /* 0xffffffffff001807 */ /* 0x002fe40002000000 */
[----:B------:R-:W-:Y:S02]  /*5ae0*/  CS2R R90, SRZ ;  /* 0x00000000005a7805 */ /* 0x000fe4000001ff00 */
[----:B------:R-:W-:Y:S02]  /*5af0*/  LEA R3, R148, UR44, 0x3 ;  /* 0x0000002c94037c11 */ /* 0x000fe4000f8e18ff */
[----:B------:R-:W-:Y:S02]  /*5b00*/  CS2R R88, SRZ ;  /* 0x0000000000587805 */ /* 0x000fe4000001ff00 */
[----:B------:R-:W-:Y:S02]  /*5b10*/  @P0 SEL R0, R7, R0, !P3 ;  /* 0x0000000007000207 */ /* 0x000fe40005800000 */
[----:B------:R-:W-:Y:S02]  /*5b20*/  CS2R R86, SRZ ;  /* 0x0000000000567805 */ /* 0x000fe4000001ff00 */
[----:B------:R-:W-:Y:S02]  /*5b30*/  LEA R78, R68, UR44, 0x3 ;  /* 0x0000002c444e7c11 */ /* 0x000fe4000f8e18ff */
[----:B------:R-:W-:Y:S02]  /*5b40*/  CS2R R84, SRZ ;  /* 0x0000000000547805 */ /* 0x000fe4000001ff00 */
[----:B------:R-:W-:Y:S02]  /*5b50*/  @P1 LOP3.LUT R0, R0, 0x1, RZ, 0xc0, !PT ;  /* 0x0000000100001812 */ /* 0x000fe400078ec0ff */
[----:B------:R-:W-:Y:S02]  /*5b60*/  CS2R R82, SRZ ;  /* 0x0000000000527805 */ /* 0x000fe4000001ff00 */
[----:B------:R-:W-:Y:S02]  /*5b70*/  SHF.L.U32 R5, R149, 0x1f, RZ ;  /* 0x0000001f95057819 */ /* 0x000fe400000006ff */
[----:B------:R-:W-:Y:S02]  /*5b80*/  CS2R R80, SRZ ;  /* 0x0000000000507805 */ /* 0x000fe4000001ff00 */
[----:B------:R-:W-:Y:S02]  /*5b90*/  ISETP.NE.U32.OR P6, PT, R0, 0x1, !P1 ;  /* 0x000000010000780c */ /* 0x000fe40004fc5470 */
[----:B------:R-:W-:Y:S02]  /*5ba0*/  CS2R R94, SRZ ;  /* 0x00000000005e7805 */ /* 0x000fe4000001ff00 */
[----:B------:R-:W-:Y:S02]  /*5bb0*/  PLOP3.LUT P2, PT, PT, PT, UP1, 0x80, 0x8 ;  /* 0x000000000008781c */ /* 0x000fe40003f4f018 */
[----:B------:R-:W-:Y:S02]  /*5bc0*/  CS2R R92, SRZ ;  /* 0x00000000005c7805 */ /* 0x000fe4000001ff00 */
[----:B------:R-:W-:Y:S02]  /*5bd0*/  SEL R0, RZ, 0xffffffff, P4 ;  /* 0xffffffffff007807 */ /* 0x000fe40002000000 */
[----:B------:R-:W-:Y:S03]  /*5be0*/  P2R R99, PR, RZ, 0x40 ;  /* 0x00000040ff637803 */ /* 0x000fe60000000000 */
[----:B------:R-:W-:Y:S04]  /*5bf0*/  @P6 SHF.L.U32 R2, R146, 0x1f, RZ ;  /* 0x0000001f92026819 */ /* 0x000fe800000006ff */
[----:B------:R-:W-:Y:S01]  /*5c00*/  @P2 SEL R0, R7, R0, !P3 ;  /* 0x0000000007002207 */ /* 0x000fe20005800000 */
[----:B------:R-:W1:Y:S03]  /*5c10*/  @P6 SYNCS.PHASECHK.TRANS64.TRYWAIT P1, [R3+URZ+0x30], R2 ;  /* 0x00003002030065a7 */ /* 0x000e6600080211ff */
[----:B------:R-:W-:Y:S04]  /*5c20*/  LOP3.LUT R0, R0, 0x1, RZ, 0xc0, !PT ;  /* 0x0000000100007812 */ /* 0x000fe800078ec0ff */
[----:B------:R-:W-:Y:S04]  /*5c30*/  ISETP.NE.U32.AND P5, PT, R0, 0x1, PT ;  /* 0x000000010000780c */ /* 0x000fe80003fa5070 */
[----:B------:R-:W-:Y:S01]  /*5c40*/  P2R R96, PR, RZ, 0x20 ;  /* 0x00000020ff607803 */ /* 0x000fe20000000000 */
[----:B------:R2:W4:Y:S01]  /*5c50*/  SYNCS.PHASECHK.TRANS64.TRYWAIT P0, [R78+URZ+0xa0], R5 ;  /* 0x0000a0054e0075a7 */ /* 0x00052200080011ff */
[----:B-1----:R-:W-:Y:S01]  /*5c60*/  @P6 SEL R79, RZ, 0x1, !P1 ;  /* 0x00000001ff4f6807 */ /* 0x002fe20004800000 */
[----:B--2---:R-:W-:Y:S06]  /*5c70*/  @!P6 BRA `(.L_x_95) ;  /* 0x0000000000a0e947 */ /* 0x004fec0003800000 */
[----:B------:R-:W-:Y:S01]  /*5c80*/  @P5 IMAD R7, R148, 0x2000, R135 ;  /* 0x0000200094075824 */ /* 0x000fe200078e0287 */
[----:B------:R-:W-:Y:S01]  /*5c90*/  ISETP.NE.AND P1, PT, R79, RZ, PT ;  /* 0x000000ff4f00720c */ /* 0x000fe20003f25270 */
[----:B------:R-:W-:Y:S01]  /*5ca0*/  BSSY B0, `(.L_x_96) ;  /* 0x0000011000007945 */ /* 0x000fe20003800000 */
[----:B------:R-:W-:Y:S01]  /*5cb0*/  CS2R R94, SRZ ;  /* 0x00000000005e7805 */ /* 0x000fe2000001ff00 */
[----:B------:R-:W-:Y:S01]  /*5cc0*/  @P5 VIADD R9, R7, UR44 ;  /* 0x0000002c07095c36 */ /* 0x000fe20008000000 */
[----:B------:R-:W-:Y:S02]  /*5cd0*/  CS2R R92, SRZ ;  /* 0x00000000005c7805 */ /* 0x000fe4000001ff00 */
[----:B------:R-:W-:Y:S02]  /*5ce0*/  CS2R R82, SRZ ;  /* 0x0000000000527805 */ /* 0x000fe4000001ff00 */
[----:B------:R-:W-:Y:S01]  /*5cf0*/  CS2R R80, SRZ ;  /* 0x0000000000507805 */ /* 0x000fe2000001ff00 */
[--C-:B------:R-:W-:Y:S01]  /*5d00*/  @P5 IMAD.IADD R6, R152, 0x1, R9.reuse ;  /* 0x0000000198065824 */ /* 0x100fe200078e0209 */
[----:B------:R-:W-:Y:S01]  /*5d10*/  CS2R R86, SRZ ;  /* 0x0000000000567805 */ /* 0x000fe2000001ff00 */
[--C-:B------:R-:W-:Y:S01]  /*5d20*/  @P5 IMAD.IADD R4, R151, 0x1, R9.reuse ;  /* 0x0000000197045824 */ /* 0x100fe200078e0209 */
[----:B------:R-:W-:Y:S01]  /*5d30*/  CS2R R84, SRZ ;  /* 0x0000000000547805 */ /* 0x000fe2000001ff00 */
[----:B------:R-:W-:Y:S01]  /*5d40*/  @P5 IMAD R2, R150, 0x10, R9 ;  /* 0x0000001096025824 */ /* 0x000fe200078e0209 */
[----:B------:R-:W-:Y:S02]  /*5d50*/  CS2R R90, SRZ ;  /* 0x00000000005a7805 */ /* 0x000fe4000001ff00 */
[----:B------:R-:W-:Y:S01]  /*5d60*/  CS2R R88, SRZ ;  /* 0x0000000000587805 */ /* 0x000fe2000001ff00 */
[----:B------:R-:W-:Y:S06]  /*5d70*/  @P1 BRA `(.L_x_97) ;  /* 0x00000000000c1947 */ /* 0x000fec0003800000 */
[----:B------:R-:W-:Y:S04]  /*5d80*/  SHF.L.U32 R0, R146, 0x1f, RZ ;  /* 0x0000001f92007819 */ /* 0x000fe800000006ff */
[----:B------:R-:W1:Y:S02]  /*5d90*/  SYNCS.PHASECHK.TRANS64.TRYWAIT P1, [R3+URZ+0x30], R0 ;  /* 0x00003000030075a7 */ /* 0x000e6400080211ff */
[----:B-1----:R-:W-:Y:S05]  /*5da0*/  @!P1 BRA `(.L_x_98) ;  /* 0x0000006000509947 */ /* 0x002fea0003800000 */
.L_x_97:
[----:B------:R-:W-:Y:S05]  /*5db0*/  BSYNC B0 ;  /* 0x0000000000007941 */ /* 0x000fea0003800000 */
.L_x_96:
[----:B------:R-:W-:Y:S01]  /*5dc0*/  ISETP.NE.AND P1, PT, R96, RZ, PT ;  /* 0x000000ff6000720c */ /* 0x000fe20003f25270 */
[----:B-1----:R-:W-:Y:S02]  /*5dd0*/  VIADD R3, R3, 0x50 ;  /* 0x0000005003037836 */ /* 0x002fe40000000000 */
[----:B------:R-:W-:Y:S02]  /*5de0*/  IMAD.U32 R0, RZ, RZ, UR45 ;  /* 0x0000002dff007e24 */ /* 0x000fe4000f8e00ff */
[----:B------:R-:W-:Y:S03]  /*5df0*/  VIADD R148, R148, 0x1 ;  /* 0x0000000194947836 */ /* 0x000fe60000000000 */
[----:B------:R-:W-:Y:S05]  /*5e00*/  PRMT R0, R0, 0x654, R3 ;  /* 0x0000065400007816 */ /* 0x000fea0000000003 */
[----:B------:R1:W2:Y:S04]  /*5e10*/  @P1 LDS.128 R92, [R7+UR44+0x200] ;  /* 0x0002002c075c1984 */ /* 0x0002a80008000c00 */
[----:B------:R1:W1:Y:S04]  /*5e20*/  @P1 LDS.128 R80, [R6+0x200] ;  /* 0x0002000006501984 */ /* 0x0002680000000c00 */
[----:B------:R1:W1:Y:S04]  /*5e30*/  @P1 LDS.128 R84, [R4+0x200] ;  /* 0x0002000004541984 */ /* 0x0002680000000c00 */
[----:B------:R1:W1:Y:S01]  /*5e40*/  @P1 LDS.128 R88, [R2+0x200] ;  /* 0x0002000002581984 */ /* 0x0002620000000c00 */
[C---:B------:R-:W-:Y:S01]  /*5e50*/  ISETP.NE.AND P1, PT, R148.reuse, 0x4, PT ;  /* 0x000000049400780c */ /* 0x040fe20003f25270 */
[----:B------:R-:W-:Y:S01]  /*5e60*/  @!PT LDS RZ, [RZ] ;  /* 0x00000000fffff984 */ /* 0x000fe20000000800 */
[----:B------:R-:W-:Y:S01]  /*5e70*/  @!PT LDS RZ, [RZ] ;  /* 0x00000000fffff984 */ /* 0x000fe20000000800 */
[----:B------:R-:W-:Y:S01]  /*5e80*/  @!PT LDS RZ, [RZ] ;  /* 0x00000000fffff984 */ /* 0x000fe20000000800 */
[----:B------:R-:W-:Y:S01]  /*5e90*/  @!PT LDS RZ, [RZ] ;  /* 0x00000000fffff984 */ /* 0x000fe20000000800 */
[----:B------:R5:W-:Y:S06]  /*5ea0*/  MEMBAR.ALL.CTA ;  /* 0x0000000000007992 */ /* 0x000bec0000008000 */
[----:B-----5:R-:W5:Y:S01]  /*5eb0*/  FENCE.VIEW.ASYNC.S ;  /* 0x00000000000073c6 */ /* 0x020f620000000000 */
[----:B------:R-:W-:Y:S02]  /*5ec0*/  SEL R3, RZ, 0x1, P1 ;  /* 0x00000001ff037807 */ /* 0x000fe40000800000 */
[----:B------:R-:W-:Y:S02]  /*5ed0*/  SEL R148, R148, RZ, P1 ;  /* 0x000000ff94947207 */ /* 0x000fe40000800000 */
[----:B------:R-:W-:Y:S01]  /*5ee0*/  LOP3.LUT R146, R146, R3, RZ, 0x3c, !PT ;  /* 0x0000000392927212 */ /* 0x000fe200078e3cff */
[----:B-----5:R1:W-:Y:S06]  /*5ef0*/  SYNCS.ARRIVE.TRANS64.RED.A1T0 RZ, [R0+URZ], RZ ;  /* 0x000000ff00ff79a7 */ /* 0x0203ec00081004ff */
.L_x_95:
[----:B------:R-:W-:Y:S05]  /*5f00*/  BSYNC B1 ;  /* 0x0000000000017941 */ /* 0x000fea0003800000 */
.L_x_94:
[----:B-1----:R-:W-:Y:S04]  /*5f10*/  SHF.R.U32.HI R0, RZ, 0x15, R71 ;  /* 0x00000015ff007819 */ /* 0x002fe80000011647 */
[----:B------:R-:W-:Y:S01]  /*5f20*/  LOP3.LUT P1, RZ, R0, 0x3, R141, 0x48, !PT ;  /* 0x0000000300ff7812 */ /* 0x000fe2000782488d */
[----:B------:R-:W-:Y:S01]  /*5f30*/  @!UPT UIADD3 URZ, UPT, UPT, URZ, URZ, URZ ;  /* 0x000000fffffff290 */ /* 0x000fe2000fffe0ff */
[----:B----4-:R-:W-:Y:S11]  /*5f40*/  @P0 BRA `(.L_x_99) ;  /* 0x0000000000080947 */ /* 0x010ff60003800000 */
[----:B------:R-:W1:Y:S02]  /*5f50*/  SYNCS.PHASECHK.TRANS64.TRYWAIT P0, [R78+URZ+0xa0], R5 ;  /* 0x0000a0054e0075a7 */ /* 0x000e6400080011ff */
[----:B-1----:R-:W-:Y:S05]  /*5f60*/  @!P0 BRA `(.L_x_100) ;  /* 0x0000005c00f48947 */ /* 0x002fea0003800000 */
.L_x_99:
[----:B------:R-:W-:Y:S05]  /*5f70*/  @!P1 BRA `(.L_x_101) ;  /* 0x0000000000409947 */ /* 0x000fea0003800000 */
[----:B------:R-:W1:Y:S01]  /*5f80*/  LDCU.64 UR8, c[0x4][0x78] ;  /* 0x01000f00ff0877ac */ /* 0x000e620008000a00 */
[----:B------:R-:W-:Y:S01]  /*5f90*/  MOV R3, 0x0 ;  /* 0x0000000000037802 */ /* 0x000fe20000000f00 */
[----:B------:R-:W-:Y:S02]  /*5fa0*/  HFMA2 R12, -RZ, RZ, 0, 5.9604644775390625e-08 ;  /* 0x00000001ff0c7431 */ /* 0x000fe400000001ff */
[----:B------:R-:W-:Y:S02]  /*5fb0*/  IMAD.MOV.U32 R8, RZ, RZ, 0x192 ;  /* 0x00000192ff087424 */ /* 0x000fe400078e00ff */
[----:B------:R-:W-:Y:S01]  /*5fc0*/  IMAD.MOV.U32 R13, RZ, RZ, RZ ;  /* 0x000000ffff0d7224 */ /* 0x000fe200078e00ff */
[----:B------:R-:W4:Y:S01]  /*5fd0*/  LDCU.64 UR6, c[0x4][0x80] ;  /* 0x01001000ff0677ac */ /* 0x000f220008000a00 */
[----:B------:R-:W2:Y:S01]  /*5fe0*/  LDC.64 R2, c[0x4][R3] ;  /* 0x0100000003027b82 */ /* 0x000ea20000000a00 */
[----:B------:R-:W5:Y:S01]  /*5ff0*/  LDCU.64 UR4, c[0x4][0x18] ;  /* 0x01000300ff0477ac */ /* 0x000f620008000a00 */
[----:B-1----:R-:W-:Y:S01]  /*6000*/  MOV R5, UR9 ;  /* 0x0000000900057c02 */ /* 0x002fe20008000f00 */
[----:B------:R-:W-:Y:S01]  /*6010*/  IMAD.U32 R4, RZ, RZ, UR8 ;  /* 0x00000008ff047e24 */ /* 0x000fe2000f8e00ff */
[----:B----4-:R-:W-:Y:S01]  /*6020*/  MOV R7, UR7 ;  /* 0x0000000700077c02 */ /* 0x010fe20008000f00 */
[----:B------:R-:W-:Y:S01]  /*6030*/  IMAD.U32 R6, RZ, RZ, UR6 ;  /* 0x00000006ff067e24 */ /* 0x000fe2000f8e00ff */
[----:B-----5:R-:W-:Y:S01]  /*6040*/  MOV R11, UR5 ;  /* 0x00000005000b7c02 */ /* 0x020fe20008000f00 */
[----:B------:R-:W-:Y:S02]  /*6050*/  IMAD.U32 R10, RZ, RZ, UR4 ;  /* 0x00000004ff0a7e24 */ /* 0x000fe4000f8e00ff */
[----:B------:R-:W-:Y:S07]  /*6060*/  LEPC R20, `(.L_x_101) ;  /* 0x000000001014794e */ /* 0x000fee0000000000 */
[----:B--23--:R-:W-:Y:S05]  /*6070*/  CALL.ABS.NOINC R2 ;  /* 0x0000000002007343 */ /* 0x00cfea0003c00000 */
.L_x_101:
[----:B--2---:R-:W-:Y:S01]  /*6080*/  SHF.L.U32 R75, R92, 0x10, RZ ;  /* 0x000000105c4b7819 */ /* 0x004fe200000006ff */
[----:B------:R-:W-:Y:S05]  /*6090*/  WARPSYNC.ALL ;  /* 0x0000000000007948 */ /* 0x000fea0003800000 */
[----:B------:R-:W-:Y:S01]  /*60a0*/  R2UR UR4, R71 ;  /* 0x00000000470472ca */ /* 0x000fe200000e0000 */
[----:B------:R-:W-:Y:S01]  /*60b0*/  BSSY.RECONVERGENT B0, `(.L_x_102) ;  /* 0x0000121000007945 */ /* 0x000fe20003800200 */
[----:B------:R-:W-:Y:S02]  /*60c0*/  SHF.L.U32 R98, R150, 0x4, RZ ;  /* 0x0000000496627819 */ /* 0x000fe400000006ff */
[C---:B------:R-:W-:Y:S02]  /*60d0*/  PRMT R73, R92.reuse, 0x8880, RZ ;  /* 0x000088805c497816 */ /* 0x040fe400000000ff */
[----:B------:R-:W-:Y:S02]  /*60e0*/  SHF.R.S32.HI R75, RZ, 0x18, R75 ;  /* 0x00000018ff4b7819 */ /* 0x000fe4000001144b */
[----:B------:R-:W-:Y:S02]  /*60f0*/  SHF.R.S32.HI R76, RZ, 0x18, R93 ;  /* 0x00000018ff4c7819 */ /* 0x000fe4000001145d */
[----:B------:R-:W-:Y:S02]  /*6100*/  SHF.L.U32 R74, R92, 0x8, RZ ;  /* 0x000000085c4a7819 */ /* 0x000fe400000006ff */
[----:B------:R-:W-:Y:S01]  /*6110*/  SHF.L.U32 R77, R93, 0x8, RZ ;  /* 0x000000085d4d7819 */ /* 0x000fe200000006ff */
[----:B-1----:R-:W3:Y:S01]  /*6120*/  LDTM.x64 R4, tmem[UR4] ;  /* 0x00000004000479ee */ /* 0x002ee20008340000 */
[----:B------:R-:W-:Y:S02]  /*6130*/  SHF.R.S32.HI R74, RZ, 0x18, R74 ;  /* 0x00000018ff4a7819 */ /* 0x000fe4000001144a */
[----:B------:R-:W-:Y:S02]  /*6140*/  SHF.R.S32.HI R77, RZ, 0x18, R77 ;  /* 0x00000018ff4d7819 */ /* 0x000fe4000001144d */
[----:B------:R-:W-:Y:S02]  /*6150*/  ISETP.NE.AND P0, PT, R154, RZ, PT ;  /* 0x000000ff9a00720c */ /* 0x000fe40003f05270 */
[----:B------:R-:W-:Y:S02]  /*6160*/  ISETP.NE.AND P6, PT, R99, RZ, PT ;  /* 0x000000ff6300720c */ /* 0x000fe40003fc5270 */
[----:B------:R-:W-:Y:S11]  /*6170*/  LEA R116, R148, UR44, 0x3 ;  /* 0x0000002c94747c11 */ /* 0x000ff6000f8e18ff */
[----:B------:R-:W-:Y:S01]  /*6180*/  @P6 SHF.L.U32 R117, R146, 0x1f, RZ ;  /* 0x0000001f92756819 */ /* 0x000fe200000006ff */
[C---:B---3--:R-:W-:Y:S02]  /*6190*/  IMAD R0, R70.reuse, R4, RZ ;  /* 0x0000000446007224 */ /* 0x048fe400078e02ff */
[C---:B------:R-:W-:Y:S02]  /*61a0*/  IMAD R2, R70.reuse, R5, RZ ;  /* 0x0000000546027224 */ /* 0x040fe400078e02ff */
[----:B------:R-:W-:Y:S02]  /*61b0*/  IMAD R3, R70, R6, RZ ;  /* 0x0000000646037224 */ /* 0x000fe400078e02ff */
[-C--:B------:R-:W-:Y:S01]  /*61c0*/  IMAD R0, R73, R72.reuse, R0 ;  /* 0x0000004849007224 */ /* 0x080fe200078e0200 */
[----:B------:R-:W-:Y:S01]  /*61d0*/  SHF.R.S32.HI R73, RZ, 0x18, R92 ;  /* 0x00000018ff497819 */ /* 0x000fe2000001145c */
[-C--:B------:R-:W-:Y:S01]  /*61e0*/  IMAD R2, R75, R72.reuse, R2 ;  /* 0x000000484b027224 */ /* 0x080fe200078e0202 */
[C---:B------:R-:W-:Y:S01]  /*61f0*/  PRMT R75, R93.reuse, 0x8880, RZ ;  /* 0x000088805d4b7816 */ /* 0x040fe200000000ff */
[----:B------:R-:W-:Y:S01]  /*6200*/  IMAD R3, R74, R72, R3 ;  /* 0x000000484a037224 */ /* 0x000fe200078e0203 */
[----:B------:R-:W-:Y:S01]  /*6210*/  SHF.L.U32 R74, R93, 0x10, RZ ;  /* 0x000000105d4a7819 */ /* 0x000fe200000006ff */
[C---:B------:R-:W-:Y:S02]  /*6220*/  IMAD R7, R70.reuse, R7, RZ ;  /* 0x0000000746077224 */ /* 0x040fe400078e02ff */
[C---:B------:R-:W-:Y:S01]  /*6230*/  IMAD R4, R70.reuse, R8, RZ ;  /* 0x0000000846047224 */ /* 0x040fe200078e02ff */
[----:B------:R-:W-:Y:S01]  /*6240*/  SHF.R.S32.HI R74, RZ, 0x18, R74 ;  /* 0x00000018ff4a7819 */ /* 0x000fe2000001144a */
[----:B------:R-:W-:Y:S02]  /*6250*/  IMAD R5, R70, R9, RZ ;  /* 0x0000000946057224 */ /* 0x000fe400078e02ff */
[-C--:B------:R-:W-:Y:S01]  /*6260*/  IMAD R7, R73, R72.reuse, R7 ;  /* 0x0000004849077224 */ /* 0x080fe200078e0207 */
[C---:B------:R-:W-:Y:S01]  /*6270*/  PRMT R73, R94.reuse, 0x8880, RZ ;  /* 0x000088805e497816 */ /* 0x040fe200000000ff */
[----:B------:R-:W-:Y:S01]  /*6280*/  IMAD R4, R75, R72, R4 ;  /* 0x000000484b047224 */ /* 0x000fe200078e0204 */
[----:B------:R-:W-:Y:S01]  /*6290*/  SHF.L.U32 R75, R94, 0x8, RZ ;  /* 0x000000085e4b7819 */ /* 0x000fe200000006ff */
[----:B------:R-:W-:Y:S01]  /*62a0*/  IMAD R6, R70, R10, RZ ;  /* 0x0000000a46067224 */ /* 0x000fe200078e02ff */
[----:B------:R-:W-:Y:S01]  /*62b0*/  I2IP.S8.S32.SAT R97, R7, R3, RZ ;  /* 0x0000000307617239 */ /* 0x000fe200000014ff */
[----:B------:R-:W-:Y:S01]  /*62c0*/  IMAD R5, R74, R72, R5 ;  /* 0x000000484a057224 */ /* 0x000fe200078e0205 */
[----:B------:R-:W-:Y:S01]  /*62d0*/  SHF.L.U32 R74, R94, 0x10, RZ ;  /* 0x000000105e4a7819 */ /* 0x000fe200000006ff */
[----:B------:R-:W-:Y:S01]  /*62e0*/  IMAD R11, R70, R11, RZ ;  /* 0x0000000b460b7224 */ /* 0x000fe200078e02ff */
[----:B------:R-:W-:Y:S01]  /*62f0*/  I2IP.S8.S32.SAT R100, R2, R0, R97 ;  /* 0x0000000002647239 */ /* 0x000fe20000001461 */
[C---:B------:R-:W-:Y:S01]  /*6300*/  IMAD R8, R70.reuse, R12, RZ ;  /* 0x0000000c46087224 */ /* 0x040fe200078e02ff */
[----:B------:R-:W-:Y:S01]  /*6310*/  IADD3 R97, PT, PT, R135, UR44, RZ ;  /* 0x0000002c87617c10 */ /* 0x000fe2000fffe0ff */
[-C--:B------:R-:W-:Y:S01]  /*6320*/  IMAD R6, R77, R72.reuse, R6 ;  /* 0x000000484d067224 */ /* 0x080fe200078e0206 */
[----:B------:R-:W-:Y:S01]  /*6330*/  SHF.R.S32.HI R74, RZ, 0x18, R74 ;  /* 0x00000018ff4a7819 */ /* 0x000fe2000001144a */
[----:B------:R-:W-:Y:S01]  /*6340*/  IMAD R9, R70, R13, RZ ;  /* 0x0000000d46097224 */ /* 0x000fe200078e02ff */
[-C--:B------:R-:W-:Y:S01]  /*6350*/  IADD3 R158, PT, PT, R152, R97.reuse, RZ ;  /* 0x00000061989e7210 */ /* 0x080fe20007ffe0ff */
[-C--:B------:R-:W-:Y:S01]  /*6360*/  IMAD R11, R76, R72.reuse, R11 ;  /* 0x000000484c0b7224 */ /* 0x080fe200078e020b */
[----:B------:R-:W-:Y:S01]  /*6370*/  IADD3 R157, PT, PT, R151, R97, RZ ;  /* 0x00000061979d7210 */ /* 0x000fe20007ffe0ff */
[----:B------:R-:W-:Y:S01]  /*6380*/  IMAD R8, R73, R72, R8 ;  /* 0x0000004849087224 */ /* 0x000fe200078e0208 */
[----:B------:R-:W-:Y:S01]  /*6390*/  IADD3 R156, PT, PT, R97, R98, RZ ;  /* 0x00000062619c7210 */ /* 0x000fe20007ffe0ff */
[----:B------:R-:W-:Y:S01]  /*63a0*/  IMAD R10, R70, R14, RZ ;  /* 0x0000000e460a7224 */ /* 0x000fe200078e02ff */
[----:B------:R-:W-:Y:S01]  /*63b0*/  I2IP.S8.S32.SAT R101, R11, R6, RZ ;  /* 0x000000060b657239 */ /* 0x000fe200000014ff */
[----:B------:R-:W-:Y:S01]  /*63c0*/  IMAD R9, R74, R72, R9 ;  /* 0x000000484a097224 */ /* 0x000fe200078e0209 */
[----:B------:R-:W-:Y:S01]  /*63d0*/  SHF.R.S32.HI R75, RZ, 0x18, R75 ;  /* 0x00000018ff4b7819 */ /* 0x000fe2000001144b */
[----:B------:R-:W-:Y:S01]  /*63e0*/  IMAD.U32 R74, R95, 0x10000, RZ ;  /* 0x000100005f4a7824 */ /* 0x000fe200078e00ff */
[----:B------:R-:W-:Y:S01]  /*63f0*/  I2IP.S8.S32.SAT R101, R5, R4, R101 ;  /* 0x0000000405657239 */ /* 0x000fe20000001465 */
[C---:B------:R-:W-:Y:S01]  /*6400*/  IMAD R15, R70.reuse, R15, RZ ;  /* 0x0000000f460f7224 */ /* 0x040fe200078e02ff */
[----:B------:R-:W-:Y:S01]  /*6410*/  SHF.R.S32.HI R73, RZ, 0x18, R94 ;  /* 0x00000018ff497819 */ /* 0x000fe2000001145e */
[----:B------:R-:W-:Y:S01]  /*6420*/  IMAD R10, R75, R72, R10 ;  /* 0x000000484b0a7224 */ /* 0x000fe200078e020a */
[----:B------:R-:W-:Y:S01]  /*6430*/  PRMT R75, R95, 0x8880, RZ ;  /* 0x000088805f4b7816 */ /* 0x000fe200000000ff */
[C---:B------:R-:W-:Y:S01]  /*6440*/  IMAD R12, R70.reuse, R16, RZ ;  /* 0x00000010460c7224 */ /* 0x040fe200078e02ff */
[----:B------:R-:W-:Y:S01]  /*6450*/  SHF.R.S32.HI R74, RZ, 0x18, R74 ;  /* 0x00000018ff4a7819 */ /* 0x000fe2000001144a */
[----:B------:R-:W-:Y:S01]  /*6460*/  IMAD R13, R70, R17, RZ ;  /* 0x00000011460d7224 */ /* 0x000fe200078e02ff */
[----:B------:R-:W-:Y:S01]  /*6470*/  SHF.R.S32.HI R76, RZ, 0x18, R95 ;  /* 0x00000018ff4c7819 */ /* 0x000fe2000001145f */
[-C--:B------:R-:W-:Y:S01]  /*6480*/  IMAD R15, R73, R72.reuse, R15 ;  /* 0x00000048490f7224 */ /* 0x080fe200078e020f */
[----:B------:R-:W-:Y:S01]  /*6490*/  PRMT R73, R80, 0x8880, RZ ;  /* 0x0000888050497816 */ /* 0x000fe200000000ff */
[----:B------:R-:W-:Y:S01]  /*64a0*/  IMAD R12, R75, R72, R12 ;  /* 0x000000484b0c7224 */ /* 0x000fe200078e020c */
[----:B------:R-:W-:Y:S01]  /*64b0*/  SHF.L.U32 R77, R95, 0x8, RZ ;  /* 0x000000085f4d7819 */ /* 0x000fe200000006ff */
[----:B------:R-:W-:Y:S01]  /*64c0*/  IMAD R14, R70, R18, RZ ;  /* 0x00000012460e7224 */ /* 0x000fe200078e02ff */
[----:B------:R-:W-:Y:S01]  /*64d0*/  I2IP.S8.S32.SAT R102, R15, R10, RZ ;  /* 0x0000000a0f667239 */ /* 0x000fe200000014ff */
[----:B------:R-:W-:Y:S01]  /*64e0*/  IMAD R13, R74, R72, R13 ;  /* 0x000000484a0d7224 */ /* 0x000fe200078e020d */
[----:B------:R-:W-:Y:S01]  /*64f0*/  SHF.R.S32.HI R77, RZ, 0x18, R77 ;  /* 0x00000018ff4d7819 */ /* 0x000fe2000001144d */
[C---:B------:R-:W-:Y:S01]  /*6500*/  IMAD R19, R70.reuse, R19, RZ ;  /* 0x0000001346137224 */ /* 0x040fe200078e02ff */
[----:B------:R-:W-:Y:S01]  /*6510*/  I2IP.S8.S32.SAT R102, R9, R8, R102 ;  /* 0x0000000809667239 */ /* 0x000fe20000001466 */
[----:B------:R-:W-:Y:S01]  /*6520*/  IMAD R16, R70, R20, RZ ;  /* 0x0000001446107224 */ /* 0x000fe200078e02ff */
[C---:B------:R-:W-:Y:S01]  /*6530*/  SHF.L.U32 R74, R80.reuse, 0x10, RZ ;  /* 0x00000010504a7819 */ /* 0x040fe200000006ff */
[-C--:B------:R-:W-:Y:S01]  /*6540*/  IMAD R14, R77, R72.reuse, R14 ;  /* 0x000000484d0e7224 */ /* 0x080fe200078e020e */
[----:B------:R-:W-:Y:S01]  /*6550*/  SHF.L.U32 R75, R80, 0x8, RZ ;  /* 0x00000008504b7819 */ /* 0x000fe200000006ff */
[----:B------:R-:W-:Y:S01]  /*6560*/  IMAD R17, R70, R21, RZ ;  /* 0x0000001546117224 */ /* 0x000fe200078e02ff */
[----:B------:R-:W-:Y:S01]  /*6570*/  SHF.R.S32.HI R74, RZ, 0x18, R74 ;  /* 0x00000018ff4a7819 */ /* 0x000fe2000001144a */
[----:B------:R-:W-:Y:S01]  /*6580*/  IMAD R19, R76, R72, R19 ;  /* 0x000000484c137224 */ /* 0x000fe200078e0213 */
[----:B------:R-:W-:Y:S01]  /*6590*/  SHF.R.S32.HI R75, RZ, 0x18, R75 ;  /* 0x00000018ff4b7819 */ /* 0x000fe2000001144b */
[----:B------:R-:W-:Y:S01]  /*65a0*/  IMAD R18, R70, R22, RZ ;  /* 0x0000001646127224 */ /* 0x000fe200078e02ff */
[----:B------:R-:W-:Y:S01]  /*65b0*/  SHF.R.S32.HI R76, RZ, 0x18, R81 ;  /* 0x00000018ff4c7819 */ /* 0x000fe20000011451 */
[----:B------:R-:W-:Y:S01]  /*65c0*/  IMAD R16, R73, R72, R16 ;  /* 0x0000004849107224 */ /* 0x000fe200078e0210 */
[----:B------:R-:W-:Y:S01]  /*65d0*/  I2IP.S8.S32.SAT R103, R19, R14, RZ ;  /* 0x0000000e13677239 */ /* 0x000fe200000014ff */
[-C--:B------:R-:W-:Y:S01]  /*65e0*/  IMAD R17, R74, R72.reuse, R17 ;  /* 0x000000484a117224 */ /* 0x080fe200078e0211 */
[----:B------:R-:W-:Y:S01]  /*65f0*/  SHF.L.U32 R74, R81, 0x10, RZ ;  /* 0x00000010514a7819 */ /* 0x000fe200000006ff */
[C---:B------:R-:W-:Y:S01]  /*6600*/  IMAD R23, R70.reuse, R23, RZ ;  /* 0x0000001746177224 */ /* 0x040fe200078e02ff */
[----:B------:R-:W-:Y:S01]  /*6610*/  SHF.R.S32.HI R73, RZ, 0x18, R80 ;  /* 0x00000018ff497819 */ /* 0x000fe20000011450 */
[----:B------:R-:W-:Y:S01]  /*6620*/  IMAD R18, R75, R72, R18 ;  /* 0x000000484b127224 */ /* 0x000fe200078e0212 */
[----:B------:R-:W-:Y:S01]  /*6630*/  PRMT R75, R81, 0x8880, RZ ;  /* 0x00008880514b7816 */ /* 0x000fe200000000ff */
[C---:B------:R-:W-:Y:S01]  /*6640*/  IMAD R20, R70.reuse, R24, RZ ;  /* 0x0000001846147224 */ /* 0x040fe200078e02ff */
[----:B------:R-:W-:Y:S01]  /*6650*/  SHF.R.S32.HI R74, RZ, 0x18, R74 ;  /* 0x00000018ff4a7819 */ /* 0x000fe2000001144a */
[----:B------:R-:W-:Y:S01]  /*6660*/  IMAD R21, R70, R25, RZ ;  /* 0x0000001946157224 */ /* 0x000fe200078e02ff */
[----:B------:R-:W-:Y:S01]  /*6670*/  I2IP.S8.S32.SAT R103, R13, R12, R103 ;  /* 0x0000000c0d677239 */ /* 0x000fe20000001467 */
[-C--:B------:R-:W-:Y:S01]  /*6680*/  IMAD R23, R73, R72.reuse, R23 ;  /* 0x0000004849177224 */ /* 0x080fe200078e0217 */
[----:B------:R-:W-:Y:S01]  /*6690*/  SHF.L.U32 R77, R81, 0x8, RZ ;  /* 0x00000008514d7819 */ /* 0x000fe200000006ff */
[-C--:B------:R-:W-:Y:S01]  /*66a0*/  IMAD R20, R75, R72.reuse, R20 ;  /* 0x000000484b147224 */ /* 0x080fe200078e0214 */
[----:B------:R-:W-:Y:S01]  /*66b0*/  PRMT R73, R82, 0x8880, RZ ;  /* 0x0000888052497816 */ /* 0x000fe200000000ff */
[----:B------:R-:W-:Y:S01]  /*66c0*/  IMAD R21, R74, R72, R21 ;  /* 0x000000484a157224 */ /* 0x000fe200078e0215 */
[----:B------:R-:W-:Y:S01]  /*66d0*/  SHF.R.S32.HI R77, RZ, 0x18, R77 ;  /* 0x00000018ff4d7819 */ /* 0x000fe2000001144d */
[----:B------:R-:W-:Y:S01]  /*66e0*/  IMAD R22, R70, R26, RZ ;  /* 0x0000001a46167224 */ /* 0x000fe200078e02ff */
[----:B------:R1:W-:Y:S01]  /*66f0*/  STS.128 [R135+UR44+0x8200], R100 ;  /* 0x0082006487007988 */ /* 0x0003e20008000c2c */
[----:B------:R-:W-:Y:S01]  /*6700*/  IMAD.U32 R74, R82, 0x10000, RZ ;  /* 0x00010000524a7824 */ /* 0x000fe200078e00ff */
[----:B------:R-:W-:Y:S01]  /*6710*/  I2IP.S8.S32.SAT R104, R23, R18, RZ ;  /* 0x0000001217687239 */ /* 0x000fe200000014ff */
[----:B------:R-:W-:Y:S01]  /*6720*/  IMAD R27, R70, R27, RZ ;  /* 0x0000001b461b7224 */ /* 0x000fe200078e02ff */
[----:B------:R-:W-:Y:S01]  /*6730*/  SHF.L.U32 R75, R82, 0x8, RZ ;  /* 0x00000008524b7819 */ /* 0x000fe200000006ff */
[C---:B------:R-:W-:Y:S01]  /*6740*/  IMAD R24, R70.reuse, R28, RZ ;  /* 0x0000001c46187224 */ /* 0x040fe200078e02ff */
[----:B------:R-:W-:Y:S01]  /*6750*/  I2IP.S8.S32.SAT R104, R17, R16, R104 ;  /* 0x0000001011687239 */ /* 0x000fe20000001468 */
[-C--:B------:R-:W-:Y:S01]  /*6760*/  IMAD R22, R77, R72.reuse, R22 ;  /* 0x000000484d167224 */ /* 0x080fe200078e0216 */
[----:B------:R-:W-:Y:S01]  /*6770*/  SHF.R.S32.HI R74, RZ, 0x18, R74 ;  /* 0x00000018ff4a7819 */ /* 0x000fe2000001144a */
[----:B------:R-:W-:Y:S01]  /*6780*/  IMAD R25, R70, R29, RZ ;  /* 0x0000001d46197224 */ /* 0x000fe200078e02ff */
[----:B------:R-:W-:Y:S01]  /*6790*/  SHF.R.S32.HI R75, RZ, 0x18, R75 ;  /* 0x00000018ff4b7819 */ /* 0x000fe2000001144b */
[----:B------:R-:W-:Y:S01]  /*67a0*/  IMAD R27, R76, R72, R27 ;  /* 0x000000484c1b7224 */ /* 0x000fe200078e021b */
[----:B------:R-:W-:Y:S01]  /*67b0*/  SHF.R.S32.HI R76, RZ, 0x18, R83 ;  /* 0x00000018ff4c7819 */ /* 0x000fe20000011453 */
[----:B------:R-:W-:Y:S01]  /*67c0*/  IMAD R26, R70, R30, RZ ;  /* 0x0000001e461a7224 */ /* 0x000fe200078e02ff */
[----:B------:R-:W-:Y:S01]  /*67d0*/  SHF.L.U32 R77, R83, 0x8, RZ ;  /* 0x00000008534d7819 */ /* 0x000fe200000006ff */
        /* <DEDUP_REMOVED lines=13> */
[----:B------:R-:W-:Y:S01]  /*68b0*/  PRMT R73, R84, 0x8880, RZ ;  /* 0x0000888054497816 */ /* 0x000fe200000000ff */
[----:B------:R-:W-:Y:S01]  /*68c0*/  IMAD R28, R75, R72, R28 ;  /* 0x000000484b1c7224 */ /* 0x000fe200078e021c */
[----:B------:R-:W-:Y:S01]  /*68d0*/  SHF.R.S32.HI R77, RZ, 0x18, R77 ;  /* 0x00000018ff4d7819 */ /* 0x000fe2000001144d */
[----:B------:R-:W-:Y:S01]  /*68e0*/  IMAD R30, R70, R34, RZ ;  /* 0x00000022461e7224 */ /* 0x000fe200078e02ff */
[----:B------:R-:W-:Y:S01]  /*68f0*/  I2IP.S8.S32.SAT R106, R31, R26, RZ ;  /* 0x0000001a1f6a7239 */ /* 0x000fe200000014ff */
[----:B------:R-:W-:Y:S01]  /*6900*/  IMAD R29, R74, R72, R29 ;  /* 0x000000484a1d7224 */ /* 0x000fe200078e021d */
[----:B------:R-:W-:Y:S01]  /*6910*/  SHF.L.U32 R74, R84, 0x10, RZ ;  /* 0x00000010544a7819 */ /* 0x000fe200000006ff */
        /* <DEDUP_REMOVED lines=9> */
[----:B------:R-:W-:Y:S01]  /*69b0*/  PRMT R76, R85, 0x8880, RZ ;  /* 0x00008880554c7816 */ /* 0x000fe200000000ff */
[----:B------:R-:W-:Y:S01]  /*69c0*/  IMAD R34, R70, R38, RZ ;  /* 0x0000002646227224 */ /* 0x000fe200078e02ff */
[----:B------:R-:W-:Y:S01]  /*69d0*/  SHF.L.U32 R77, R88, 0x10, RZ ;  /* 0x00000010584d7819 */ /* 0x000fe200000006ff */
[----:B------:R-:W-:Y:S01]  /*69e0*/  IMAD R32, R73, R72, R32 ;  /* 0x0000004849207224 */ /* 0x000fe200078e0220 */
[----:B------:R-:W-:Y:S01]  /*69f0*/  SHF.R.S32.HI R73, RZ, 0x18, R84 ;  /* 0x00000018ff497819 */ /* 0x000fe20000011454 */
[----:B------:R-:W-:Y:S01]  /*6a00*/  IMAD R39, R70, R39, RZ ;  /* 0x0000002746277224 */ /* 0x000fe200078e02ff */
[----:B------:R-:W-:Y:S01]  /*6a10*/  I2IP.S8.S32.SAT R107, R35, R30, RZ ;  /* 0x0000001e236b7239 */ /* 0x000fe200000014ff */
[-C--:B------:R-:W-:Y:S02]  /*6a20*/  IMAD R33, R74, R72.reuse, R33 ;  /* 0x000000484a217224 */ /* 0x080fe400078e0221 */
[----:B------:R-:W-:Y:S01]  /*6a30*/  IMAD R34, R75, R72, R34 ;  /* 0x000000484b227224 */ /* 0x000fe200078e0222 */
[----:B------:R-:W-:Y:S01]  /*6a40*/  I2IP.S8.S32.SAT R107, R29, R28, R107 ;  /* 0x0000001c1d6b7239 */ /* 0x000fe2000000146b */
[C---:B------:R-:W-:Y:S01]  /*6a50*/  IMAD.U32 R74, R85.reuse, 0x10000, RZ ;  /* 0x00010000554a7824 */ /* 0x040fe200078e00ff */
[----:B------:R-:W-:Y:S01]  /*6a60*/  SHF.L.U32 R75, R85, 0x8, RZ ;  /* 0x00000008554b7819 */ /* 0x000fe200000006ff */
[----:B------:R-:W-:Y:S01]  /*6a70*/  IMAD R39, R73, R72, R39 ;  /* 0x0000004849277224 */ /* 0x000fe200078e0227 */
[----:B------:R-:W-:Y:S01]  /*6a80*/  MOV R73, R76 ;  /* 0x0000004c00497202 */ /* 0x000fe20000000f00 */
[C---:B------:R-:W-:Y:S01]  /*6a90*/  IMAD R36, R70.reuse, R40, RZ ;  /* 0x0000002846247224 */ /* 0x040fe200078e02ff */
[----:B------:R-:W-:Y:S01]  /*6aa0*/  SHF.R.S32.HI R74, RZ, 0x18, R74 ;  /* 0x00000018ff4a7819 */ /* 0x000fe2000001144a */
[C---:B------:R-:W-:Y:S01]  /*6ab0*/  IMAD R37, R70.reuse, R41, RZ ;  /* 0x0000002946257224 */ /* 0x040fe200078e02ff */
[----:B------:R-:W-:Y:S01]  /*6ac0*/  SHF.R.S32.HI R75, RZ, 0x18, R75 ;  /* 0x00000018ff4b7819 */ /* 0x000fe2000001144b */
[----:B------:R-:W-:Y:S01]  /*6ad0*/  IMAD R38, R70, R42, RZ ;  /* 0x0000002a46267224 */ /* 0x000fe200078e02ff */
[----:B------:R1:W-:Y:S01]  /*6ae0*/  STS.128 [R158+0x8200], R104 ;  /* 0x008200689e007388 */ /* 0x0003e20000000c00 */
[----:B------:R-:W-:Y:S01]  /*6af0*/  IMAD R36, R73, R72, R36 ;  /* 0x0000004849247224 */ /* 0x000fe200078e0224 */
[----:B------:R-:W-:Y:S01]  /*6b00*/  I2IP.S8.S32.SAT R108, R39, R34, RZ ;  /* 0x00000022276c7239 */ /* 0x000fe200000014ff */
[-C--:B------:R-:W-:Y:S01]  /*6b10*/  IMAD R37, R74, R72.reuse, R37 ;  /* 0x000000484a257224 */ /* 0x080fe200078e0225 */
[----:B------:R-:W-:Y:S01]  /*6b20*/  SHF.R.S32.HI R76, RZ, 0x18, R85 ;  /* 0x00000018ff4c7819 */ /* 0x000fe20000011455 */
[----:B------:R-:W-:Y:S01]  /*6b30*/  IMAD R43, R70, R43, RZ ;  /* 0x0000002b462b7224 */ /* 0x000fe200078e02ff */
[C---:B------:R-:W-:Y:S01]  /*6b40*/  SHF.L.U32 R74, R86.reuse, 0x10, RZ ;  /* 0x00000010564a7819 */ /* 0x040fe200000006ff */
[----:B------:R-:W-:Y:S01]  /*6b50*/  IMAD R38, R75, R72, R38 ;  /* 0x000000484b267224 */ /* 0x000fe200078e0226 */
[----:B------:R-:W-:Y:S01]  /*6b60*/  PRMT R73, R86, 0x8880, RZ ;  /* 0x0000888056497816 */ /* 0x000fe200000000ff */
[----:B------:R-:W-:Y:S01]  /*6b70*/  IMAD R40, R70, R44, RZ ;  /* 0x0000002c46287224 */ /* 0x000fe200078e02ff */
[----:B------:R-:W-:Y:S01]  /*6b80*/  SHF.L.U32 R75, R86, 0x8, RZ ;  /* 0x00000008564b7819 */ /* 0x000fe200000006ff */
[----:B------:R-:W-:Y:S01]  /*6b90*/  IMAD R41, R70, R45, RZ ;  /* 0x0000002d46297224 */ /* 0x000fe200078e02ff */
[----:B------:R-:W-:Y:S01]  /*6ba0*/  SHF.R.S32.HI R74, RZ, 0x18, R74 ;  /* 0x00000018ff4a7819 */ /* 0x000fe2000001144a */
[----:B------:R-:W-:Y:S01]  /*6bb0*/  IMAD R43, R76, R72, R43 ;  /* 0x000000484c2b7224 */ /* 0x000fe200078e022b */
[----:B------:R-:W-:Y:S01]  /*6bc0*/  SHF.R.S32.HI R75, RZ, 0x18, R75 ;  /* 0x00000018ff4b7819 */ /* 0x000fe2000001144b */
[C---:B------:R-:W-:Y:S01]  /*6bd0*/  IMAD R42, R70.reuse, R46, RZ ;  /* 0x0000002e462a7224 */ /* 0x040fe200078e02ff */
[----:B------:R-:W-:Y:S01]  /*6be0*/  I2IP.S8.S32.SAT R108, R33, R32, R108 ;  /* 0x00000020216c7239 */ /* 0x000fe2000000146c */
[----:B------:R-:W-:Y:S01]  /*6bf0*/  IMAD R40, R73, R72, R40 ;  /* 0x0000004849287224 */ /* 0x000fe200078e0228 */
[----:B------:R-:W-:Y:S01]  /*6c00*/  SHF.R.S32.HI R76, RZ, 0x18, R86 ;  /* 0x00000018ff4c7819 */ /* 0x000fe20000011456 */
[----:B------:R-:W-:Y:S01]  /*6c10*/  IMAD R47, R70, R47, RZ ;  /* 0x0000002f462f7224 */ /* 0x000fe200078e02ff */
[----:B------:R-:W-:Y:S01]  /*6c20*/  I2IP.S8.S32.SAT R109, R43, R38, RZ ;  /* 0x000000262b6d7239 */ /* 0x000fe200000014ff */
[-C--:B------:R-:W-:Y:S01]  /*6c30*/  IMAD R41, R74, R72.reuse, R41 ;  /* 0x000000484a297224 */ /* 0x080fe200078e0229 */
[----:B------:R-:W-:Y:S01]  /*6c40*/  PRMT R73, R87, 0x8880, RZ ;  /* 0x0000888057497816 */ /* 0x000fe200000000ff */
[-C--:B------:R-:W-:Y:S01]  /*6c50*/  IMAD R42, R75, R72.reuse, R42 ;  /* 0x000000484b2a7224 */ /* 0x080fe200078e022a */
[----:B------:R-:W-:Y:S01]  /*6c60*/  SHF.L.U32 R74, R87, 0x10, RZ ;  /* 0x00000010574a7819 */ /* 0x000fe200000006ff */
[----:B------:R-:W-:Y:S01]  /*6c70*/  IMAD R47, R76, R72, R47 ;  /* 0x000000484c2f7224 */ /* 0x000fe200078e022f */
[----:B------:R-:W-:Y:S01]  /*6c80*/  I2IP.S8.S32.SAT R109, R37, R36, R109 ;  /* 0x00000024256d7239 */ /* 0x000fe2000000146d */
[C---:B------:R-:W-:Y:S01]  /*6c90*/  IMAD R44, R70.reuse, R48, RZ ;  /* 0x00000030462c7224 */ /* 0x040fe200078e02ff */
[----:B------:R-:W-:Y:S01]  /*6ca0*/  SHF.R.S32.HI R74, RZ, 0x18, R74 ;  /* 0x00000018ff4a7819 */ /* 0x000fe2000001144a */
[----:B------:R-:W-:Y:S01]  /*6cb0*/  IMAD.SHL.U32 R76, R87, 0x100, RZ ;  /* 0x00000100574c7824 */ /* 0x000fe200078e00ff */
[----:B------:R-:W-:Y:S01]  /*6cc0*/  I2IP.S8.S32.SAT R110, R47, R42, RZ ;  /* 0x0000002a2f6e7239 */ /* 0x000fe200000014ff */
[----:B------:R-:W-:Y:S01]  /*6cd0*/  IMAD R45, R70, R49, RZ ;  /* 0x00000031462d7224 */ /* 0x000fe200078e02ff */
[----:B------:R-:W-:Y:S01]  /*6ce0*/  PRMT R75, R88, 0x8880, RZ ;  /* 0x00008880584b7816 */ /* 0x000fe200000000ff */
[----:B------:R-:W-:Y:S01]  /*6cf0*/  IMAD R44, R73, R72, R44 ;  /* 0x00000048492c7224 */ /* 0x000fe200078e022c */
[----:B------:R-:W-:Y:S01]  /*6d00*/  SHF.R.S32.HI R73, RZ, 0x18, R76 ;  /* 0x00000018ff497819 */ /* 0x000fe2000001144c */
[----:B------:R-:W-:Y:S01]  /*6d10*/  IMAD R46, R70, R50, RZ ;  /* 0x00000032462e7224 */ /* 0x000fe200078e02ff */
[----:B------:R-:W-:Y:S01]  /*6d20*/  I2IP.S8.S32.SAT R110, R41, R40, R110 ;  /* 0x00000028296e7239 */ /* 0x000fe2000000146e */
[----:B------:R-:W-:Y:S01]  /*6d30*/  IMAD R45, R74, R72, R45 ;  /* 0x000000484a2d7224 */ /* 0x000fe200078e022d */
[----:B------:R-:W-:Y:S01]  /*6d40*/  SHF.R.S32.HI R74, RZ, 0x18, R87 ;  /* 0x00000018ff4a7819 */ /* 0x000fe20000011457 */
[----:B------:R-:W-:Y:S01]  /*6d50*/  IMAD R51, R70, R51, RZ ;  /* 0x0000003346337224 */ /* 0x000fe200078e02ff */
[----:B------:R-:W-:Y:S01]  /*6d60*/  SHF.L.U32 R76, R88, 0x8, RZ ;  /* 0x00000008584c7819 */ /* 0x000fe200000006ff */
[----:B------:R-:W-:Y:S02]  /*6d70*/  IMAD R48, R70, R52, RZ ;  /* 0x0000003446307224 */ /* 0x000fe400078e02ff */
[-C--:B------:R-:W-:Y:S01]  /*6d80*/  IMAD R46, R73, R72.reuse, R46 ;  /* 0x00000048492e7224 */ /* 0x080fe200078e022e */
[----:B------:R-:W-:Y:S01]  /*6d90*/  SHF.R.S32.HI R73, RZ, 0x18, R77 ;  /* 0x00000018ff497819 */ /* 0x000fe2000001144d */
[-C--:B------:R-:W-:Y:S01]  /*6da0*/  IMAD R51, R74, R72.reuse, R51 ;  /* 0x000000484a337224 */ /* 0x080fe200078e0233 */
[----:B------:R-:W-:Y:S01]  /*6db0*/  SHF.R.S32.HI R74, RZ, 0x18, R88 ;  /* 0x00000018ff4a7819 */ /* 0x000fe20000011458 */
[----:B------:R-:W-:Y:S01]  /*6dc0*/  IMAD R49, R70, R53, RZ ;  /* 0x0000003546317224 */ /* 0x000fe200078e02ff */
[----:B------:R-:W-:Y:S01]  /*6dd0*/  SHF.L.U32 R77, R90, 0x8, RZ ;  /* 0x000000085a4d7819 */ /* 0x000fe200000006ff */
[----:B------:R-:W-:Y:S01]  /*6de0*/  IMAD R48, R75, R72, R48 ;  /* 0x000000484b307224 */ /* 0x000fe200078e0230 */
[----:B------:R-:W-:Y:S01]  /*6df0*/  SHF.R.S32.HI R75, RZ, 0x18, R76 ;  /* 0x00000018ff4b7819 */ /* 0x000fe2000001144c */
[C---:B------:R-:W-:Y:S01]  /*6e00*/  IMAD R50, R70.reuse, R54, RZ ;  /* 0x0000003646327224 */ /* 0x040fe200078e02ff */
[----:B------:R-:W-:Y:S01]  /*6e10*/  I2IP.S8.S32.SAT R111, R51, R46, RZ ;  /* 0x0000002e336f7239 */ /* 0x000fe200000014ff */
[C---:B------:R-:W-:Y:S01]  /*6e20*/  IMAD R55, R70.reuse, R55, RZ ;  /* 0x0000003746377224 */ /* 0x040fe200078e02ff */
[----:B------:R-:W-:Y:S01]  /*6e30*/  SHF.L.U32 R76, R89, 0x10, RZ ;  /* 0x00000010594c7819 */ /* 0x000fe200000006ff */
[----:B------:R-:W-:Y:S01]  /*6e40*/  IMAD R49, R73, R72, R49 ;  /* 0x0000004849317224 */ /* 0x000fe200078e0231 */
[----:B------:R-:W-:Y:S01]  /*6e50*/  PRMT R73, R89, 0x8880, RZ ;  /* 0x0000888059497816 */ /* 0x000fe200000000ff */
[----:B------:R-:W-:Y:S01]  /*6e60*/  IMAD R52, R70, R56, RZ ;  /* 0x0000003846347224 */ /* 0x000fe200078e02ff */
[----:B------:R-:W-:Y:S01]  /*6e70*/  I2IP.S8.S32.SAT R111, R45, R44, R111 ;  /* 0x0000002c2d6f7239 */ /* 0x000fe2000000146f */
[-C--:B------:R-:W-:Y:S01]  /*6e80*/  IMAD R50, R75, R72.reuse, R50 ;  /* 0x000000484b327224 */ /* 0x080fe200078e0232 */
[----:B------:R-:W-:Y:S01]  /*6e90*/  PRMT R75, R90, 0x8880, RZ ;  /* 0x000088805a4b7816 */ /* 0x000fe200000000ff */
[-C--:B------:R-:W-:Y:S01]  /*6ea0*/  IMAD R55, R74, R72.reuse, R55 ;  /* 0x000000484a377224 */ /* 0x080fe200078e0237 */
[----:B------:R-:W-:Y:S01]  /*6eb0*/  SHF.R.S32.HI R74, RZ, 0x18, R76 ;  /* 0x00000018ff4a7819 */ /* 0x000fe2000001144c */
[----:B------:R-:W-:Y:S01]  /*6ec0*/  IMAD R52, R73, R72, R52 ;  /* 0x0000004849347224 */ /* 0x000fe200078e0234 */
[----:B------:R-:W-:Y:S01]  /*6ed0*/  SHF.L.U32 R73, R89, 0x8, RZ ;  /* 0x0000000859497819 */ /* 0x000fe200000006ff */
[C---:B------:R-:W-:Y:S01]  /*6ee0*/  IMAD R53, R70.reuse, R57, RZ ;  /* 0x0000003946357224 */ /* 0x040fe200078e02ff */
[----:B------:R1:W-:Y:S01]  /*6ef0*/  STS.128 [R157+0x8200], R108 ;  /* 0x0082006c9d007388 */ /* 0x0003e20000000c00 */
[----:B------:R-:W-:Y:S01]  /*6f00*/  IMAD R54, R70, R58, RZ ;  /* 0x0000003a46367224 */ /* 0x000fe200078e02ff */
[----:B------:R-:W-:Y:S01]  /*6f10*/  SHF.R.S32.HI R73, RZ, 0x18, R73 ;  /* 0x00000018ff497819 */ /* 0x000fe20000011449 */
[----:B------:R-:W-:Y:S01]  /*6f20*/  IMAD R53, R74, R72, R53 ;  /* 0x000000484a357224 */ /* 0x000fe200078e0235 */
[----:B------:R-:W-:Y:S01]  /*6f30*/  SHF.L.U32 R76, R90, 0x10, RZ ;  /* 0x000000105a4c7819 */ /* 0x000fe200000006ff */
[C---:B------:R-:W-:Y:S01]  /*6f40*/  IMAD R59, R70.reuse, R59, RZ ;  /* 0x0000003b463b7224 */ /* 0x040fe200078e02ff */
[----:B------:R-:W-:Y:S01]  /*6f50*/  SHF.R.S32.HI R74, RZ, 0x18, R89 ;  /* 0x00000018ff4a7819 */ /* 0x000fe20000011459 */
[C---:B------:R-:W-:Y:S01]  /*6f60*/  IMAD R56, R70.reuse, R60, RZ ;  /* 0x0000003c46387224 */ /* 0x040fe200078e02ff */
[----:B------:R-:W-:Y:S01]  /*6f70*/  I2IP.S8.S32.SAT R112, R55, R50, RZ ;  /* 0x0000003237707239 */ /* 0x000fe200000014ff */
[----:B------:R-:W-:Y:S01]  /*6f80*/  IMAD R54, R73, R72, R54 ;  /* 0x0000004849367224 */ /* 0x000fe200078e0236 */
[----:B------:R-:W-:Y:S01]  /*6f90*/  SHF.R.S32.HI R76, RZ, 0x18, R76 ;  /* 0x00000018ff4c7819 */ /* 0x000fe2000001144c */
[----:B------:R-:W-:Y:S01]  /*6fa0*/  IMAD R57, R70, R61, RZ ;  /* 0x0000003d46397224 */ /* 0x000fe200078e02ff */
[----:B------:R-:W-:Y:S01]  /*6fb0*/  I2IP.S8.S32.SAT R112, R49, R48, R112 ;  /* 0x0000003031707239 */ /* 0x000fe20000001470 */
[----:B------:R-:W-:Y:S01]  /*6fc0*/  IMAD R59, R74, R72, R59 ;  /* 0x000000484a3b7224 */ /* 0x000fe200078e023b */
[----:B------:R-:W-:Y:S01]  /*6fd0*/  SHF.R.S32.HI R77, RZ, 0x18, R77 ;  /* 0x00000018ff4d7819 */ /* 0x000fe2000001144d */
[----:B------:R-:W-:Y:S01]  /*6fe0*/  IMAD R58, R70, R62, RZ ;  /* 0x0000003e463a7224 */ /* 0x000fe200078e02ff */
[----:B------:R-:W-:Y:S01]  /*6ff0*/  SHF.R.S32.HI R73, RZ, 0x18, R90 ;  /* 0x00000018ff497819 */ /* 0x000fe2000001145a */
[----:B------:R-:W-:Y:S01]  /*7000*/  IMAD R56, R75, R72, R56 ;  /* 0x000000484b387224 */ /* 0x000fe200078e0238 */
[----:B------:R-:W-:Y:S01]  /*7010*/  I2IP.S8.S32.SAT R113, R59, R54, RZ ;  /* 0x000000363b717239 */ /* 0x000fe200000014ff */
[----:B------:R-:W-:Y:S01]  /*7020*/  IMAD R57, R76, R72, R57 ;  /* 0x000000484c397224 */ /* 0x000fe200078e0239 */
[C---:B------:R-:W-:Y:S01]  /*7030*/  PRMT R75, R91.reuse, 0x8880, RZ ;  /* 0x000088805b4b7816 */ /* 0x040fe200000000ff */
[----:B------:R-:W-:Y:S01]  /*7040*/  IMAD.U32 R74, R91, 0x10000, RZ ;  /* 0x000100005b4a7824 */ /* 0x000fe200078e00ff */
[----:B------:R-:W-:Y:S01]  /*7050*/  I2IP.S8.S32.SAT R113, R53, R52, R113 ;  /* 0x0000003435717239 */ /* 0x000fe20000001471 */
[C---:B------:R-:W-:Y:S01]  /*7060*/  IMAD R63, R70.reuse, R63, RZ ;  /* 0x0000003f463f7224 */ /* 0x040fe200078e02ff */
[----:B------:R-:W-:Y:S01]  /*7070*/  SHF.R.S32.HI R76, RZ, 0x18, R91 ;  /* 0x00000018ff4c7819 */ /* 0x000fe2000001145b */
[----:B------:R-:W-:Y:S01]  /*7080*/  IMAD R58, R77, R72, R58 ;  /* 0x000000484d3a7224 */ /* 0x000fe200078e023a */
[----:B------:R-:W-:Y:S01]  /*7090*/  SHF.L.U32 R77, R91, 0x8, RZ ;  /* 0x000000085b4d7819 */ /* 0x000fe200000006ff */
[C---:B------:R-:W-:Y:S01]  /*70a0*/  IMAD R60, R70.reuse, R64, RZ ;  /* 0x00000040463c7224 */ /* 0x040fe200078e02ff */
[----:B------:R-:W-:Y:S01]  /*70b0*/  SHF.R.S32.HI R74, RZ, 0x18, R74 ;  /* 0x00000018ff4a7819 */ /* 0x000fe2000001144a */
[C---:B------:R-:W-:Y:S01]  /*70c0*/  IMAD R61, R70.reuse, R65, RZ ;  /* 0x00000041463d7224 */ /* 0x040fe200078e02ff */
[----:B------:R-:W-:Y:S01]  /*70d0*/  SHF.R.S32.HI R77, RZ, 0x18, R77 ;  /* 0x00000018ff4d7819 */ /* 0x000fe2000001144d */
[-C--:B------:R-:W-:Y:S02]  /*70e0*/  IMAD R63, R73, R72.reuse, R63 ;  /* 0x00000048493f7224 */ /* 0x080fe400078e023f */
[----:B------:R-:W-:Y:S02]  /*70f0*/  IMAD R60, R75, R72, R60 ;  /* 0x000000484b3c7224 */ /* 0x000fe400078e023c */
[----:B------:R-:W-:Y:S01]  /*7100*/  IMAD R62, R70, R66, RZ ;  /* 0x00000042463e7224 */ /* 0x000fe200078e02ff */
[----:B------:R-:W-:Y:S01]  /*7110*/  I2IP.S8.S32.SAT R114, R63, R58, RZ ;  /* 0x0000003a3f727239 */ /* 0x000fe200000014ff */
[----:B------:R-:W-:Y:S02]  /*7120*/  IMAD R61, R74, R72, R61 ;  /* 0x000000484a3d7224 */ /* 0x000fe400078e023d */
[----:B------:R-:W-:Y:S01]  /*7130*/  IMAD R67, R70, R67, RZ ;  /* 0x0000004346437224 */ /* 0x000fe200078e02ff */
[----:B------:R-:W-:Y:S01]  /*7140*/  I2IP.S8.S32.SAT R114, R57, R56, R114 ;  /* 0x0000003839727239 */ /* 0x000fe20000001472 */
[-C--:B------:R-:W-:Y:S02]  /*7150*/  IMAD R62, R77, R72.reuse, R62 ;  /* 0x000000484d3e7224 */ /* 0x080fe400078e023e */
[----:B------:R-:W-:Y:S05]  /*7160*/  IMAD R67, R76, R72, R67 ;  /* 0x000000484c437224 */ /* 0x000fea00078e0243 */
[----:B------:R-:W-:Y:S04]  /*7170*/  I2IP.S8.S32.SAT R115, R67, R62, RZ ;  /* 0x0000003e43737239 */ /* 0x000fe800000014ff */
[----:B------:R-:W-:Y:S05]  /*7180*/  I2IP.S8.S32.SAT R115, R61, R60, R115 ;  /* 0x0000003c3d737239 */ /* 0x000fea0000001473 */
[----:B------:R1:W-:Y:S01]  /*7190*/  STS.128 [R156+0x8200], R112 ;  /* 0x008200709c007388 */ /* 0x0003e20000000c00 */
[----:B------:R-:W-:Y:S01]  /*71a0*/  @!PT LDS RZ, [RZ] ;  /* 0x00000000fffff984 */ /* 0x000fe20000000800 */
[----:B------:R-:W-:Y:S01]  /*71b0*/  @!PT LDS RZ, [RZ] ;  /* 0x00000000fffff984 */ /* 0x000fe20000000800 */
[----:B------:R-:W-:Y:S01]  /*71c0*/  @!PT LDS RZ, [RZ] ;  /* 0x00000000fffff984 */ /* 0x000fe20000000800 */
[----:B------:R-:W-:Y:S01]  /*71d0*/  @!PT LDS RZ, [RZ] ;  /* 0x00000000fffff984 */ /* 0x000fe20000000800 */
[----:B------:R2:W-:Y:S07]  /*71e0*/  MEMBAR.ALL.CTA ;  /* 0x0000000000007992 */ /* 0x0005ee0000008000 */
[----:B--2---:R-:W2:Y:S02]  /*71f0*/  FENCE.VIEW.ASYNC.S ;  /* 0x00000000000073c6 */ /* 0x004ea40000000000 */
[----:B--2---:R-:W-:Y:S06]  /*7200*/  BAR.SYNC.DEFER_BLOCKING 0x1, 0x80 ;  /* 0x0042000000007b1d */ /* 0x004fec0000010000 */
[----:B------:R-:W-:Y:S05]  /*7210*/  @P0 BRA `(.L_x_103) ;  /* 0x0000000000280947 */ /* 0x000fea0003800000 */
[----:B------:R-:W-:Y:S01]  /*7220*/  UIADD3 UR4, UPT, UPT, UR44, 0x8200, URZ ;  /* 0x000082002c047890 */ /* 0x000fe2000fffe0ff */
[----:B------:R-:W-:Y:S05]  /*7230*/  UMOV UR51, UR36 ;  /* 0x0000002400337c82 */ /* 0x000fea0008000000 */
[----:B------:R-:W-:Y:S01]  /*7240*/  MOV R153, UR4 ;  /* 0x0000000400997c02 */ /* 0x000fe20008000f00 */
[----:B------:R-:W-:Y:S03]  /*7250*/  UIADD3 UR4, UP0, UPT, UR62, 0x680, URZ ;  /* 0x000006803e047890 */ /* 0x000fe6000ff1e0ff */
[----:B------:R-:W-:Y:S01]  /*7260*/  R2UR UR48, R153 ;  /* 0x00000000993072ca */ /* 0x000fe200000e0000 */
[----:B------:R-:W-:Y:S11]  /*7270*/  UIADD3.X UR5, UPT, UPT, URZ, UR63, URZ, UP0, !UPT ;  /* 0x0000003fff057290 */ /* 0x000ff600087fe4ff */
[----:B------:R-:W-:Y:S01]  /*7280*/  @!UPT UIADD3 URZ, UPT, UPT, URZ, URZ, URZ ;  /* 0x000000fffffff290 */ /* 0x000fe2000fffe0ff */
[----:B------:R2:W-:Y:S01]  /*7290*/  UTMASTG.3D [UR48], [UR4] ;  /* 0x00000030040073b5 */ /* 0x0005e20008010000 */
[----:B------:R0:W-:Y:S01]  /*72a0*/  UTMACMDFLUSH ;  /* 0x00000000000079b7 */ /* 0x0001e20000000000 */
[----:B--2---:R-:W-:Y:S04]  /*72b0*/  DEPBAR.LE SB0, 0x1 ;  /* 0x000080400000791a */ /* 0x004fe80000000000 */
.L_x_103:
[----:B------:R-:W-:Y:S05]  /*72c0*/  BSYNC.RECONVERGENT B0 ;  /* 0x0000000000007941 */ /* 0x000fea0003800200 */
.L_x_102:
[----:B------:R-:W-:Y:S06]  /*72d0*/  BAR.SYNC.DEFER_BLOCKING 0x1, 0x80 ;  /* 0x0042000000007b1d */ /* 0x000fec0000010000 */
[----:B------:R-:W2:Y:S01]  /*72e0*/  @P6 SYNCS.PHASECHK.TRANS64.TRYWAIT P0, [R116+URZ+0x30], R117 ;  /* 0x00003075740065a7 */ /* 0x000ea200080011ff */
[----:B------:R-:W-:Y:S01]  /*72f0*/  BSSY B1, `(.L_x_104) ;  /* 0x0000023000017945 */ /* 0x000fe20003800000 */
[----:B--2---:R-:W-:Y:S03]  /*7300*/  @P6 SEL R79, RZ, 0x1, !P0 ;  /* 0x00000001ff4f6807 */ /* 0x004fe60004000000 */
[----:B------:R-:W-:Y:S05]  /*7310*/  @!P6 BRA `(.L_x_105) ;  /* 0x000000000080e947 */ /* 0x000fea0003800000 */
[----:B------:R-:W-:Y:S01]  /*7320*/  ISETP.NE.AND P1, PT, R96, RZ, PT ;  /* 0x000000ff6000720c */ /* 0x000fe20003f25270 */
[----:B------:R-:W-:Y:S01]  /*7330*/  BSSY B0, `(.L_x_106) ;  /* 0x000000a000007945 */ /* 0x000fe20003800000 */
[----:B------:R-:W-:Y:S11]  /*7340*/  ISETP.NE.AND P0, PT, R79, RZ, PT ;  /* 0x000000ff4f00720c */ /* 0x000ff60003f05270 */
[----:B------:R-:W-:Y:S04]  /*7350*/  @P1 IMAD R5, R148, 0x2000, R97 ;  /* 0x0000200094051824 */ /* 0x000fe800078e0261 */
[--C-:B------:R-:W-:Y:S01]  /*7360*/  @P1 IMAD.IADD R4, R152, 0x1, R5.reuse ;  /* 0x0000000198041824 */ /* 0x100fe200078e0205 */
[----:B------:R-:W-:Y:S01]  /*7370*/  @P1 IADD3 R2, PT, PT, R151, R5, RZ ;  /* 0x0000000597021210 */ /* 0x000fe20007ffe0ff */
[----:B------:R-:W-:Y:S01]  /*7380*/  @P1 IMAD.IADD R0, R98, 0x1, R5 ;  /* 0x0000000162001824 */ /* 0x000fe200078e0205 */
[----:B------:R-:W-:Y:S06]  /*7390*/  @P0 BRA `(.L_x_107) ;  /* 0x00000000000c0947 */ /* 0x000fec0003800000 */
[----:B------:R-:W-:Y:S04]  /*73a0*/  SHF.L.U32 R3, R146, 0x1f, RZ ;  /* 0x0000001f92037819 */ /* 0x000fe800000006ff */
[----:B------:R-:W2:Y:S02]  /*73b0*/  SYNCS.PHASECHK.TRANS64.TRYWAIT P0, [R116+URZ+0x30], R3 ;  /* 0x00003003740075a7 */ /* 0x000ea400080011ff */
[----:B--2---:R-:W-:Y:S05]  /*73c0*/  @!P0 BRA `(.L_x_108) ;  /* 0x0000004800f08947 */ /* 0x004fea0003800000 */
.L_x_107:
[----:B------:R-:W-:Y:S05]  /*73d0*/  BSYNC B0 ;  /* 0x0000000000007941 */ /* 0x000fea0003800000 */
.L_x_106:
[----:B------:R-:W-:Y:S01]  /*73e0*/  ISETP.NE.AND P0, PT, R96, RZ, PT ;  /* 0x000000ff6000720c */ /* 0x000fe20003f05270 */
[----:B--2---:R-:W-:Y:S02]  /*73f0*/  VIADD R116, R116, 0x50 ;  /* 0x0000005074747836 */ /* 0x004fe40000000000 */
[----:B------:R-:W-:Y:S02]  /*7400*/  IMAD.U32 R3, RZ, RZ, UR45 ;  /* 0x0000002dff037e24 */ /* 0x000fe4000f8e00ff */
[----:B------:R-:W-:Y:S03]  /*7410*/  VIADD R148, R148, 0x1 ;  /* 0x0000000194947836 */ /* 0x000fe60000000000 */
[----:B------:R-:W-:Y:S05]  /*7420*/  PRMT R3, R3, 0x654, R116 ;  /* 0x0000065403037816 */ /* 0x000fea0000000074 */
[----:B------:R2:W3:Y:S04]  /*7430*/  @P0 LDS.128 R92, [R5+0x200] ;  /* 0x00020000055c0984 */ /* 0x0004e80000000c00 */
[----:B------:R2:W4:Y:S04]  /*7440*/  @P0 LDS.128 R80, [R4+0x200] ;  /* 0x0002000004500984 */ /* 0x0005280000000c00 */
        /* <DEDUP_REMOVED lines=9> */
[----:B------:R-:W-:Y:S01]  /*74e0*/  SEL R148, R148, RZ, P0 ;  /* 0x000000ff94947207 */ /* 0x000fe20000000000 */
[----:B-----5:R5:W-:Y:S02]  /*74f0*/  SYNCS.ARRIVE.TRANS64.RED.A1T0 RZ, [R3+URZ], RZ ;  /* 0x000000ff03ff79a7 */ /* 0x020be400081004ff */
[----:B-----5:R-:W-:Y:S04]  /*7500*/  SEL R3, RZ, 0x1, P0 ;  /* 0x00000001ff037807 */ /* 0x020fe80000000000 */
[----:B--234-:R-:W-:Y:S02]  /*7510*/  LOP3.LUT R146, R146, R3, RZ, 0x3c, !PT ;  /* 0x0000000392927212 */ /* 0x01cfe400078e3cff */
.L_x_105:
[----:B------:R-:W-:Y:S05]  /*7520*/  BSYNC B1 ;  /* 0x0000000000017941 */ /* 0x000fea0003800000 */
.L_x_104:
[----:B------:R-:W-:Y:S05]  /*7530*/  VIADD R0, R71, 0x40 ;  /* 0x0000004047007836 */ /* 0x000fea0000000000 */
[----:B------:R-:W-:Y:S04]  /*7540*/  SHF.R.U32.HI R0, RZ, 0x15, R0 ;  /* 0x00000015ff007819 */ /* 0x000fe80000011600 */
[----:B------:R-:W-:Y:S11]  /*7550*/  LOP3.LUT P0, RZ, R0, 0x3, R141, 0x48, !PT ;  /* 0x0000000300ff7812 */ /* 0x000ff6000780488d */
[----:B------:R-:W-:Y:S02]  /*7560*/  @!UPT UIADD3 URZ, UPT, UPT, URZ, URZ, URZ ;  /* 0x000000fffffff290 */ /* 0x000fe4000fffe0ff */
        /* <DEDUP_REMOVED lines=8> */
[----:B------:R-:W5:Y:S01]  /*75f0*/  LDCU.64 UR4, c[0x4][0x18] ;  /* 0x01000300ff0477ac */ /* 0x000f620008000a00 */
[----:B--2---:R-:W-:Y:S01]  /*7600*/  MOV R5, UR9 ;  /* 0x0000000900057c02 */ /* 0x004fe20008000f00 */
[----:B------:R-:W-:Y:S01]  /*7610*/  IMAD.U32 R4, RZ, RZ, UR8 ;  /* 0x00000008ff047e24 */ /* 0x000fe2000f8e00ff */
[----:B---3--:R-:W-:Y:S01]  /*7620*/  MOV R7, UR7 ;  /* 0x0000000700077c02 */ /* 0x008fe20008000f00 */
[----:B------:R-:W-:Y:S01]  /*7630*/  IMAD.U32 R6, RZ, RZ, UR6 ;  /* 0x00000006ff067e24 */ /* 0x000fe2000f8e00ff */
[----:B-----5:R-:W-:Y:S01]  /*7640*/  MOV R11, UR5 ;  /* 0x00000005000b7c02 */ /* 0x020fe20008000f00 */
[----:B------:R-:W-:Y:S02]  /*7650*/  IMAD.U32 R10, RZ, RZ, UR4 ;  /* 0x00000004ff0a7e24 */ /* 0x000fe4000f8e00ff */
[----:B------:R-:W-:Y:S07]  /*7660*/  LEPC R20, `(.L_x_109) ;  /* 0x000000001014794e */ /* 0x000fee0000000000 */
[----:B-1--4-:R-:W-:Y:S05]  /*7670*/  CALL.ABS.NOINC R2 ;  /* 0x0000000002007343 */ /* 0x012fea0003c00000 */
.L_x_109:
[----:B------:R-:W-:Y:S05]  /*7680*/  WARPSYNC.ALL ;  /* 0x0000000000007948 */ /* 0x000fea0003800000 */
[----:B------:R-:W-:Y:S01]  /*7690*/  R2UR UR4, R71 ;  /* 0x00000000470472ca */ /* 0x000fe200000e0000 */
[----:B------:R-:W-:Y:S01]  /*76a0*/  BSSY.RECONVERGENT B0, `(.L_x_110) ;  /* 0x000011c000007945 */ /* 0x000fe20003800200 */
[C---:B------:R-:W-:Y:S02]  /*76b0*/  PRMT R73, R92.reuse, 0x8880, RZ ;  /* 0x000088805c497816 */ /* 0x040fe400000000ff */
[C---:B------:R-:W-:Y:S02]  /*76c0*/  SHF.L.U32 R75, R92.reuse, 0x10, RZ ;  /* 0x000000105c4b7819 */ /* 0x040fe400000006ff */
[----:B------:R-:W-:Y:S02]  /*76d0*/  SHF.L.U32 R77, R93, 0x8, RZ ;  /* 0x000000085d4d7819 */ /* 0x000fe400000006ff */
[----:B------:R-:W-:Y:S02]  /*76e0*/  SHF.R.S32.HI R75, RZ, 0x18, R75 ;  /* 0x00000018ff4b7819 */ /* 0x000fe4000001144b */
[----:B------:R-:W-:Y:S02]  /*76f0*/  SHF.R.S32.HI R77, RZ, 0x18, R77 ;  /* 0x00000018ff4d7819 */ /* 0x000fe4000001144d */
[----:B------:R-:W-:Y:S01]  /*7700*/  SHF.R.S32.HI R76, RZ, 0x18, R93 ;  /* 0x00000018ff4c7819 */ /* 0x000fe2000001145d */
[----:B------:R-:W2:Y:S01]  /*7710*/  LDTM.x64 R4, tmem[UR4+0x40] ;  /* 0x00004004000479ee */ /* 0x000ea20008340000 */
[----:B------:R-:W-:Y:S02]  /*7720*/  SHF.L.U32 R74, R92, 0x8, RZ ;  /* 0x000000085c4a7819 */ /* 0x000fe400000006ff */
[----:B------:R-:W-:Y:S02]  /*7730*/  ISETP.NE.AND P0, PT, R154, RZ, PT ;  /* 0x000000ff9a00720c */ /* 0x000fe40003f05270 */
[----:B------:R-:W-:Y:S02]  /*7740*/  SHF.R.S32.HI R74, RZ, 0x18, R74 ;  /* 0x00000018ff4a7819 */ /* 0x000fe4000001144a */
[----:B------:R-:W-:Y:S01]  /*7750*/  ISETP.NE.AND P6, PT, R99, RZ, PT ;  /* 0x000000ff6300720c */ /* 0x000fe20003fc5270 */
[C---:B--2---:R-:W-:Y:S02]  /*7760*/  IMAD R0, R70.reuse, R4, RZ ;  /* 0x0000000446007224 */ /* 0x044fe400078e02ff */
        /* <DEDUP_REMOVED lines=12> */
[----:B------:R-:W-:Y:S01]  /*7830*/  IMAD R7, R73, R72, R7 ;  /* 0x0000004849077224 */ /* 0x000fe200078e0207 */
[----:B------:R-:W-:Y:S01]  /*7840*/  PRMT R73, R94, 0x8880, RZ ;  /* 0x000088805e497816 */ /* 0x000fe200000000ff */
[----:B------:R-:W-:Y:S02]  /*7850*/  IMAD R6, R70, R10, RZ ;  /* 0x0000000a46067224 */ /* 0x000fe400078e02ff */
[-C--:B------:R-:W-:Y:S01]  /*7860*/  IMAD R4, R75, R72.reuse, R4 ;  /* 0x000000484b047224 */ /* 0x080fe200078e0204 */
[----:B------:R-:W-:Y:S01]  /*7870*/  SHF.L.U32 R75, R94, 0x8, RZ ;  /* 0x000000085e4b7819 */ /* 0x000fe200000006ff */
[-C--:B------:R-:W-:Y:S01]  /*7880*/  IMAD R5, R74, R72.reuse, R5 ;  /* 0x000000484a057224 */ /* 0x080fe200078e0205 */
[----:B------:R-:W-:Y:S01]  /*7890*/  SHF.L.U32 R74, R94, 0x10, RZ ;  /* 0x000000105e4a7819 */ /* 0x000fe200000006ff */
[----:B------:R-:W-:Y:S01]  /*78a0*/  IMAD R6, R77, R72, R6 ;  /* 0x000000484d067224 */ /* 0x000fe200078e0206 */
[----:B------:R-:W-:Y:S01]  /*78b0*/  I2IP.S8.S32.SAT R77, R7, R3, RZ ;  /* 0x00000003074d7239 */ /* 0x000fe200000014ff */
[C---:B------:R-:W-:Y:S01]  /*78c0*/  IMAD R11, R70.reuse, R11, RZ ;  /* 0x0000000b460b7224 */ /* 0x040fe200078e02ff */
[----:B------:R-:W-:Y:S01]  /*78d0*/  MOV R3, R73 ;  /* 0x0000004900037202 */ /* 0x000fe20000000f00 */
[----:B------:R-:W-:Y:S01]  /*78e0*/  IMAD R8, R70, R12, RZ ;  /* 0x0000000c46087224 */ /* 0x000fe200078e02ff */
[----:B-1----:R-:W-:Y:S01]  /*78f0*/  I2IP.S8.S32.SAT R100, R2, R0, R77 ;  /* 0x0000000002647239 */ /* 0x002fe2000000144d */
[----:B------:R-:W-:Y:S01]  /*7900*/  IMAD R9, R70, R13, RZ ;  /* 0x0000000d46097224 */ /* 0x000fe200078e02ff */
[----:B------:R-:W-:Y:S01]  /*7910*/  SHF.R.S32.HI R73, RZ, 0x18, R74 ;  /* 0x00000018ff497819 */ /* 0x000fe2000001144a */
[----:B------:R-:W-:Y:S01]  /*7920*/  IMAD R11, R76, R72, R11 ;  /* 0x000000484c0b7224 */ /* 0x000fe200078e020b */
[----:B------:R-:W-:Y:S01]  /*7930*/  SHF.R.S32.HI R75, RZ, 0x18, R75 ;  /* 0x00000018ff4b7819 */ /* 0x000fe2000001144b */
[C---:B------:R-:W-:Y:S01]  /*7940*/  IMAD R10, R70.reuse, R14, RZ ;  /* 0x0000000e460a7224 */ /* 0x040fe200078e02ff */
[----:B------:R-:W-:Y:S01]  /*7950*/  SHF.L.U32 R2, R95, 0x10, RZ ;  /* 0x000000105f027819 */ /* 0x000fe200000006ff */
[----:B------:R-:W-:Y:S01]  /*7960*/  IMAD R8, R3, R72, R8 ;  /* 0x0000004803087224 */ /* 0x000fe200078e0208 */
[----:B------:R-:W-:Y:S01]  /*7970*/  I2IP.S8.S32.SAT R101, R11, R6, RZ ;  /* 0x000000060b657239 */ /* 0x000fe200000014ff */
[C---:B------:R-:W-:Y:S01]  /*7980*/  IMAD R15, R70.reuse, R15, RZ ;  /* 0x0000000f460f7224 */ /* 0x040fe200078e02ff */
[----:B------:R-:W-:Y:S01]  /*7990*/  PRMT R3, R95, 0x8880, RZ ;  /* 0x000088805f037816 */ /* 0x000fe200000000ff */
[----:B------:R-:W-:Y:S01]  /*79a0*/  IMAD R9, R73, R72, R9 ;  /* 0x0000004849097224 */ /* 0x000fe200078e0209 */
[----:B------:R-:W-:Y:S01]  /*79b0*/  I2IP.S8.S32.SAT R101, R5, R4, R101 ;  /* 0x0000000405657239 */ /* 0x000fe20000001465 */
[C---:B------:R-:W-:Y:S01]  /*79c0*/  IMAD R12, R70.reuse, R16, RZ ;  /* 0x00000010460c7224 */ /* 0x040fe200078e02ff */
[----:B------:R-:W-:Y:S01]  /*79d0*/  SHF.R.S32.HI R2, RZ, 0x18, R2 ;  /* 0x00000018ff027819 */ /* 0x000fe20000011402 */
[----:B------:R-:W-:Y:S01]  /*79e0*/  IMAD R10, R75, R72, R10 ;  /* 0x000000484b0a7224 */ /* 0x000fe200078e020a */
[----:B------:R-:W-:Y:S01]  /*79f0*/  SHF.R.S32.HI R0, RZ, 0x18, R94 ;  /* 0x00000018ff007819 */ /* 0x000fe2000001145e */
[C---:B------:R-:W-:Y:S01]  /*7a00*/  IMAD R13, R70.reuse, R17, RZ ;  /* 0x00000011460d7224 */ /* 0x040fe200078e02ff */
[----:B------:R-:W-:Y:S01]  /*7a10*/  SHF.R.S32.HI R74, RZ, 0x18, R95 ;  /* 0x00000018ff4a7819 */ /* 0x000fe2000001145f */
[----:B------:R-:W-:Y:S01]  /*7a20*/  IMAD R14, R70, R18, RZ ;  /* 0x00000012460e7224 */ /* 0x000fe200078e02ff */
[----:B------:R-:W-:Y:S01]  /*7a30*/  SHF.L.U32 R73, R95, 0x8, RZ ;  /* 0x000000085f497819 */ /* 0x000fe200000006ff */
[-C--:B------:R-:W-:Y:S01]  /*7a40*/  IMAD R15, R0, R72.reuse, R15 ;  /* 0x00000048000f7224 */ /* 0x080fe200078e020f */
[C---:B------:R-:W-:Y:S01]  /*7a50*/  SHF.L.U32 R0, R80.reuse, 0x10, RZ ;  /* 0x0000001050007819 */ /* 0x040fe200000006ff */
[-C--:B------:R-:W-:Y:S01]  /*7a60*/  IMAD R12, R3, R72.reuse, R12 ;  /* 0x00000048030c7224 */ /* 0x080fe200078e020c */
[----:B------:R-:W-:Y:S01]  /*7a70*/  PRMT R3, R80, 0x8880, RZ ;  /* 0x0000888050037816 */ /* 0x000fe200000000ff */
[----:B------:R-:W-:Y:S01]  /*7a80*/  IMAD R13, R2, R72, R13 ;  /* 0x00000048020d7224 */ /* 0x000fe200078e020d */
[----:B------:R-:W-:Y:S01]  /*7a90*/  SHF.R.S32.HI R73, RZ, 0x18, R73 ;  /* 0x00000018ff497819 */ /* 0x000fe20000011449 */
[----:B------:R-:W-:Y:S01]  /*7aa0*/  IMAD R19, R70, R19, RZ ;  /* 0x0000001346137224 */ /* 0x000fe200078e02ff */
[----:B------:R-:W-:Y:S01]  /*7ab0*/  I2IP.S8.S32.SAT R102, R15, R10, RZ ;  /* 0x0000000a0f667239 */ /* 0x000fe200000014ff */
[----:B------:R-:W-:Y:S01]  /*7ac0*/  IMAD.SHL.U32 R2, R80, 0x100, RZ ;  /* 0x0000010050027824 */ /* 0x000fe200078e00ff */
[----:B------:R-:W-:Y:S01]  /*7ad0*/  SHF.R.S32.HI R0, RZ, 0x18, R0 ;  /* 0x00000018ff007819 */ /* 0x000fe20000011400 */
[C---:B------:R-:W-:Y:S01]  /*7ae0*/  IMAD R16, R70.reuse, R20, RZ ;  /* 0x0000001446107224 */ /* 0x040fe200078e02ff */
[----:B------:R-:W-:Y:S01]  /*7af0*/  I2IP.S8.S32.SAT R102, R9, R8, R102 ;  /* 0x0000000809667239 */ /* 0x000fe20000001466 */
[-C--:B------:R-:W-:Y:S01]  /*7b00*/  IMAD R14, R73, R72.reuse, R14 ;  /* 0x00000048490e7224 */ /* 0x080fe200078e020e */
[----:B------:R-:W-:Y:S01]  /*7b10*/  SHF.R.S32.HI R73, RZ, 0x18, R2 ;  /* 0x00000018ff497819 */ /* 0x000fe20000011402 */
[----:B------:R-:W-:Y:S01]  /*7b20*/  IMAD R17, R70, R21, RZ ;  /* 0x0000001546117224 */ /* 0x000fe200078e02ff */
[----:B------:R-:W-:Y:S01]  /*7b30*/  SHF.L.U32 R2, R81, 0x8, RZ ;  /* 0x0000000851027819 */ /* 0x000fe200000006ff */
[----:B------:R-:W-:Y:S01]  /*7b40*/  IMAD R19, R74, R72, R19 ;  /* 0x000000484a137224 */ /* 0x000fe200078e0213 */
[----:B------:R-:W-:Y:S01]  /*7b50*/  SHF.R.S32.HI R74, RZ, 0x18, R86 ;  /* 0x00000018ff4a7819 */ /* 0x000fe20000011456 */
[----:B------:R-:W-:Y:S01]  /*7b60*/  IMAD R18, R70, R22, RZ ;  /* 0x0000001646127224 */ /* 0x000fe200078e02ff */
[----:B------:R-:W-:Y:S01]  /*7b70*/  SHF.L.U32 R75, R90, 0x8, RZ ;  /* 0x000000085a4b7819 */ /* 0x000fe200000006ff */
[----:B------:R-:W-:Y:S01]  /*7b80*/  IMAD R16, R3, R72, R16 ;  /* 0x0000004803107224 */ /* 0x000fe200078e0210 */
[----:B------:R-:W-:Y:S01]  /*7b90*/  I2IP.S8.S32.SAT R103, R19, R14, RZ ;  /* 0x0000000e13677239 */ /* 0x000fe200000014ff */
[----:B------:R-:W-:Y:S01]  /*7ba0*/  IMAD R17, R0, R72, R17 ;  /* 0x0000004800117224 */ /* 0x000fe200078e0211 */
[----:B------:R-:W-:Y:S01]  /*7bb0*/  SHF.R.S32.HI R0, RZ, 0x18, R80 ;  /* 0x00000018ff007819 */ /* 0x000fe20000011450 */
[C---:B------:R-:W-:Y:S01]  /*7bc0*/  IMAD R23, R70.reuse, R23, RZ ;  /* 0x0000001746177224 */ /* 0x040fe200078e02ff */
[----:B------:R-:W-:Y:S01]  /*7bd0*/  I2IP.S8.S32.SAT R103, R13, R12, R103 ;  /* 0x0000000c0d677239 */ /* 0x000fe20000001467 */
[----:B------:R-:W-:Y:S01]  /*7be0*/  IMAD R18, R73, R72, R18 ;  /* 0x0000004849127224 */ /* 0x000fe200078e0212 */
[C---:B------:R-:W-:Y:S01]  /*7bf0*/  SHF.L.U32 R73, R81.reuse, 0x10, RZ ;  /* 0x0000001051497819 */ /* 0x040fe200000006ff */
[----:B------:R-:W-:Y:S01]  /*7c00*/  IMAD R20, R70, R24, RZ ;  /* 0x0000001846147224 */ /* 0x000fe200078e02ff */
[----:B------:R-:W-:Y:S01]  /*7c10*/  PRMT R3, R81, 0x8880, RZ ;  /* 0x0000888051037816 */ /* 0x000fe200000000ff */
[----:B------:R-:W-:Y:S01]  /*7c20*/  IMAD R23, R0, R72, R23 ;  /* 0x0000004800177224 */ /* 0x000fe200078e0217 */
[----:B------:R-:W-:Y:S01]  /*7c30*/  SHF.R.S32.HI R0, RZ, 0x18, R73 ;  /* 0x00000018ff007819 */ /* 0x000fe20000011449 */
[C---:B------:R-:W-:Y:S01]  /*7c40*/  IMAD R21, R70.reuse, R25, RZ ;  /* 0x0000001946157224 */ /* 0x040fe200078e02ff */
[----:B------:R-:W-:Y:S01]  /*7c50*/  SHF.R.S32.HI R73, RZ, 0x18, R2 ;  /* 0x00000018ff497819 */ /* 0x000fe20000011402 */
[C---:B------:R-:W-:Y:S01]  /*7c60*/  IMAD R22, R70.reuse, R26, RZ ;  /* 0x0000001a46167224 */ /* 0x040fe200078e02ff */
[----:B------:R1:W-:Y:S01]  /*7c70*/  STS.128 [R135+UR44+0xa200], R100 ;  /* 0x00a2006487007988 */ /* 0x0003e20008000c2c */
[----:B------:R-:W-:Y:S01]  /*7c80*/  IMAD R20, R3, R72, R20 ;  /* 0x0000004803147224 */ /* 0x000fe200078e0214 */
[----:B------:R-:W-:Y:S01]  /*7c90*/  SHF.R.S32.HI R2, RZ, 0x18, R81 ;  /* 0x00000018ff027819 */ /* 0x000fe20000011451 */
[----:B------:R-:W-:Y:S01]  /*7ca0*/  IMAD R27, R70, R27, RZ ;  /* 0x0000001b461b7224 */ /* 0x000fe200078e02ff */
[----:B------:R-:W-:Y:S01]  /*7cb0*/  I2IP.S8.S32.SAT R104, R23, R18, RZ ;  /* 0x0000001217687239 */ /* 0x000fe200000014ff */
[-C--:B------:R-:W-:Y:S01]  /*7cc0*/  IMAD R21, R0, R72.reuse, R21 ;  /* 0x0000004800157224 */ /* 0x080fe200078e0215 */
[C---:B------:R-:W-:Y:S01]  /*7cd0*/  PRMT R3, R82.reuse, 0x8880, RZ ;  /* 0x0000888052037816 */ /* 0x040fe200000000ff */
[-C--:B------:R-:W-:Y:S01]  /*7ce0*/  IMAD R22, R73, R72.reuse, R22 ;  /* 0x0000004849167224 */ /* 0x080fe200078e0216 */
[----:B------:R-:W-:Y:S01]  /*7cf0*/  SHF.L.U32 R0, R82, 0x10, RZ ;  /* 0x0000001052007819 */ /* 0x000fe200000006ff */
[----:B------:R-:W-:Y:S01]  /*7d00*/  IMAD R27, R2, R72, R27 ;  /* 0x00000048021b7224 */ /* 0x000fe200078e021b */
[----:B------:R-:W-:Y:S01]  /*7d10*/  SHF.L.U32 R2, R82, 0x8, RZ ;  /* 0x0000000852027819 */ /* 0x000fe200000006ff */
[C---:B------:R-:W-:Y:S01]  /*7d20*/  IMAD R24, R70.reuse, R28, RZ ;  /* 0x0000001c46187224 */ /* 0x040fe200078e02ff */
[----:B------:R-:W-:Y:S01]  /*7d30*/  SHF.R.S32.HI R0, RZ, 0x18, R0 ;  /* 0x00000018ff007819 */ /* 0x000fe20000011400 */
[C---:B------:R-:W-:Y:S01]  /*7d40*/  IMAD R25, R70.reuse, R29, RZ ;  /* 0x0000001d46197224 */ /* 0x040fe200078e02ff */
        /* <DEDUP_REMOVED lines=10> */
[C---:B------:R-:W-:Y:S01]  /*7df0*/  SHF.L.U32 R0, R83.reuse, 0x10, RZ ;  /* 0x0000001053007819 */ /* 0x040fe200000006ff */
        /* <DEDUP_REMOVED lines=13> */
[C---:B------:R-:W-:Y:S01]  /*7ed0*/  PRMT R3, R84.reuse, 0x8880, RZ ;  /* 0x0000888054037816 */ /* 0x040fe200000000ff */
[----:B------:R-:W-:Y:S01]  /*7ee0*/  IMAD R30, R73, R72, R30 ;  /* 0x00000048491e7224 */ /* 0x000fe200078e021e */
[----:B------:R-:W-:Y:S01]  /*7ef0*/  I2IP.S8.S32.SAT R106, R25, R24, R106 ;  /* 0x00000018196a7239 */ /* 0x000fe2000000146a */
[----:B------:R-:W-:Y:S01]  /*7f00*/  IMAD.U32 R0, R84, 0x10000, RZ ;  /* 0x0001000054007824 */ /* 0x000fe200078e00ff */
[----:B------:R-:W-:Y:S01]  /*7f10*/  SHF.R.S32.HI R75, RZ, 0x18, R75 ;  /* 0x00000018ff4b7819 */ /* 0x000fe2000001144b */
[----:B------:R-:W-:Y:S01]  /*7f20*/  IMAD R35, R2, R72, R35 ;  /* 0x0000004802237224 */ /* 0x000fe200078e0223 */
[----:B------:R-:W-:Y:S01]  /*7f30*/  SHF.L.U32 R2, R84, 0x8, RZ ;  /* 0x0000000854027819 */ /* 0x000fe200000006ff */
[C---:B------:R-:W-:Y:S01]  /*7f40*/  IMAD R32, R70.reuse, R36, RZ ;  /* 0x0000002446207224 */ /* 0x040fe200078e02ff */
[----:B------:R-:W-:Y:S01]  /*7f50*/  SHF.R.S32.HI R0, RZ, 0x18, R0 ;  /* 0x00000018ff007819 */ /* 0x000fe20000011400 */
[C---:B------:R-:W-:Y:S01]  /*7f60*/  IMAD R33, R70.reuse, R37, RZ ;  /* 0x0000002546217224 */ /* 0x040fe200078e02ff */
[----:B------:R-:W-:Y:S01]  /*7f70*/  SHF.R.S32.HI R73, RZ, 0x18, R2 ;  /* 0x00000018ff497819 */ /* 0x000fe20000011402 */
[----:B------:R-:W-:Y:S01]  /*7f80*/  IMAD R34, R70, R38, RZ ;  /* 0x0000002646227224 */ /* 0x000fe200078e02ff */
[----:B------:R-:W-:Y:S01]  /*7f90*/  I2IP.S8.S32.SAT R107, R35, R30, RZ ;  /* 0x0000001e236b7239 */ /* 0x000fe200000014ff */
[-C--:B------:R-:W-:Y:S01]  /*7fa0*/  IMAD R32, R3, R72.reuse, R32 ;  /* 0x0000004803207224 */ /* 0x080fe200078e0220 */
[----:B------:R-:W-:Y:S01]  /*7fb0*/  PRMT R3, R85, 0x8880, RZ ;  /* 0x0000888055037816 */ /* 0x000fe200000000ff */
[----:B------:R-:W-:Y:S01]  /*7fc0*/  IMAD R33, R0, R72, R33 ;  /* 0x0000004800217224 */ /* 0x000fe200078e0221 */
[----:B------:R-:W-:Y:S01]  /*7fd0*/  SHF.R.S32.HI R0, RZ, 0x18, R84 ;  /* 0x00000018ff007819 */ /* 0x000fe20000011454 */
[C---:B------:R-:W-:Y:S01]  /*7fe0*/  IMAD R39, R70.reuse, R39, RZ ;  /* 0x0000002746277224 */ /* 0x040fe200078e02ff */
[----:B------:R-:W-:Y:S01]  /*7ff0*/  I2IP.S8.S32.SAT R107, R29, R28, R107 ;  /* 0x0000001c1d6b7239 */ /* 0x000fe2000000146b */
[----:B------:R-:W-:Y:S01]  /*8000*/  IMAD R34, R73, R72, R34 ;  /* 0x0000004849227224 */ /* 0x000fe200078e0222 */
[C---:B------:R-:W-:Y:S01]  /*8010*/  SHF.L.U32 R73, R85.reuse, 0x10, RZ ;  /* 0x0000001055497819 */ /* 0x040fe200000006ff */
[----:B------:R-:W-:Y:S01]  /*8020*/  IMAD R36, R70, R40, RZ ;  /* 0x0000002846247224 */ /* 0x000fe200078e02ff */
[----:B------:R-:W-:Y:S01]  /*8030*/  SHF.L.U32 R2, R85, 0x8, RZ ;  /* 0x0000000855027819 */ /* 0x000fe200000006ff */
[----:B------:R-:W-:Y:S01]  /*8040*/  IMAD R39, R0, R72, R39 ;  /* 0x0000004800277224 */ /* 0x000fe200078e0227 */
        /* <DEDUP_REMOVED lines=8> */
[----:B------:R-:W-:Y:S01]  /*80d0*/  SHF.L.U32 R2, R86, 0x10, RZ ;  /* 0x0000001056027819 */ /* 0x000fe200000006ff */
[----:B------:R-:W-:Y:S01]  /*80e0*/  IMAD R43, R70, R43, RZ ;  /* 0x0000002b462b7224 */ /* 0x000fe200078e02ff */
[----:B------:R-:W-:Y:S01]  /*80f0*/  SHF.R.S32.HI R0, RZ, 0x18, R85 ;  /* 0x00000018ff007819 */ /* 0x000fe20000011455 */
        /* <DEDUP_REMOVED lines=11> */
[----:B------:R-:W-:Y:S01]  /*81b0*/  SHF.L.U32 R0, R87, 0x10, RZ ;  /* 0x0000001057007819 */ /* 0x000fe200000006ff */
[----:B------:R-:W-:Y:S01]  /*81c0*/  IMAD R47, R70, R47, RZ ;  /* 0x0000002f462f7224 */ /* 0x000fe200078e02ff */
[----:B------:R-:W-:Y:S01]  /*81d0*/  I2IP.S8.S32.SAT R109, R43, R38, RZ ;  /* 0x000000262b6d7239 */ /* 0x000fe200000014ff */
[----:B------:R-:W-:Y:S01]  /*81e0*/  IMAD R41, R2, R72, R41 ;  /* 0x0000004802297224 */ /* 0x000fe200078e0229 */
[C---:B------:R-:W-:Y:S01]  /*81f0*/  PRMT R3, R87.reuse, 0x8880, RZ ;  /* 0x0000888057037816 */ /* 0x040fe200000000ff */
[C---:B------:R-:W-:Y:S01]  /*8200*/  IMAD R44, R70.reuse, R48, RZ ;  /* 0x00000030462c7224 */ /* 0x040fe200078e02ff */
[----:B------:R-:W-:Y:S01]  /*8210*/  SHF.L.U32 R2, R87, 0x8, RZ ;  /* 0x0000000857027819 */ /* 0x000fe200000006ff */
[----:B------:R-:W-:Y:S01]  /*8220*/  IMAD R42, R73, R72, R42 ;  /* 0x00000048492a7224 */ /* 0x000fe200078e022a */
[----:B------:R-:W-:Y:S01]  /*8230*/  SHF.R.S32.HI R0, RZ, 0x18, R0 ;  /* 0x00000018ff007819 */ /* 0x000fe20000011400 */
[----:B------:R-:W-:Y:S01]  /*8240*/  IMAD R45, R70, R49, RZ ;  /* 0x00000031462d7224 */ /* 0x000fe200078e02ff */
[----:B------:R-:W-:Y:S01]  /*8250*/  I2IP.S8.S32.SAT R109, R37, R36, R109 ;  /* 0x00000024256d7239 */ /* 0x000fe2000000146d */
[----:B------:R-:W-:Y:S01]  /*8260*/  IMAD R47, R74, R72, R47 ;  /* 0x000000484a2f7224 */ /* 0x000fe200078e022f */
[----:B------:R-:W-:Y:S01]  /*8270*/  SHF.R.S32.HI R73, RZ, 0x18, R2 ;  /* 0x00000018ff497819 */ /* 0x000fe20000011402 */
[C---:B------:R-:W-:Y:S01]  /*8280*/  IMAD R46, R70.reuse, R50, RZ ;  /* 0x00000032462e7224 */ /* 0x040fe200078e02ff */
[----:B------:R-:W-:Y:S01]  /*8290*/  SHF.R.S32.HI R2, RZ, 0x18, R87 ;  /* 0x00000018ff027819 */ /* 0x000fe20000011457 */
[----:B------:R-:W-:Y:S01]  /*82a0*/  IMAD R44, R3, R72, R44 ;  /* 0x00000048032c7224 */ /* 0x000fe200078e022c */
[----:B------:R-:W-:Y:S01]  /*82b0*/  I2IP.S8.S32.SAT R110, R47, R42, RZ ;  /* 0x0000002a2f6e7239 */ /* 0x000fe200000014ff */
[----:B------:R-:W-:Y:S01]  /*82c0*/  IMAD R51, R70, R51, RZ ;  /* 0x0000003346337224 */ /* 0x000fe200078e02ff */
[----:B------:R-:W-:Y:S01]  /*82d0*/  PRMT R3, R88, 0x8880, RZ ;  /* 0x0000888058037816 */ /* 0x000fe200000000ff */
[----:B------:R-:W-:Y:S01]  /*82e0*/  IMAD R45, R0, R72, R45 ;  /* 0x00000048002d7224 */ /* 0x000fe200078e022d */
[----:B------:R-:W-:Y:S01]  /*82f0*/  I2IP.S8.S32.SAT R110, R41, R40, R110 ;  /* 0x00000028296e7239 */ /* 0x000fe2000000146e */
[----:B------:R-:W-:Y:S01]  /*8300*/  IMAD R48, R70, R52, RZ ;  /* 0x0000003446307224 */ /* 0x000fe200078e02ff */
[----:B------:R-:W-:Y:S01]  /*8310*/  SHF.L.U32 R74, R89, 0x10, RZ ;  /* 0x00000010594a7819 */ /* 0x000fe200000006ff */
[-C--:B------:R-:W-:Y:S01]  /*8320*/  IMAD R46, R73, R72.reuse, R46 ;  /* 0x00000048492e7224 */ /* 0x080fe200078e022e */
[----:B------:R-:W-:Y:S01]  /*8330*/  PRMT R73, R89, 0x8880, RZ ;  /* 0x0000888059497816 */ /* 0x000fe200000000ff */
[-C--:B------:R-:W-:Y:S01]  /*8340*/  IMAD R51, R2, R72.reuse, R51 ;  /* 0x0000004802337224 */ /* 0x080fe200078e0233 */
[----:B------:R-:W-:Y:S01]  /*8350*/  SHF.R.S32.HI R74, RZ, 0x18, R74 ;  /* 0x00000018ff4a7819 */ /* 0x000fe2000001144a */
[C---:B------:R-:W-:Y:S01]  /*8360*/  IMAD.U32 R0, R88.reuse, 0x10000, RZ ;  /* 0x0001000058007824 */ /* 0x040fe200078e00ff */
        /* <DEDUP_REMOVED lines=10> */
[----:B------:R-:W-:Y:S01]  /*8410*/  SHF.R.S32.HI R0, RZ, 0x18, R89 ;  /* 0x00000018ff007819 */ /* 0x000fe20000011459 */
[----:B------:R-:W-:Y:S01]  /*8420*/  IMAD R50, R3, R72, R50 ;  /* 0x0000004803327224 */ /* 0x000fe200078e0232 */
[----:B------:R-:W-:Y:S01]  /*8430*/  SHF.L.U32 R3, R89, 0x8, RZ ;  /* 0x0000000859037819 */ /* 0x000fe200000006ff */
[C---:B------:R-:W-:Y:S01]  /*8440*/  IMAD R52, R70.reuse, R56, RZ ;  /* 0x0000003846347224 */ /* 0x040fe200078e02ff */
[----:B------:R-:W-:Y:S01]  /*8450*/  I2IP.S8.S32.SAT R111, R45, R44, R111 ;  /* 0x0000002c2d6f7239 */ /* 0x000fe2000000146f */
[----:B------:R-:W-:Y:S01]  /*8460*/  IMAD R53, R70, R57, RZ ;  /* 0x0000003946357224 */ /* 0x000fe200078e02ff */
[----:B------:R-:W-:Y:S01]  /*8470*/  SHF.R.S32.HI R3, RZ, 0x18, R3 ;  /* 0x00000018ff037819 */ /* 0x000fe20000011403 */
[----:B------:R-:W-:Y:S01]  /*8480*/  IMAD R55, R2, R72, R55 ;  /* 0x0000004802377224 */ /* 0x000fe200078e0237 */
[----:B------:R-:W-:Y:S01]  /*8490*/  SHF.L.U32 R2, R90, 0x10, RZ ;  /* 0x000000105a027819 */ /* 0x000fe200000006ff */
[C---:B------:R-:W-:Y:S01]  /*84a0*/  IMAD R54, R70.reuse, R58, RZ ;  /* 0x0000003a46367224 */ /* 0x040fe200078e02ff */
[----:B------:R1:W-:Y:S01]  /*84b0*/  STS.128 [R157+0xa200], R108 ;  /* 0x00a2006c9d007388 */ /* 0x0003e20000000c00 */
[----:B------:R-:W-:Y:S01]  /*84c0*/  IMAD R52, R73, R72, R52 ;  /* 0x0000004849347224 */ /* 0x000fe200078e0234 */
[----:B------:R-:W-:Y:S01]  /*84d0*/  I2IP.S8.S32.SAT R112, R55, R50, RZ ;  /* 0x0000003237707239 */ /* 0x000fe200000014ff */
[----:B------:R-:W-:Y:S01]  /*84e0*/  IMAD R59, R70, R59, RZ ;  /* 0x0000003b463b7224 */ /* 0x000fe200078e02ff */
[----:B------:R-:W-:Y:S01]  /*84f0*/  PRMT R73, R90, 0x8880, RZ ;  /* 0x000088805a497816 */ /* 0x000fe200000000ff */
[----:B------:R-:W-:Y:S01]  /*8500*/  IMAD R53, R74, R72, R53 ;  /* 0x000000484a357224 */ /* 0x000fe200078e0235 */
[----:B------:R-:W-:Y:S01]  /*8510*/  I2IP.S8.S32.SAT R112, R49, R48, R112 ;  /* 0x0000003031707239 */ /* 0x000fe20000001470 */
[C---:B------:R-:W-:Y:S01]  /*8520*/  IMAD R56, R70.reuse, R60, RZ ;  /* 0x0000003c46387224 */ /* 0x040fe200078e02ff */
[----:B------:R-:W-:Y:S01]  /*8530*/  SHF.R.S32.HI R2, RZ, 0x18, R2 ;  /* 0x00000018ff027819 */ /* 0x000fe20000011402 */
[-C--:B------:R-:W-:Y:S01]  /*8540*/  IMAD R54, R3, R72.reuse, R54 ;  /* 0x0000004803367224 */ /* 0x080fe200078e0236 */
[----:B------:R-:W-:Y:S01]  /*8550*/  PRMT R3, R91, 0x8880, RZ ;  /* 0x000088805b037816 */ /* 0x000fe200000000ff */
[----:B------:R-:W-:Y:S01]  /*8560*/  IMAD R57, R70, R61, RZ ;  /* 0x0000003d46397224 */ /* 0x000fe200078e02ff */
[----:B------:R-:W-:Y:S01]  /*8570*/  SHF.R.S32.HI R74, RZ, 0x18, R91 ;  /* 0x00000018ff4a7819 */ /* 0x000fe2000001145b */
[-C--:B------:R-:W-:Y:S01]  /*8580*/  IMAD R59, R0, R72.reuse, R59 ;  /* 0x00000048003b7224 */ /* 0x080fe200078e023b */
[----:B------:R-:W-:Y:S01]  /*8590*/  SHF.R.S32.HI R0, RZ, 0x18, R90 ;  /* 0x00000018ff007819 */ /* 0x000fe2000001145a */
[----:B------:R-:W-:Y:S01]  /*85a0*/  IMAD R56, R73, R72, R56 ;  /* 0x0000004849387224 */ /* 0x000fe200078e0238 */
[----:B------:R-:W-:Y:S01]  /*85b0*/  SHF.L.U32 R73, R91, 0x8, RZ ;  /* 0x000000085b497819 */ /* 0x000fe200000006ff */
[----:B------:R-:W-:Y:S01]  /*85c0*/  IMAD R58, R70, R62, RZ ;  /* 0x0000003e463a7224 */ /* 0x000fe200078e02ff */
[----:B------:R-:W-:Y:S01]  /*85d0*/  I2IP.S8.S32.SAT R113, R59, R54, RZ ;  /* 0x000000363b717239 */ /* 0x000fe200000014ff */
[----:B------:R-:W-:Y:S01]  /*85e0*/  IMAD R57, R2, R72, R57 ;  /* 0x0000004802397224 */ /* 0x000fe200078e0239 */
[----:B------:R-:W-:Y:S01]  /*85f0*/  SHF.L.U32 R2, R91, 0x10, RZ ;  /* 0x000000105b027819 */ /* 0x000fe200000006ff */
[C---:B------:R-:W-:Y:S01]  /*8600*/  IMAD R63, R70.reuse, R63, RZ ;  /* 0x0000003f463f7224 */ /* 0x040fe200078e02ff */
[----:B------:R-:W-:Y:S01]  /*8610*/  SHF.R.S32.HI R73, RZ, 0x18, R73 ;  /* 0x00000018ff497819 */ /* 0x000fe20000011449 */
[C---:B------:R-:W-:Y:S01]  /*8620*/  IMAD R60, R70.reuse, R64, RZ ;  /* 0x00000040463c7224 */ /* 0x040fe200078e02ff */
[----:B------:R-:W-:Y:S01]  /*8630*/  SHF.R.S32.HI R2, RZ, 0x18, R2 ;  /* 0x00000018ff027819 */ /* 0x000fe20000011402 */
[----:B------:R-:W-:Y:S01]  /*8640*/  IMAD R58, R75, R72, R58 ;  /* 0x000000484b3a7224 */ /* 0x000fe200078e023a */
[----:B------:R-:W-:Y:S01]  /*8650*/  I2IP.S8.S32.SAT R113, R53, R52, R113 ;  /* 0x0000003435717239 */ /* 0x000fe20000001471 */
[----:B------:R-:W-:Y:S02]  /*8660*/  IMAD R61, R70, R65, RZ ;  /* 0x00000041463d7224 */ /* 0x000fe400078e02ff */
[-C--:B------:R-:W-:Y:S02]  /*8670*/  IMAD R63, R0, R72.reuse, R63 ;  /* 0x00000048003f7224 */ /* 0x080fe400078e023f */
[----:B------:R-:W-:Y:S01]  /*8680*/  IMAD R60, R3, R72, R60 ;  /* 0x00000048033c7224 */ /* 0x000fe200078e023c */
[----:B------:R-:W-:Y:S01]  /*8690*/  @P6 SHF.L.U32 R3, R146, 0x1f, RZ ;  /* 0x0000001f92036819 */ /* 0x000fe200000006ff */
        /* <DEDUP_REMOVED lines=8> */
[----:B------:R-:W-:Y:S02]  /*8720*/  I2IP.S8.S32.SAT R115, R61, R60, R0 ;  /* 0x0000003c3d737239 */ /* 0x000fe40000001400 */
[----:B------:R-:W-:Y:S03]  /*8730*/  LEA R0, R148, UR44, 0x3 ;  /* 0x0000002c94007c11 */ /* 0x000fe6000f8e18ff */
        /* <DEDUP_REMOVED lines=9> */
[----:B------:R-:W-:Y:S02]  /*87d0*/  UIADD3 UR4, UP0, UPT, UR62, 0x680, URZ ;  /* 0x000006803e047890 */ /* 0x000fe4000ff1e0ff */
[----:B------:R-:W-:Y:S02]  /*87e0*/  UIADD3 UR9, UPT, UPT, UR49, 0x40, URZ ;  /* 0x0000004031097890 */ /* 0x000fe4000fffe0ff */
[----:B------:R-:W-:Y:S02]  /*87f0*/  UIADD3 UR8, UPT, UPT, UR44, 0xa200, URZ ;  /* 0x0000a2002c087890 */ /* 0x000fe4000fffe0ff */
[----:B------:R-:W-:Y:S01]  /*8800*/  UIADD3.X UR5, UPT, UPT, URZ, UR63, URZ, UP0, !UPT ;  /* 0x0000003fff057290 */ /* 0x000fe200087fe4ff */
[----:B------:R-:W-:Y:S01]  /*8810*/  UMOV UR10, UR50 ;  /* 0x00000032000a7c82 */ /* 0x000fe20008000000 */
[----:B------:R-:W-:Y:S07]  /*8820*/  UMOV UR11, UR36 ;  /* 0x00000024000b7c82 */ /* 0x000fee0008000000 */
[----:B------:R2:W-:Y:S01]  /*8830*/  UTMASTG.3D [UR8], [UR4] ;  /* 0x00000008040073b5 */ /* 0x0005e20008010000 */
[----:B------:R0:W-:Y:S01]  /*8840*/  UTMACMDFLUSH ;  /* 0x00000000000079b7 */ /* 0x0001e20000000000 */
[----:B--2---:R-:W-:Y:S04]  /*8850*/  DEPBAR.LE SB0, 0x1 ;  /* 0x000080400000791a */ /* 0x004fe80000000000 */
.L_x_111:
[----:B------:R-:W-:Y:S05]  /*8860*/  BSYNC.RECONVERGENT B0 ;  /* 0x0000000000007941 */ /* 0x000fea0003800200 */
.L_x_110:
        /* <DEDUP_REMOVED lines=16> */
.L_x_115:
[----:B------:R-:W-:Y:S05]  /*8970*/  BSYNC B0 ;  /* 0x0000000000007941 */ /* 0x000fea0003800000 */
.L_x_114:
[----:B------:R-:W-:Y:S01]  /*8980*/  ISETP.NE.AND P0, PT, R96, RZ, PT ;  /* 0x000000ff6000720c */ /* 0x000fe20003f05270 */
[----:B--2---:R-:W-:Y:S02]  /*8990*/  VIADD R7, R0, 0x50 ;  /* 0x0000005000077836 */ /* 0x004fe40000000000 */
[----:B------:R-:W-:Y:S02]  /*89a0*/  IMAD.U32 R0, RZ, RZ, UR45 ;  /* 0x0000002dff007e24 */ /* 0x000fe4000f8e00ff */
[----:B------:R-:W-:Y:S03]  /*89b0*/  VIADD R148, R148, 0x1 ;  /* 0x0000000194947836 */ /* 0x000fe60000000000 */
[----:B------:R-:W-:Y:S05]  /*89c0*/  PRMT R0, R0, 0x654, R7 ;  /* 0x0000065400007816 */ /* 0x000fea0000000007 */
[----:B------:R2:W3:Y:S04]  /*89d0*/  @P0 LDS.128 R92, [R5+0x200] ;  /* 0x00020000055c0984 */ /* 0x0004e80000000c00 */
        /* <DEDUP_REMOVED lines=10> */
[----:B------:R-:W-:Y:S02]  /*8a80*/  SEL R148, R148, RZ, P0 ;  /* 0x000000ff94947207 */ /* 0x000fe40000000000 */
[----:B--2---:R-:W-:Y:S04]  /*8a90*/  SEL R5, RZ, 0x1, P0 ;  /* 0x00000001ff057807 */ /* 0x004fe80000000000 */
[----:B------:R-:W-:Y:S01]  /*8aa0*/  LOP3.LUT R146, R146, R5, RZ, 0x3c, !PT ;  /* 0x0000000592927212 */ /* 0x000fe200078e3cff */
[----:B-----5:R4:W-:Y:S06]  /*8ab0*/  SYNCS.ARRIVE.TRANS64.RED.A1T0 RZ, [R0+URZ], RZ ;  /* 0x000000ff00ff79a7 */ /* 0x0209ec00081004ff */
.L_x_113:
[----:B------:R-:W-:Y:S05]  /*8ac0*/  BSYNC B1 ;  /* 0x0000000000017941 */ /* 0x000fea0003800000 */
.L_x_112:
[----:B----4-:R-:W-:Y:S05]  /*8ad0*/  VIADD R0, R71, 0x80 ;  /* 0x0000008047007836 */ /* 0x010fea0000000000 */
        /* <DEDUP_REMOVED lines=9> */
[----:B------:R-:W4:Y:S01]  /*8b70*/  LDCU.64 UR6, c[0x4][0x80] ;  /* 0x01001000ff0677ac */ /* 0x000f220008000a00 */
[----:B------:R-:W1:Y:S01]  /*8b80*/  LDC.64 R2, c[0x4][R3] ;  /* 0x0100000003027b82 */ /* 0x000e620000000a00 */
[----:B------:R-:W5:Y:S01]  /*8b90*/  LDCU.64 UR4, c[0x4][0x18] ;  /* 0x01000300ff0477ac */ /* 0x000f620008000a00 */
[----:B--2---:R-:W-:Y:S01]  /*8ba0*/  MOV R5, UR9 ;  /* 0x0000000900057c02 */ /* 0x004fe20008000f00 */
[----:B------:R-:W-:Y:S01]  /*8bb0*/  IMAD.U32 R4, RZ, RZ, UR8 ;  /* 0x00000008ff047e24 */ /* 0x000fe2000f8e00ff */
[----:B----4-:R-:W-:Y:S01]  /*8bc0*/  MOV R7, UR7 ;  /* 0x0000000700077c02 */ /* 0x010fe20008000f00 */
[----:B------:R-:W-:Y:S01]  /*8bd0*/  IMAD.U32 R6, RZ, RZ, UR6 ;  /* 0x00000006ff067e24 */ /* 0x000fe2000f8e00ff */
[----:B-----5:R-:W-:Y:S01]  /*8be0*/  MOV R11, UR5 ;  /* 0x00000005000b7c02 */ /* 0x020fe20008000f00 */
[----:B------:R-:W-:Y:S02]  /*8bf0*/  IMAD.U32 R10, RZ, RZ, UR4 ;  /* 0x00000004ff0a7e24 */ /* 0x000fe4000f8e00ff */
[----:B------:R-:W-:Y:S07]  /*8c00*/  LEPC R20, `(.L_x_117) ;  /* 0x000000001014794e */ /* 0x000fee0000000000 */
[----:B-1-3--:R-:W-:Y:S05]  /*8c10*/  CALL.ABS.NOINC R2 ;  /* 0x0000000002007343 */ /* 0x00afea0003c00000 */
.L_x_117:
[----:B------:R-:W-:Y:S05]  /*8c20*/  WARPSYNC.ALL ;  /* 0x0000000000007948 */ /* 0x000fea0003800000 */
[----:B------:R-:W-:Y:S01]  /*8c30*/  R2UR UR4, R71 ;  /* 0x00000000470472ca */ /* 0x000fe200000e0000 */
[----:B------:R-:W-:Y:S01]  /*8c40*/  BSSY.RECONVERGENT B0, `(.L_x_118) ;  /* 0x000011f000007945 */ /* 0x000fe20003800200 */
[C---:B---3--:R-:W-:Y:S02]  /*8c50*/  PRMT R73, R92.reuse, 0x8880, RZ ;  /* 0x000088805c497816 */ /* 0x048fe400000000ff */
[C---:B------:R-:W-:Y:S02]  /*8c60*/  SHF.L.U32 R75, R92.reuse, 0x10, RZ ;  /* 0x000000105c4b7819 */ /* 0x040fe400000006ff */
[----:B------:R-:W-:Y:S02]  /*8c70*/  SHF.L.U32 R74, R92, 0x8, RZ ;  /* 0x000000085c4a7819 */ /* 0x000fe400000006ff */
[----:B------:R-:W-:Y:S02]  /*8c80*/  SHF.R.S32.HI R75, RZ, 0x18, R75 ;  /* 0x00000018ff4b7819 */ /* 0x000fe4000001144b */
[----:B------:R-:W-:Y:S02]  /*8c90*/  SHF.R.S32.HI R74, RZ, 0x18, R74 ;  /* 0x00000018ff4a7819 */ /* 0x000fe4000001144a */
[----:B------:R-:W-:Y:S01]  /*8ca0*/  ISETP.NE.AND P0, PT, R154, RZ, PT ;  /* 0x000000ff9a00720c */ /* 0x000fe20003f05270 */
[----:B------:R-:W2:Y:S01]  /*8cb0*/  LDTM.x64 R4, tmem[UR4+0x80] ;  /* 0x00008004000479ee */ /* 0x000ea20008340000 */
[----:B------:R-:W-:Y:S01]  /*8cc0*/  ISETP.NE.AND P6, PT, R99, RZ, PT ;  /* 0x000000ff6300720c */ /* 0x000fe20003fc5270 */
[C---:B--2---:R-:W-:Y:S02]  /*8cd0*/  IMAD R0, R70.reuse, R4, RZ ;  /* 0x0000000446007224 */ /* 0x044fe400078e02ff */
[C---:B------:R-:W-:Y:S02]  /*8ce0*/  IMAD R3, R70.reuse, R6, RZ ;  /* 0x0000000646037224 */ /* 0x040fe400078e02ff */
[C---:B------:R-:W-:Y:S02]  /*8cf0*/  IMAD R4, R70.reuse, R8, RZ ;  /* 0x0000000846047224 */ /* 0x040fe400078e02ff */
[C---:B------:R-:W-:Y:S02]  /*8d00*/  IMAD R6, R70.reuse, R10, RZ ;  /* 0x0000000a46067224 */ /* 0x040fe400078e02ff */
[C---:B------:R-:W-:Y:S02]  /*8d10*/  IMAD R2, R70.reuse, R5, RZ ;  /* 0x0000000546027224 */ /* 0x040fe400078e02ff */
[C---:B------:R-:W-:Y:S02]  /*8d20*/  IMAD R8, R70.reuse, R12, RZ ;  /* 0x0000000c46087224 */ /* 0x040fe400078e02ff */
[C---:B------:R-:W-:Y:S02]  /*8d30*/  IMAD R10, R70.reuse, R14, RZ ;  /* 0x0000000e460a7224 */ /* 0x040fe400078e02ff */
[C---:B------:R-:W-:Y:S02]  /*8d40*/  IMAD R5, R70.reuse, R9, RZ ;  /* 0x0000000946057224 */ /* 0x040fe400078e02ff */
[----:B------:R-:W-:Y:S01]  /*8d50*/  IMAD R0, R73, R72, R0 ;  /* 0x0000004849007224 */ /* 0x000fe200078e0200 */
[----:B------:R-:W-:Y:S01]  /*8d60*/  SHF.L.U32 R73, R93, 0x8, RZ ;  /* 0x000000085d497819 */ /* 0x000fe200000006ff */
[C---:B------:R-:W-:Y:S02]  /*8d70*/  IMAD R12, R70.reuse, R16, RZ ;  /* 0x00000010460c7224 */ /* 0x040fe400078e02ff */
[C---:B------:R-:W-:Y:S01]  /*8d80*/  IMAD R14, R70.reuse, R18, RZ ;  /* 0x00000012460e7224 */ /* 0x040fe200078e02ff */
[----:B------:R-:W-:Y:S01]  /*8d90*/  SHF.R.S32.HI R73, RZ, 0x18, R73 ;  /* 0x00000018ff497819 */ /* 0x000fe20000011449 */
[C---:B------:R-:W-:Y:S02]  /*8da0*/  IMAD R9, R70.reuse, R13, RZ ;  /* 0x0000000d46097224 */ /* 0x040fe400078e02ff */
[C---:B------:R-:W-:Y:S02]  /*8db0*/  IMAD R16, R70.reuse, R20, RZ ;  /* 0x0000001446107224 */ /* 0x040fe400078e02ff */
[C---:B------:R-:W-:Y:S02]  /*8dc0*/  IMAD R18, R70.reuse, R22, RZ ;  /* 0x0000001646127224 */ /* 0x040fe400078e02ff */
[C---:B------:R-:W-:Y:S02]  /*8dd0*/  IMAD R13, R70.reuse, R17, RZ ;  /* 0x00000011460d7224 */ /* 0x040fe400078e02ff */
[C---:B------:R-:W-:Y:S02]  /*8de0*/  IMAD R20, R70.reuse, R24, RZ ;  /* 0x0000001846147224 */ /* 0x040fe400078e02ff */
[C---:B------:R-:W-:Y:S02]  /*8df0*/  IMAD R22, R70.reuse, R26, RZ ;  /* 0x0000001a46167224 */ /* 0x040fe400078e02ff */
[----:B------:R-:W-:Y:S02]  /*8e00*/  IMAD R2, R75, R72, R2 ;  /* 0x000000484b027224 */ /* 0x000fe400078e0202 */
[C---:B------:R-:W-:Y:S02]  /*8e10*/  IMAD R17, R70.reuse, R21, RZ ;  /* 0x0000001546117224 */ /* 0x040fe400078e02ff */
        /* <DEDUP_REMOVED lines=18> */
[C---:B------:R-:W-:Y:S01]  /*8f40*/  IMAD R60, R70.reuse, R64, RZ ;  /* 0x00000040463c7224 */ /* 0x040fe200078e02ff */
[----:B------:R-:W-:Y:S01]  /*8f50*/  SHF.R.S32.HI R64, RZ, 0x18, R92 ;  /* 0x00000018ff407819 */ /* 0x000fe2000001145c */
[C---:B------:R-:W-:Y:S02]  /*8f60*/  IMAD R26, R70.reuse, R30, RZ ;  /* 0x0000001e461a7224 */ /* 0x040fe400078e02ff */
[C---:B------:R-:W-:Y:S02]  /*8f70*/  IMAD R30, R70.reuse, R34, RZ ;  /* 0x00000022461e7224 */ /* 0x040fe400078e02ff */
[C---:B------:R-:W-:Y:S02]  /*8f80*/  IMAD R57, R70.reuse, R61, RZ ;  /* 0x0000003d46397224 */ /* 0x040fe400078e02ff */
[C---:B------:R-:W-:Y:S01]  /*8f90*/  IMAD R61, R70.reuse, R65, RZ ;  /* 0x00000041463d7224 */ /* 0x040fe200078e02ff */
[C---:B------:R-:W-:Y:S01]  /*8fa0*/  PRMT R65, R93.reuse, 0x8880, RZ ;  /* 0x000088805d417816 */ /* 0x040fe200000000ff */
[C---:B------:R-:W-:Y:S02]  /*8fb0*/  IMAD R34, R70.reuse, R38, RZ ;  /* 0x0000002646227224 */ /* 0x040fe400078e02ff */
[----:B------:R-:W-:Y:S02]  /*8fc0*/  IMAD R38, R70, R42, RZ ;  /* 0x0000002a46267224 */ /* 0x000fe400078e02ff */
[----:B------:R-:W-:Y:S01]  /*8fd0*/  IMAD R3, R74, R72, R3 ;  /* 0x000000484a037224 */ /* 0x000fe200078e0203 */
[----:B------:R-:W-:Y:S01]  /*8fe0*/  SHF.R.S32.HI R74, RZ, 0x18, R93 ;  /* 0x00000018ff4a7819 */ /* 0x000fe2000001145d */
[C---:B------:R-:W-:Y:S02]  /*8ff0*/  IMAD R42, R70.reuse, R46, RZ ;  /* 0x0000002e462a7224 */ /* 0x040fe400078e02ff */
[C---:B------:R-:W-:Y:S02]  /*9000*/  IMAD R46, R70.reuse, R50, RZ ;  /* 0x00000032462e7224 */ /* 0x040fe400078e02ff */
[C---:B------:R-:W-:Y:S02]  /*9010*/  IMAD R51, R70.reuse, R51, RZ ;  /* 0x0000003346337224 */ /* 0x040fe400078e02ff */
[C---:B------:R-:W-:Y:S02]  /*9020*/  IMAD R50, R70.reuse, R54, RZ ;  /* 0x0000003646327224 */ /* 0x040fe400078e02ff */
[C---:B------:R-:W-:Y:S02]  /*9030*/  IMAD R54, R70.reuse, R58, RZ ;  /* 0x0000003a46367224 */ /* 0x040fe400078e02ff */
[C---:B------:R-:W-:Y:S02]  /*9040*/  IMAD R58, R70.reuse, R62, RZ ;  /* 0x0000003e463a7224 */ /* 0x040fe400078e02ff */
[C---:B------:R-:W-:Y:S01]  /*9050*/  IMAD R62, R70.reuse, R66, RZ ;  /* 0x00000042463e7224 */ /* 0x040fe200078e02ff */
[----:B------:R-:W-:Y:S01]  /*9060*/  SHF.L.U32 R66, R93, 0x10, RZ ;  /* 0x000000105d427819 */ /* 0x000fe200000006ff */
[C---:B------:R-:W-:Y:S02]  /*9070*/  IMAD R7, R70.reuse, R7, RZ ;  /* 0x0000000746077224 */ /* 0x040fe400078e02ff */
[----:B------:R-:W-:Y:S01]  /*9080*/  IMAD R11, R70, R11, RZ ;  /* 0x0000000b460b7224 */ /* 0x000fe200078e02ff */
[----:B------:R-:W-:Y:S01]  /*9090*/  SHF.R.S32.HI R66, RZ, 0x18, R66 ;  /* 0x00000018ff427819 */ /* 0x000fe20000011442 */
[-C--:B------:R-:W-:Y:S01]  /*90a0*/  IMAD R7, R64, R72.reuse, R7 ;  /* 0x0000004840077224 */ /* 0x080fe200078e0207 */
[C---:B------:R-:W-:Y:S01]  /*90b0*/  PRMT R64, R94.reuse, 0x8880, RZ ;  /* 0x000088805e407816 */ /* 0x040fe200000000ff */
[-C--:B------:R-:W-:Y:S01]  /*90c0*/  IMAD R4, R65, R72.reuse, R4 ;  /* 0x0000004841047224 */ /* 0x080fe200078e0204 */
[----:B------:R-:W-:Y:S01]  /*90d0*/  SHF.L.U32 R65, R94, 0x10, RZ ;  /* 0x000000105e417819 */ /* 0x000fe200000006ff */
[-C--:B------:R-:W-:Y:S02]  /*90e0*/  IMAD R5, R66, R72.reuse, R5 ;  /* 0x0000004842057224 */ /* 0x080fe400078e0205 */
[-C--:B------:R-:W-:Y:S01]  /*90f0*/  IMAD R6, R73, R72.reuse, R6 ;  /* 0x0000004849067224 */ /* 0x080fe200078e0206 */
[----:B------:R-:W-:Y:S01]  /*9100*/  I2IP.S8.S32.SAT R73, R7, R3, RZ ;  /* 0x0000000307497239 */ /* 0x000fe200000014ff */
[----:B------:R-:W-:Y:S01]  /*9110*/  IMAD R11, R74, R72, R11 ;  /* 0x000000484a0b7224 */ /* 0x000fe200078e020b */
[----:B------:R-:W-:Y:S01]  /*9120*/  SHF.L.U32 R7, R94, 0x8, RZ ;  /* 0x000000085e077819 */ /* 0x000fe200000006ff */
[C---:B------:R-:W-:Y:S01]  /*9130*/  IMAD R15, R70.reuse, R15, RZ ;  /* 0x0000000f460f7224 */ /* 0x040fe200078e02ff */
[----:B------:R-:W-:Y:S01]  /*9140*/  MOV R3, R64 ;  /* 0x0000004000037202 */ /* 0x000fe20000000f00 */
[C---:B------:R-:W-:Y:S01]  /*9150*/  IMAD R19, R70.reuse, R19, RZ ;  /* 0x0000001346137224 */ /* 0x040fe200078e02ff */
[----:B------:R-:W-:Y:S01]  /*9160*/  I2IP.S8.S32.SAT R11, R11, R6, RZ ;  /* 0x000000060b0b7239 */ /* 0x000fe200000014ff */
[C---:B------:R-:W-:Y:S01]  /*9170*/  IMAD R23, R70.reuse, R23, RZ ;  /* 0x0000001746177224 */ /* 0x040fe200078e02ff */
[----:B------:R-:W-:Y:S01]  /*9180*/  SHF.R.S32.HI R6, RZ, 0x18, R65 ;  /* 0x00000018ff067819 */ /* 0x000fe20000011441 */
[----:B------:R-:W-:Y:S01]  /*9190*/  IMAD R8, R3, R72, R8 ;  /* 0x0000004803087224 */ /* 0x000fe200078e0208 */
[----:B------:R-:W-:Y:S01]  /*91a0*/  SHF.R.S32.HI R7, RZ, 0x18, R7 ;  /* 0x00000018ff077819 */ /* 0x000fe20000011407 */
[----:B------:R-:W-:Y:S01]  /*91b0*/  IMAD R27, R70, R27, RZ ;  /* 0x0000001b461b7224 */ /* 0x000fe200078e02ff */
[----:B-1----:R-:W-:Y:S01]  /*91c0*/  I2IP.S8.S32.SAT R100, R2, R0, R73 ;  /* 0x0000000002647239 */ /* 0x002fe20000001449 */
[-C--:B------:R-:W-:Y:S01]  /*91d0*/  IMAD R9, R6, R72.reuse, R9 ;  /* 0x0000004806097224 */ /* 0x080fe200078e0209 */
[----:B------:R-:W-:Y:S01]  /*91e0*/  SHF.L.U32 R2, R95, 0x10, RZ ;  /* 0x000000105f027819 */ /* 0x000fe200000006ff */
[----:B------:R-:W-:Y:S01]  /*91f0*/  IMAD R10, R7, R72, R10 ;  /* 0x00000048070a7224 */ /* 0x000fe200078e020a */
[----:B------:R-:W-:Y:S01]  /*9200*/  SHF.R.S32.HI R0, RZ, 0x18, R94 ;  /* 0x00000018ff007819 */ /* 0x000fe2000001145e */
[C---:B------:R-:W-:Y:S01]  /*9210*/  IMAD R31, R70.reuse, R31, RZ ;  /* 0x0000001f461f7224 */ /* 0x040fe200078e02ff */
[----:B------:R-:W-:Y:S01]  /*9220*/  I2IP.S8.S32.SAT R101, R5, R4, R11 ;  /* 0x0000000405657239 */ /* 0x000fe2000000140b */
[----:B------:R-:W-:Y:S01]  /*9230*/  IMAD R35, R70, R35, RZ ;  /* 0x0000002346237224 */ /* 0x000fe200078e02ff */
[C---:B------:R-:W-:Y:S01]  /*9240*/  PRMT R3, R95.reuse, 0x8880, RZ ;  /* 0x000088805f037816 */ /* 0x040fe200000000ff */
[-C--:B------:R-:W-:Y:S01]  /*9250*/  IMAD R15, R0, R72.reuse, R15 ;  /* 0x00000048000f7224 */ /* 0x080fe200078e020f */
[----:B------:R-:W-:Y:S01]  /*9260*/  SHF.L.U32 R5, R95, 0x8, RZ ;  /* 0x000000085f057819 */ /* 0x000fe200000006ff */
[C---:B------:R-:W-:Y:S01]  /*9270*/  IMAD R39, R70.reuse, R39, RZ ;  /* 0x0000002746277224 */ /* 0x040fe200078e02ff */
[----:B------:R-:W-:Y:S01]  /*9280*/  SHF.R.S32.HI R2, RZ, 0x18, R2 ;  /* 0x00000018ff027819 */ /* 0x000fe20000011402 */
[-C--:B------:R-:W-:Y:S01]  /*9290*/  IMAD R12, R3, R72.reuse, R12 ;  /* 0x00000048030c7224 */ /* 0x080fe200078e020c */
[----:B------:R-:W-:Y:S01]  /*92a0*/  SHF.R.S32.HI R5, RZ, 0x18, R5 ;  /* 0x00000018ff057819 */ /* 0x000fe20000011405 */
[----:B------:R-:W-:Y:S01]  /*92b0*/  IMAD R43, R70, R43, RZ ;  /* 0x0000002b462b7224 */ /* 0x000fe200078e02ff */
[----:B------:R-:W-:Y:S01]  /*92c0*/  SHF.R.S32.HI R4, RZ, 0x18, R95 ;  /* 0x00000018ff047819 */ /* 0x000fe2000001145f */
[-C--:B------:R-:W-:Y:S01]  /*92d0*/  IMAD R13, R2, R72.reuse, R13 ;  /* 0x00000048020d7224 */ /* 0x080fe200078e020d */
[C---:B------:R-:W-:Y:S01]  /*92e0*/  SHF.L.U32 R0, R80.reuse, 0x10, RZ ;  /* 0x0000001050007819 */ /* 0x040fe200000006ff */
[-C--:B------:R-:W-:Y:S01]  /*92f0*/  IMAD R14, R5, R72.reuse, R14 ;  /* 0x00000048050e7224 */ /* 0x080fe200078e020e */
[C---:B------:R-:W-:Y:S01]  /*9300*/  PRMT R3, R80.reuse, 0x8880, RZ ;  /* 0x0000888050037816 */ /* 0x040fe200000000ff */
[----:B------:R-:W-:Y:S01]  /*9310*/  IMAD.SHL.U32 R2, R80, 0x100, RZ ;  /* 0x0000010050027824 */ /* 0x000fe200078e00ff */
[----:B------:R-:W-:Y:S01]  /*9320*/  SHF.R.S32.HI R0, RZ, 0x18, R0 ;  /* 0x00000018ff007819 */ /* 0x000fe20000011400 */
[-C--:B------:R-:W-:Y:S01]  /*9330*/  IMAD R19, R4, R72.reuse, R19 ;  /* 0x0000004804137224 */ /* 0x080fe200078e0213 */
[----:B------:R-:W-:Y:S01]  /*9340*/  SHF.L.U32 R4, R81, 0x10, RZ ;  /* 0x0000001051047819 */ /* 0x000fe200000006ff */
[-C--:B------:R-:W-:Y:S01]  /*9350*/  IMAD R16, R3, R72.reuse, R16 ;  /* 0x0000004803107224 */ /* 0x080fe200078e0210 */
[----:B------:R-:W-:Y:S01]  /*9360*/  SHF.R.S32.HI R5, RZ, 0x18, R2 ;  /* 0x00000018ff057819 */ /* 0x000fe20000011402 */
[-C--:B------:R-:W-:Y:S01]  /*9370*/  IMAD R17, R0, R72.reuse, R17 ;  /* 0x0000004800117224 */ /* 0x080fe200078e0211 */
[----:B------:R-:W-:Y:S01]  /*9380*/  SHF.R.S32.HI R0, RZ, 0x18, R80 ;  /* 0x00000018ff007819 */ /* 0x000fe20000011450 */
[----:B------:R-:W-:Y:S01]  /*9390*/  IMAD R47, R70, R47, RZ ;  /* 0x0000002f462f7224 */ /* 0x000fe200078e02ff */
[----:B------:R-:W-:Y:S01]  /*93a0*/  PRMT R3, R81, 0x8880, RZ ;  /* 0x0000888051037816 */ /* 0x000fe200000000ff */
[-C--:B------:R-:W-:Y:S01]  /*93b0*/  IMAD R18, R5, R72.reuse, R18 ;  /* 0x0000004805127224 */ /* 0x080fe200078e0212 */
[----:B------:R-:W-:Y:S01]  /*93c0*/  SHF.L.U32 R2, R81, 0x8, RZ ;  /* 0x0000000851027819 */ /* 0x000fe200000006ff */
[-C--:B------:R-:W-:Y:S01]  /*93d0*/  IMAD R23, R0, R72.reuse, R23 ;  /* 0x0000004800177224 */ /* 0x080fe200078e0217 */
        /* <DEDUP_REMOVED lines=8> */
[----:B------:R-:W-:Y:S01]  /*9460*/  PRMT R3, R82, 0x8880, RZ ;  /* 0x0000888052037816 */ /* 0x000fe200000000ff */
        /* <DEDUP_REMOVED lines=9> */
[----:B------:R-:W-:Y:S01]  /*9500*/  SHF.L.U32 R0, R83, 0x10, RZ ;  /* 0x0000001053007819 */ /* 0x000fe200000006ff */
[-C--:B------:R-:W-:Y:S01]  /*9510*/  IMAD R26, R5, R72.reuse, R26 ;  /* 0x00000048051a7224 */ /* 0x080fe200078e021a */
[C---:B------:R-:W-:Y:S01]  /*9520*/  PRMT R3, R83.reuse, 0x8880, RZ ;  /* 0x0000888053037816 */ /* 0x040fe200000000ff */
[-C--:B------:R-:W-:Y:S01]  /*9530*/  IMAD R31, R2, R72.reuse, R31 ;  /* 0x00000048021f7224 */ /* 0x080fe200078e021f */
[----:B------:R-:W-:Y:S01]  /*9540*/  SHF.L.U32 R2, R83, 0x8, RZ ;  /* 0x0000000853027819 */ /* 0x000fe200000006ff */
[----:B------:R-:W-:Y:S01]  /*9550*/  IMAD R67, R70, R67, RZ ;  /* 0x0000004346437224 */ /* 0x000fe200078e02ff */
[----:B------:R-:W-:Y:S01]  /*9560*/  SHF.R.S32.HI R0, RZ, 0x18, R0 ;  /* 0x00000018ff007819 */ /* 0x000fe20000011400 */
[-C--:B------:R-:W-:Y:S01]  /*9570*/  IMAD R28, R3, R72.reuse, R28 ;  /* 0x00000048031c7224 */ /* 0x080fe200078e021c */
[----:B------:R-:W-:Y:S02]  /*9580*/  SHF.R.S32.HI R5, RZ, 0x18, R2 ;  /* 0x00000018ff057819 */ /* 0x000fe40000011402 */
[----:B------:R-:W-:Y:S01]  /*9590*/  SHF.R.S32.HI R2, RZ, 0x18, R83 ;  /* 0x00000018ff027819 */ /* 0x000fe20000011453 */
[-C--:B------:R-:W-:Y:S01]  /*95a0*/  IMAD R29, R0, R72.reuse, R29 ;  /* 0x00000048001d7224 */ /* 0x080fe200078e021d */
[C---:B------:R-:W-:Y:S01]  /*95b0*/  PRMT R3, R84.reuse, 0x8880, RZ ;  /* 0x0000888054037816 */ /* 0x040fe200000000ff */
[----:B------:R-:W-:Y:S01]  /*95c0*/  IMAD.U32 R0, R84, 0x10000, RZ ;  /* 0x0001000054007824 */ /* 0x000fe200078e00ff */
[----:B------:R-:W-:Y:S01]  /*95d0*/  SHF.L.U32 R4, R85, 0x10, RZ ;  /* 0x0000001055047819 */ /* 0x000fe200000006ff */
[----:B------:R-:W-:Y:S01]  /*95e0*/  IMAD R30, R5, R72, R30 ;  /* 0x00000048051e7224 */ /* 0x000fe200078e021e */
[----:B------:R-:W-:Y:S01]  /*95f0*/  I2IP.S8.S32.SAT R10, R15, R10, RZ ;  /* 0x0000000a0f0a7239 */ /* 0x000fe200000014ff */
[-C--:B------:R-:W-:Y:S01]  /*9600*/  IMAD R35, R2, R72.reuse, R35 ;  /* 0x0000004802237224 */ /* 0x080fe200078e0223 */
[----:B------:R-:W-:Y:S01]  /*9610*/  SHF.L.U32 R2, R84, 0x8, RZ ;  /* 0x0000000854027819 */ /* 0x000fe200000006ff */
[-C--:B------:R-:W-:Y:S01]  /*9620*/  IMAD R32, R3, R72.reuse, R32 ;  /* 0x0000004803207224 */ /* 0x080fe200078e0220 */
[----:B------:R-:W-:Y:S02]  /*9630*/  SHF.R.S32.HI R0, RZ, 0x18, R0 ;  /* 0x00000018ff007819 */ /* 0x000fe40000011400 */
[----:B------:R-:W-:Y:S02]  /*9640*/  SHF.R.S32.HI R5, RZ, 0x18, R2 ;  /* 0x00000018ff057819 */ /* 0x000fe40000011402 */
[----:B------:R-:W-:Y:S01]  /*9650*/  PRMT R3, R85, 0x8880, RZ ;  /* 0x0000888055037816 */ /* 0x000fe200000000ff */
[-C--:B------:R-:W-:Y:S01]  /*9660*/  IMAD R33, R0, R72.reuse, R33 ;  /* 0x0000004800217224 */ /* 0x080fe200078e0221 */
[----:B------:R-:W-:Y:S01]  /*9670*/  SHF.R.S32.HI R0, RZ, 0x18, R84 ;  /* 0x00000018ff007819 */ /* 0x000fe20000011454 */
[----:B------:R-:W-:Y:S01]  /*9680*/  IMAD R34, R5, R72, R34 ;  /* 0x0000004805227224 */ /* 0x000fe200078e0222 */
[----:B------:R-:W-:Y:S02]  /*9690*/  SHF.L.U32 R2, R85, 0x8, RZ ;  /* 0x0000000855027819 */ /* 0x000fe400000006ff */
[----:B------:R-:W-:Y:S01]  /*96a0*/  I2IP.S8.S32.SAT R14, R19, R14, RZ ;  /* 0x0000000e130e7239 */ /* 0x000fe200000014ff */
[-C--:B------:R-:W-:Y:S01]  /*96b0*/  IMAD R39, R0, R72.reuse, R39 ;  /* 0x0000004800277224 */ /* 0x080fe200078e0227 */
[----:B------:R-:W-:Y:S01]  /*96c0*/  SHF.R.S32.HI R0, RZ, 0x18, R4 ;  /* 0x00000018ff007819 */ /* 0x000fe20000011404 */
[-C--:B------:R-:W-:Y:S01]  /*96d0*/  IMAD R36, R3, R72.reuse, R36 ;  /* 0x0000004803247224 */ /* 0x080fe200078e0224 */
[----:B------:R-:W-:Y:S02]  /*96e0*/  SHF.R.S32.HI R5, RZ, 0x18, R2 ;  /* 0x00000018ff057819 */ /* 0x000fe40000011402 */
[----:B------:R-:W-:Y:S01]  /*96f0*/  SHF.L.U32 R2, R86, 0x10, RZ ;  /* 0x0000001056027819 */ /* 0x000fe200000006ff */
[-C--:B------:R-:W-:Y:S01]  /*9700*/  IMAD R37, R0, R72.reuse, R37 ;  /* 0x0000004800257224 */ /* 0x080fe200078e0225 */
[----:B------:R-:W-:Y:S01]  /*9710*/  SHF.R.S32.HI R0, RZ, 0x18, R85 ;  /* 0x00000018ff007819 */ /* 0x000fe20000011455 */
[-C--:B------:R-:W-:Y:S01]  /*9720*/  IMAD R38, R5, R72.reuse, R38 ;  /* 0x0000004805267224 */ /* 0x080fe200078e0226 */
[C---:B------:R-:W-:Y:S02]  /*9730*/  PRMT R3, R86.reuse, 0x8880, RZ ;  /* 0x0000888056037816 */ /* 0x040fe400000000ff */
[----:B------:R-:W-:Y:S01]  /*9740*/  SHF.L.U32 R5, R86, 0x8, RZ ;  /* 0x0000000856057819 */ /* 0x000fe200000006ff */
[-C--:B------:R-:W-:Y:S01]  /*9750*/  IMAD R43, R0, R72.reuse, R43 ;  /* 0x00000048002b7224 */ /* 0x080fe200078e022b */
[----:B------:R-:W-:Y:S01]  /*9760*/  SHF.R.S32.HI R2, RZ, 0x18, R2 ;  /* 0x00000018ff027819 */ /* 0x000fe20000011402 */
[-C--:B------:R-:W-:Y:S01]  /*9770*/  IMAD R40, R3, R72.reuse, R40 ;  /* 0x0000004803287224 */ /* 0x080fe200078e0228 */
[----:B------:R-:W-:Y:S02]  /*9780*/  SHF.R.S32.HI R5, RZ, 0x18, R5 ;  /* 0x00000018ff057819 */ /* 0x000fe40000011405 */
[----:B------:R-:W-:Y:S01]  /*9790*/  SHF.R.S32.HI R4, RZ, 0x18, R86 ;  /* 0x00000018ff047819 */ /* 0x000fe20000011456 */
[-C--:B------:R-:W-:Y:S01]  /*97a0*/  IMAD R41, R2, R72.reuse, R41 ;  /* 0x0000004802297224 */ /* 0x080fe200078e0229 */
[----:B------:R-:W-:Y:S01]  /*97b0*/  SHF.L.U32 R0, R87, 0x10, RZ ;  /* 0x0000001057007819 */ /* 0x000fe200000006ff */
[-C--:B------:R-:W-:Y:S01]  /*97c0*/  IMAD R42, R5, R72.reuse, R42 ;  /* 0x00000048052a7224 */ /* 0x080fe200078e022a */
[C---:B------:R-:W-:Y:S01]  /*97d0*/  PRMT R3, R87.reuse, 0x8880, RZ ;  /* 0x0000888057037816 */ /* 0x040fe200000000ff */
[-C--:B------:R-:W-:Y:S01]  /*97e0*/  IMAD R47, R4, R72.reuse, R47 ;  /* 0x00000048042f7224 */ /* 0x080fe200078e022f */
[----:B------:R-:W-:Y:S02]  /*97f0*/  SHF.L.U32 R2, R87, 0x8, RZ ;  /* 0x0000000857027819 */ /* 0x000fe400000006ff */
[----:B------:R-:W-:Y:S01]  /*9800*/  SHF.R.S32.HI R0, RZ, 0x18, R0 ;  /* 0x00000018ff007819 */ /* 0x000fe20000011400 */
[-C--:B------:R-:W-:Y:S01]  /*9810*/  IMAD R44, R3, R72.reuse, R44 ;  /* 0x00000048032c7224 */ /* 0x080fe200078e022c */
[----:B------:R-:W-:Y:S02]  /*9820*/  SHF.R.S32.HI R5, RZ, 0x18, R2 ;  /* 0x00000018ff057819 */ /* 0x000fe40000011402 */
[----:B------:R-:W-:Y:S01]  /*9830*/  SHF.R.S32.HI R2, RZ, 0x18, R87 ;  /* 0x00000018ff027819 */ /* 0x000fe20000011457 */
[-C--:B------:R-:W-:Y:S01]  /*9840*/  IMAD R45, R0, R72.reuse, R45 ;  /* 0x00000048002d7224 */ /* 0x080fe200078e022d */
[----:B------:R-:W-:Y:S01]  /*9850*/  PRMT R3, R88, 0x8880, RZ ;  /* 0x0000888058037816 */ /* 0x000fe200000000ff */
[-C--:B------:R-:W-:Y:S01]  /*9860*/  IMAD R46, R5, R72.reuse, R46 ;  /* 0x00000048052e7224 */ /* 0x080fe200078e022e */
[C---:B------:R-:W-:Y:S01]  /*9870*/  SHF.L.U32 R4, R89.reuse, 0x10, RZ ;  /* 0x0000001059047819 */ /* 0x040fe200000006ff */
[-C--:B------:R-:W-:Y:S01]  /*9880*/  IMAD R51, R2, R72.reuse, R51 ;  /* 0x0000004802337224 */ /* 0x080fe200078e0233 */
[----:B------:R-:W-:Y:S01]  /*9890*/  SHF.R.S32.HI R2, RZ, 0x18, R88 ;  /* 0x00000018ff027819 */ /* 0x000fe20000011458 */
[C---:B------:R-:W-:Y:S01]  /*98a0*/  IMAD.U32 R0, R88.reuse, 0x10000, RZ ;  /* 0x0001000058007824 */ /* 0x040fe200078e00ff */
[----:B------:R-:W-:Y:S01]  /*98b0*/  PRMT R5, R89, 0x8880, RZ ;  /* 0x0000888059057816 */ /* 0x000fe200000000ff */
[-C--:B------:R-:W-:Y:S01]  /*98c0*/  IMAD R48, R3, R72.reuse, R48 ;  /* 0x0000004803307224 */ /* 0x080fe200078e0230 */
[----:B------:R-:W-:Y:S02]  /*98d0*/  SHF.L.U32 R3, R88, 0x8, RZ ;  /* 0x0000000858037819 */ /* 0x000fe400000006ff */
[----:B------:R-:W-:Y:S02]  /*98e0*/  SHF.R.S32.HI R0, RZ, 0x18, R0 ;  /* 0x00000018ff007819 */ /* 0x000fe40000011400 */
[----:B------:R-:W-:Y:S02]  /*98f0*/  SHF.R.S32.HI R3, RZ, 0x18, R3 ;  /* 0x00000018ff037819 */ /* 0x000fe40000011403 */
[----:B------:R-:W-:Y:S01]  /*9900*/  SHF.R.S32.HI R4, RZ, 0x18, R4 ;  /* 0x00000018ff047819 */ /* 0x000fe20000011404 */
[-C--:B------:R-:W-:Y:S01]  /*9910*/  IMAD R49, R0, R72.reuse, R49 ;  /* 0x0000004800317224 */ /* 0x080fe200078e0231 */
[----:B------:R-:W-:Y:S01]  /*9920*/  SHF.R.S32.HI R0, RZ, 0x18, R89 ;  /* 0x00000018ff007819 */ /* 0x000fe20000011459 */
[-C--:B------:R-:W-:Y:S01]  /*9930*/  IMAD R50, R3, R72.reuse, R50 ;  /* 0x0000004803327224 */ /* 0x080fe200078e0232 */
[----:B------:R-:W-:Y:S01]  /*9940*/  SHF.L.U32 R3, R89, 0x8, RZ ;  /* 0x0000000859037819 */ /* 0x000fe200000006ff */
[-C--:B------:R-:W-:Y:S01]  /*9950*/  IMAD R55, R2, R72.reuse, R55 ;  /* 0x0000004802377224 */ /* 0x080fe200078e0237 */
        /* <DEDUP_REMOVED lines=8> */
[----:B------:R-:W-:Y:S01]  /*99e0*/  IMAD R59, R0, R72, R59 ;  /* 0x00000048003b7224 */ /* 0x000fe200078e023b */
[----:B------:R-:W-:Y:S01]  /*99f0*/  I2IP.S8.S32.SAT R18, R23, R18, RZ ;  /* 0x0000001217127239 */ /* 0x000fe200000014ff */
[----:B------:R-:W-:Y:S01]  /*9a00*/  IMAD R56, R5, R72, R56 ;  /* 0x0000004805387224 */ /* 0x000fe200078e0238 */
[----:B------:R-:W-:Y:S01]  /*9a10*/  I2IP.S8.S32.SAT R102, R9, R8, R10 ;  /* 0x0000000809667239 */ /* 0x000fe2000000140a */
[----:B------:R-:W-:Y:S01]  /*9a20*/  IMAD R57, R2, R72, R57 ;  /* 0x0000004802397224 */ /* 0x000fe200078e0239 */
[----:B------:R-:W-:Y:S02]  /*9a30*/  I2IP.S8.S32.SAT R103, R13, R12, R14 ;  /* 0x0000000c0d677239 */ /* 0x000fe4000000140e */
[----:B------:R-:W-:Y:S02]  /*9a40*/  SHF.R.S32.HI R7, RZ, 0x18, R7 ;  /* 0x00000018ff077819 */ /* 0x000fe40000011407 */
[----:B------:R-:W-:Y:S01]  /*9a50*/  SHF.L.U32 R2, R91, 0x10, RZ ;  /* 0x000000105b027819 */ /* 0x000fe200000006ff */
[----:B------:R1:W-:Y:S01]  /*9a60*/  STS.128 [R135+UR44+0x8200], R100 ;  /* 0x0082006487007988 */ /* 0x0003e20008000c2c */
[----:B------:R-:W-:Y:S01]  /*9a70*/  SHF.R.S32.HI R0, RZ, 0x18, R90 ;  /* 0x00000018ff007819 */ /* 0x000fe2000001145a */
[----:B------:R-:W-:Y:S01]  /*9a80*/  IMAD R58, R7, R72, R58 ;  /* 0x00000048073a7224 */ /* 0x000fe200078e023a */
[----:B------:R-:W-:Y:S02]  /*9a90*/  I2IP.S8.S32.SAT R16, R17, R16, R18 ;  /* 0x0000001011107239 */ /* 0x000fe40000001412 */
[----:B------:R-:W-:Y:S01]  /*9aa0*/  I2IP.S8.S32.SAT R17, R27, R22, RZ ;  /* 0x000000161b117239 */ /* 0x000fe200000014ff */
[----:B------:R-:W-:Y:S01]  /*9ab0*/  IMAD R63, R0, R72, R63 ;  /* 0x00000048003f7224 */ /* 0x000fe200078e023f */
[----:B------:R-:W-:Y:S02]  /*9ac0*/  I2IP.S8.S32.SAT R18, R31, R26, RZ ;  /* 0x0000001a1f127239 */ /* 0x000fe400000014ff */
[----:B------:R-:W-:Y:S02]  /*9ad0*/  I2IP.S8.S32.SAT R19, R35, R30, RZ ;  /* 0x0000001e23137239 */ /* 0x000fe400000014ff */
[C---:B------:R-:W-:Y:S02]  /*9ae0*/  PRMT R3, R91.reuse, 0x8880, RZ ;  /* 0x000088805b037816 */ /* 0x040fe400000000ff */
[----:B------:R-:W-:Y:S02]  /*9af0*/  SHF.L.U32 R5, R91, 0x8, RZ ;  /* 0x000000085b057819 */ /* 0x000fe400000006ff */
[----:B------:R-:W-:Y:S01]  /*9b00*/  SHF.R.S32.HI R2, RZ, 0x18, R2 ;  /* 0x00000018ff027819 */ /* 0x000fe20000011402 */
[----:B------:R-:W-:Y:S01]  /*9b10*/  IMAD R60, R3, R72, R60 ;  /* 0x00000048033c7224 */ /* 0x000fe200078e023c */
[----:B------:R-:W-:Y:S02]  /*9b20*/  I2IP.S8.S32.SAT R17, R21, R20, R17 ;  /* 0x0000001415117239 */ /* 0x000fe40000001411 */
[----:B------:R-:W-:Y:S01]  /*9b30*/  I2IP.S8.S32.SAT R18, R25, R24, R18 ;  /* 0x0000001819127239 */ /* 0x000fe20000001412 */
[----:B------:R-:W-:Y:S01]  /*9b40*/  IMAD R61, R2, R72, R61 ;  /* 0x00000048023d7224 */ /* 0x000fe200078e023d */
[----:B------:R-:W-:Y:S02]  /*9b50*/  I2IP.S8.S32.SAT R19, R29, R28, R19 ;  /* 0x0000001c1d137239 */ /* 0x000fe40000001413 */
[----:B------:R-:W-:Y:S02]  /*9b60*/  SHF.R.S32.HI R5, RZ, 0x18, R5 ;  /* 0x00000018ff057819 */ /* 0x000fe40000011405 */
[----:B------:R-:W-:Y:S01]  /*9b70*/  SHF.R.S32.HI R4, RZ, 0x18, R91 ;  /* 0x00000018ff047819 */ /* 0x000fe2000001145b */
[----:B------:R1:W-:Y:S01]  /*9b80*/  STS.128 [R158+0x8200], R16 ;  /* 0x008200109e007388 */ /* 0x0003e20000000c00 */
[----:B------:R-:W-:Y:S01]  /*9b90*/  I2IP.S8.S32.SAT R34, R39, R34, RZ ;  /* 0x0000002227227239 */ /* 0x000fe200000014ff */
[----:B------:R-:W-:Y:S01]  /*9ba0*/  IMAD R62, R5, R72, R62 ;  /* 0x00000048053e7224 */ /* 0x000fe200078e023e */
[----:B------:R-:W-:Y:S01]  /*9bb0*/  I2IP.S8.S32.SAT R38, R43, R38, RZ ;  /* 0x000000262b267239 */ /* 0x000fe200000014ff */
[----:B------:R-:W-:Y:S01]  /*9bc0*/  IMAD R67, R4, R72, R67 ;  /* 0x0000004804437224 */ /* 0x000fe200078e0243 */
[----:B------:R-:W-:Y:S02]  /*9bd0*/  I2IP.S8.S32.SAT R42, R47, R42, RZ ;  /* 0x0000002a2f2a7239 */ /* 0x000fe400000014ff */
[----:B------:R-:W-:Y:S02]  /*9be0*/  I2IP.S8.S32.SAT R35, R51, R46, RZ ;  /* 0x0000002e33237239 */ /* 0x000fe400000014ff */
[----:B------:R-:W-:Y:S02]  /*9bf0*/  I2IP.S8.S32.SAT R32, R33, R32, R34 ;  /* 0x0000002021207239 */ /* 0x000fe40000001422 */
[----:B------:R-:W-:Y:S02]  /*9c00*/  I2IP.S8.S32.SAT R33, R37, R36, R38 ;  /* 0x0000002425217239 */ /* 0x000fe40000001426 */
[----:B------:R-:W-:Y:S02]  /*9c10*/  I2IP.S8.S32.SAT R34, R41, R40, R42 ;  /* 0x0000002829227239 */ /* 0x000fe4000000142a */
[----:B------:R-:W-:Y:S02]  /*9c20*/  I2IP.S8.S32.SAT R35, R45, R44, R35 ;  /* 0x0000002c2d237239 */ /* 0x000fe40000001423 */
[----:B------:R-:W-:Y:S02]  /*9c30*/  I2IP.S8.S32.SAT R50, R55, R50, RZ ;  /* 0x0000003237327239 */ /* 0x000fe400000014ff */
[----:B------:R-:W-:Y:S01]  /*9c40*/  I2IP.S8.S32.SAT R54, R59, R54, RZ ;  /* 0x000000363b367239 */ /* 0x000fe200000014ff */
[----:B------:R1:W-:Y:S01]  /*9c50*/  STS.128 [R157+0x8200], R32 ;  /* 0x008200209d007388 */ /* 0x0003e20000000c00 */
[----:B------:R-:W-:Y:S02]  /*9c60*/  I2IP.S8.S32.SAT R58, R63, R58, RZ ;  /* 0x0000003a3f3a7239 */ /* 0x000fe400000014ff */
[----:B------:R-:W-:Y:S02]  /*9c70*/  I2IP.S8.S32.SAT R62, R67, R62, RZ ;  /* 0x0000003e433e7239 */ /* 0x000fe400000014ff */
[----:B------:R-:W-:Y:S02]  /*9c80*/  I2IP.S8.S32.SAT R48, R49, R48, R50 ;  /* 0x0000003031307239 */ /* 0x000fe40000001432 */
[----:B------:R-:W-:Y:S02]  /*9c90*/  I2IP.S8.S32.SAT R49, R53, R52, R54 ;  /* 0x0000003435317239 */ /* 0x000fe40000001436 */
[----:B------:R-:W-:Y:S02]  /*9ca0*/  I2IP.S8.S32.SAT R50, R57, R56, R58 ;  /* 0x0000003839327239 */ /* 0x000fe4000000143a */
[----:B------:R-:W-:Y:S02]  /*9cb0*/  I2IP.S8.S32.SAT R51, R61, R60, R62 ;  /* 0x0000003c3d337239 */ /* 0x000fe4000000143e */
[----:B------:R-:W-:Y:S02]  /*9cc0*/  LEA R0, R148, UR44, 0x3 ;  /* 0x0000002c94007c11 */ /* 0x000fe4000f8e18ff */
[----:B------:R-:W-:Y:S01]  /*9cd0*/  @P6 SHF.L.U32 R3, R146, 0x1f, RZ ;  /* 0x0000001f92036819 */ /* 0x000fe200000006ff */
        /* <DEDUP_REMOVED lines=9> */
[----:B------:R-:W-:Y:S02]  /*9d70*/  UIADD3 UR4, UPT, UPT, UR44, 0x8200, URZ ;  /* 0x000082002c047890 */ /* 0x000fe4000fffe0ff */
[----:B------:R-:W-:Y:S01]  /*9d80*/  UIADD3 UR9, UPT, UPT, UR49, 0x80, URZ ;  /* 0x0000008031097890 */ /* 0x000fe2000fffe0ff */
[----:B------:R-:W-:Y:S01]  /*9d90*/  UMOV UR10, UR50 ;  /* 0x00000032000a7c82 */ /* 0x000fe20008000000 */
[----:B------:R-:W-:Y:S02]  /*9da0*/  UMOV UR11, UR36 ;  /* 0x00000024000b7c82 */ /* 0x000fe40008000000 */
        /* <DEDUP_REMOVED lines=8> */
.L_x_119:
[----:B------:R-:W-:Y:S05]  /*9e30*/  BSYNC.RECONVERGENT B0 ;  /* 0x0000000000007941 */ /* 0x000fea0003800200 */
.L_x_118:
        /* <DEDUP_REMOVED lines=16> */
.L_x_123:
[----:B------:R-:W-:Y:S05]  /*9f40*/  BSYNC B0 ;  /* 0x0000000000007941 */ /* 0x000fea0003800000 */
.L_x_122:
        /* <DEDUP_REMOVED lines=20> */
.L_x_121:
[----:B------:R-:W-:Y:S05]  /*a090*/  BSYNC B1 ;  /* 0x0000000000017941 */ /* 0x000fea0003800000 */
.L_x_120:
[----:B--2---:R-:W-:Y:S05]  /*a0a0*/  VIADD R0, R71, 0xc0 ;  /* 0x000000c047007836 */ /* 0x004fea0000000000 */
        /* <DEDUP_REMOVED lines=9> */
[----:B------:R-:W5:Y:S01]  /*a140*/  LDCU.64 UR6, c[0x4][0x80] ;  /* 0x01001000ff0677ac */ /* 0x000f620008000a00 */
[----:B------:R-:W1:Y:S01]  /*a150*/  LDC.64 R2, c[0x4][R3] ;  /* 0x0100000003027b82 */ /* 0x000e620000000a00 */
[----:B------:R-:W3:Y:S01]  /*a160*/  LDCU.64 UR4, c[0x4][0x18] ;  /* 0x01000300ff0477ac */ /* 0x000ee20008000a00 */
[----:B--2---:R-:W-:Y:S01]  /*a170*/  MOV R5, UR9 ;  /* 0x0000000900057c02 */ /* 0x004fe20008000f00 */
[----:B------:R-:W-:Y:S01]  /*a180*/  IMAD.U32 R4, RZ, RZ, UR8 ;  /* 0x00000008ff047e24 */ /* 0x000fe2000f8e00ff */
[----:B-----5:R-:W-:Y:S01]  /*a190*/  MOV R7, UR7 ;  /* 0x0000000700077c02 */ /* 0x020fe20008000f00 */
[----:B------:R-:W-:Y:S01]  /*a1a0*/  IMAD.U32 R6, RZ, RZ, UR6 ;  /* 0x00000006ff067e24 */ /* 0x000fe2000f8e00ff */
[----:B---3--:R-:W-:Y:S01]  /*a1b0*/  MOV R11, UR5 ;  /* 0x00000005000b7c02 */ /* 0x008fe20008000f00 */
[----:B------:R-:W-:Y:S02]  /*a1c0*/  IMAD.U32 R10, RZ, RZ, UR4 ;  /* 0x00000004ff0a7e24 */ /* 0x000fe4000f8e00ff */
[----:B------:R-:W-:Y:S07]  /*a1d0*/  LEPC R20, `(.L_x_125) ;  /* 0x000000001014794e */ /* 0x000fee0000000000 */
[----:B-1--4-:R-:W-:Y:S05]  /*a1e0*/  CALL.ABS.NOINC R2 ;  /* 0x0000000002007343 */ /* 0x012fea0003c00000 */
.L_x_125:
[----:B------:R-:W-:Y:S01]  /*a1f0*/  ISETP.NE.AND P0, PT, R154, RZ, PT ;  /* 0x000000ff9a00720c */ /* 0x000fe20003f05270 */
[----:B------:R-:W-:Y:S05]  /*a200*/  WARPSYNC.ALL ;  /* 0x0000000000007948 */ /* 0x000fea0003800000 */
[----:B---3--:R-:W-:Y:S01]  /*a210*/  IMAD.U32 R131, R94, 0x10000, RZ ;  /* 0x000100005e837824 */ /* 0x008fe200078e00ff */
[----:B------:R-:W-:Y:S01]  /*a220*/  R2UR UR4, R71 ;  /* 0x00000000470472ca */ /* 0x000fe200000e0000 */
[----:B----4-:R-:W-:Y:S01]  /*a230*/  IMAD.U32 R125, R80, 0x10000, RZ ;  /* 0x00010000507d7824 */ /* 0x010fe200078e00ff */
[C---:B------:R-:W-:Y:S01]  /*a240*/  SHF.L.U32 R0, R92.reuse, 0x10, RZ ;  /* 0x000000105c007819 */ /* 0x040fe200000006ff */
[----:B-1----:R-:W-:Y:S01]  /*a250*/  IMAD.U32 R110, R85, 0x10000, RZ ;  /* 0x00010000556e7824 */ /* 0x002fe200078e00ff */
[----:B------:R-:W-:Y:S01]  /*a260*/  PRMT R3, R92, 0x8880, RZ ;  /* 0x000088805c037816 */ /* 0x000fe200000000ff */
[----:B------:R-:W-:Y:S01]  /*a270*/  IMAD.SHL.U32 R118, R82, 0x100, RZ ;  /* 0x0000010052767824 */ /* 0x000fe200078e00ff */
[----:B------:R-:W-:Y:S01]  /*a280*/  SHF.L.U32 R73, R92, 0x8, RZ ;  /* 0x000000085c497819 */ /* 0x000fe200000006ff */
[----:B------:R-:W-:Y:S01]  /*a290*/  IMAD.SHL.U32 R103, R87, 0x100, RZ ;  /* 0x0000010057677824 */ /* 0x000fe200078e00ff */
[----:B------:R-:W-:Y:S01]  /*a2a0*/  SHF.R.S32.HI R0, RZ, 0x18, R0 ;  /* 0x00000018ff007819 */ /* 0x000fe20000011400 */
[----:B------:R-:W-:Y:S01]  /*a2b0*/  BSSY.RECONVERGENT B0, `(.L_x_126) ;  /* 0x0000123000007945 */ /* 0x000fe20003800200 */
[----:B------:R-:W-:Y:S02]  /*a2c0*/  SHF.R.S32.HI R73, RZ, 0x18, R73 ;  /* 0x00000018ff497819 */ /* 0x000fe40000011449 */
[----:B------:R-:W-:Y:S01]  /*a2d0*/  R2UR UR5, R78 ;  /* 0x000000004e0572ca */ /* 0x000fe200000e0000 */
[----:B------:R-:W1:Y:S01]  /*a2e0*/  LDTM.x64 R4, tmem[UR4+0xc0] ;  /* 0x0000c004000479ee */ /* 0x000e620008340000 */
[----:B------:R-:W-:Y:S01]  /*a2f0*/  NOP ;  /* 0x0000000000007918 */ /* 0x000fe20000000000 */
[----:B------:R-:W-:Y:S02]  /*a300*/  SHF.R.S32.HI R2, RZ, 0x18, R92 ;  /* 0x00000018ff027819 */ /* 0x000fe4000001145c */
[C---:B------:R-:W-:Y:S02]  /*a310*/  PRMT R134, R93.reuse, 0x8880, RZ ;  /* 0x000088805d867816 */ /* 0x040fe400000000ff */
[----:B------:R-:W-:Y:S02]  /*a320*/  SHF.L.U32 R74, R93, 0x10, RZ ;  /* 0x000000105d4a7819 */ /* 0x000fe400000006ff */
[----:B------:R-:W-:Y:S02]  /*a330*/  PRMT R132, R94, 0x8880, RZ ;  /* 0x000088805e847816 */ /* 0x000fe400000000ff */
[----:B------:R-:W-:Y:S02]  /*a340*/  SHF.R.S32.HI R74, RZ, 0x18, R74 ;  /* 0x00000018ff4a7819 */ /* 0x000fe4000001144a */
[----:B------:R-:W-:Y:S01]  /*a350*/  UIADD3 UR4, UPT, UPT, UR5, 0xb0, URZ ;  /* 0x000000b005047890 */ /* 0x000fe2000fffe0ff */
[----:B------:R-:W-:Y:S02]  /*a360*/  SHF.R.S32.HI R75, RZ, 0x18, R93 ;  /* 0x00000018ff4b7819 */ /* 0x000fe4000001145d */
[C---:B------:R-:W-:Y:S01]  /*a370*/  PRMT R129, R95.reuse, 0x8880, RZ ;  /* 0x000088805f817816 */ /* 0x040fe200000000ff */
[----:B------:R-:W-:Y:S01]  /*a380*/  UPRMT UR4, UR45, 0x654, UR4 ;  /* 0x000006542d047896 */ /* 0x000fe20008000004 */
[----:B------:R-:W-:Y:S02]  /*a390*/  SHF.R.S32.HI R76, RZ, 0x18, R94 ;  /* 0x00000018ff4c7819 */ /* 0x000fe4000001145e */
[----:B------:R-:W-:Y:S02]  /*a3a0*/  SHF.L.U32 R128, R95, 0x10, RZ ;  /* 0x000000105f807819 */ /* 0x000fe400000006ff */
[----:B------:R-:W-:Y:S02]  /*a3b0*/  PRMT R126, R80, 0x8880, RZ ;  /* 0x00008880507e7816 */ /* 0x000fe400000000ff */
[----:B------:R-:W-:Y:S01]  /*a3c0*/  SHF.R.S32.HI R77, RZ, 0x18, R95 ;  /* 0x00000018ff4d7819 */ /* 0x000fe2000001145f */
[C---:B-1----:R-:W-:Y:S01]  /*a3d0*/  IMAD R4, R70.reuse, R4, RZ ;  /* 0x0000000446047224 */ /* 0x042fe200078e02ff */
[----:B------:R-:W-:Y:S01]  /*a3e0*/  SYNCS.ARRIVE.TRANS64.RED.A1T0 RZ, [UR4], RZ ;  /* 0x000000ffffff79a7 */ /* 0x000fe20008100404 */
[C---:B------:R-:W-:Y:S01]  /*a3f0*/  IMAD R5, R70.reuse, R5, RZ ;  /* 0x0000000546057224 */ /* 0x040fe200078e02ff */
[----:B------:R-:W-:Y:S01]  /*a400*/  PRMT R123, R81, 0x8880, RZ ;  /* 0x00008880517b7816 */ /* 0x000fe200000000ff */
[C---:B------:R-:W-:Y:S01]  /*a410*/  IMAD R6, R70.reuse, R6, RZ ;  /* 0x0000000646067224 */ /* 0x040fe200078e02ff */
[----:B------:R-:W-:Y:S01]  /*a420*/  SHF.R.S32.HI R78, RZ, 0x18, R80 ;  /* 0x00000018ff4e7819 */ /* 0x000fe20000011450 */
[-C--:B------:R-:W-:Y:S01]  /*a430*/  IMAD R4, R3, R72.reuse, R4 ;  /* 0x0000004803047224 */ /* 0x080fe200078e0204 */
[----:B------:R-:W-:Y:S01]  /*a440*/  SHF.L.U32 R122, R81, 0x10, RZ ;  /* 0x00000010517a7819 */ /* 0x000fe200000006ff */
[----:B------:R-:W-:Y:S01]  /*a450*/  IMAD R7, R70, R7, RZ ;  /* 0x0000000746077224 */ /* 0x000fe200078e02ff */
[----:B------:R-:W-:Y:S01]  /*a460*/  PRMT R120, R82, 0x8880, RZ ;  /* 0x0000888052787816 */ /* 0x000fe200000000ff */
[-C--:B------:R-:W-:Y:S01]  /*a470*/  IMAD R5, R0, R72.reuse, R5 ;  /* 0x0000004800057224 */ /* 0x080fe200078e0205 */
[----:B------:R-:W-:Y:S01]  /*a480*/  SHF.R.S32.HI R79, RZ, 0x18, R81 ;  /* 0x00000018ff4f7819 */ /* 0x000fe20000011451 */
[----:B------:R-:W-:Y:S01]  /*a490*/  IMAD R6, R73, R72, R6 ;  /* 0x0000004849067224 */ /* 0x000fe200078e0206 */
[----:B------:R-:W-:Y:S01]  /*a4a0*/  MOV R73, R134 ;  /* 0x0000008600497202 */ /* 0x000fe20000000f00 */
[----:B------:R-:W-:Y:S01]  /*a4b0*/  IMAD R7, R2, R72, R7 ;  /* 0x0000004802077224 */ /* 0x000fe200078e0207 */
[----:B------:R-:W-:Y:S01]  /*a4c0*/  SHF.L.U32 R119, R82, 0x10, RZ ;  /* 0x0000001052777819 */ /* 0x000fe200000006ff */
[C---:B------:R-:W-:Y:S01]  /*a4d0*/  IMAD R2, R70.reuse, R17, RZ ;  /* 0x0000001146027224 */ /* 0x040fe200078e02ff */
[----:B------:R-:W-:Y:S01]  /*a4e0*/  PRMT R117, R83, 0x8880, RZ ;  /* 0x0000888053757816 */ /* 0x000fe200000000ff */
[C---:B------:R-:W-:Y:S01]  /*a4f0*/  IMAD R17, R70.reuse, R21, RZ ;  /* 0x0000001546117224 */ /* 0x040fe200078e02ff */
[----:B------:R-:W-:Y:S01]  /*a500*/  I2IP.S8.S32.SAT R160, R7, R6, RZ ;  /* 0x0000000607a07239 */ /* 0x000fe200000014ff */
[C---:B------:R-:W-:Y:S01]  /*a510*/  IMAD R21, R70.reuse, R25, RZ ;  /* 0x0000001946157224 */ /* 0x040fe200078e02ff */
[----:B------:R-:W-:Y:S01]  /*a520*/  SHF.R.S32.HI R6, RZ, 0x18, R131 ;  /* 0x00000018ff067819 */ /* 0x000fe20000011483 */
[C---:B------:R-:W-:Y:S01]  /*a530*/  IMAD R25, R70.reuse, R29, RZ ;  /* 0x0000001d46197224 */ /* 0x040fe200078e02ff */
[----:B------:R-:W-:Y:S01]  /*a540*/  I2IP.S8.S32.SAT R160, R5, R4, R160 ;  /* 0x0000000405a07239 */ /* 0x000fe200000014a0 */
[C---:B------:R-:W-:Y:S01]  /*a550*/  IMAD R29, R70.reuse, R33, RZ ;  /* 0x00000021461d7224 */ /* 0x040fe200078e02ff */
[----:B------:R-:W-:Y:S01]  /*a560*/  SHF.R.S32.HI R5, RZ, 0x18, R128 ;  /* 0x00000018ff057819 */ /* 0x000fe20000011480 */
[C---:B------:R-:W-:Y:S01]  /*a570*/  IMAD R8, R70.reuse, R8, RZ ;  /* 0x0000000846087224 */ /* 0x040fe200078e02ff */
[----:B------:R-:W-:Y:S01]  /*a580*/  SHF.L.U32 R116, R83, 0x10, RZ ;  /* 0x0000001053747819 */ /* 0x000fe200000006ff */
[----:B------:R-:W-:Y:S01]  /*a590*/  IMAD R33, R70, R37, RZ ;  /* 0x0000002546217224 */ /* 0x000fe200078e02ff */
[----:B------:R-:W-:Y:S01]  /*a5a0*/  PRMT R114, R84, 0x8880, RZ ;  /* 0x0000888054727816 */ /* 0x000fe200000000ff */
[----:B------:R-:W-:Y:S01]  /*a5b0*/  IMAD R37, R70, R41, RZ ;  /* 0x0000002946257224 */ /* 0x000fe200078e02ff */
[----:B------:R-:W-:Y:S01]  /*a5c0*/  SHF.L.U32 R113, R84, 0x10, RZ ;  /* 0x0000001054717819 */ /* 0x000fe200000006ff */
[C---:B------:R-:W-:Y:S01]  /*a5d0*/  IMAD R9, R70.reuse, R9, RZ ;  /* 0x0000000946097224 */ /* 0x040fe200078e02ff */
[C---:B------:R-:W-:Y:S01]  /*a5e0*/  PRMT R111, R85.reuse, 0x8880, RZ ;  /* 0x00008880556f7816 */ /* 0x040fe200000000ff */
[C---:B------:R-:W-:Y:S01]  /*a5f0*/  IMAD R41, R70.reuse, R45, RZ ;  /* 0x0000002d46297224 */ /* 0x040fe200078e02ff */
[----:B------:R-:W-:Y:S01]  /*a600*/  SHF.L.U32 R109, R85, 0x8, RZ ;  /* 0x00000008556d7819 */ /* 0x000fe200000006ff */
[----:B------:R-:W-:Y:S01]  /*a610*/  IMAD R45, R70, R49, RZ ;  /* 0x00000031462d7224 */ /* 0x000fe200078e02ff */
[----:B------:R-:W-:Y:S01]  /*a620*/  PRMT R108, R86, 0x8880, RZ ;  /* 0x00008880566c7816 */ /* 0x000fe200000000ff */
[----:B------:R-:W-:Y:S01]  /*a630*/  IMAD R10, R70, R10, RZ ;  /* 0x0000000a460a7224 */ /* 0x000fe200078e02ff */
[----:B------:R-:W-:Y:S01]  /*a640*/  SHF.L.U32 R107, R86, 0x10, RZ ;  /* 0x00000010566b7819 */ /* 0x000fe200000006ff */
[C---:B------:R-:W-:Y:S01]  /*a650*/  IMAD R49, R70.reuse, R53, RZ ;  /* 0x0000003546317224 */ /* 0x040fe200078e02ff */
[----:B------:R-:W-:Y:S01]  /*a660*/  PRMT R105, R87, 0x8880, RZ ;  /* 0x0000888057697816 */ /* 0x000fe200000000ff */
[-C--:B------:R-:W-:Y:S01]  /*a670*/  IMAD R8, R73, R72.reuse, R8 ;  /* 0x0000004849087224 */ /* 0x080fe200078e0208 */
[----:B------:R-:W-:Y:S01]  /*a680*/  SHF.L.U32 R104, R87, 0x10, RZ ;  /* 0x0000001057687819 */ /* 0x000fe200000006ff */
[----:B------:R-:W-:Y:S01]  /*a690*/  IMAD R53, R70, R57, RZ ;  /* 0x0000003946357224 */ /* 0x000fe200078e02ff */
[----:B------:R-:W-:Y:S01]  /*a6a0*/  PRMT R102, R88, 0x8880, RZ ;  /* 0x0000888058667816 */ /* 0x000fe200000000ff */
[----:B------:R-:W-:Y:S01]  /*a6b0*/  IMAD R11, R70, R11, RZ ;  /* 0x0000000b460b7224 */ /* 0x000fe200078e02ff */
[----:B------:R-:W-:Y:S01]  /*a6c0*/  SHF.L.U32 R101, R88, 0x10, RZ ;  /* 0x0000001058657819 */ /* 0x000fe200000006ff */
[----:B------:R-:W-:Y:S01]  /*a6d0*/  IMAD R57, R70, R61, RZ ;  /* 0x0000003d46397224 */ /* 0x000fe200078e02ff */
[C---:B------:R-:W-:Y:S01]  /*a6e0*/  PRMT R99, R89.reuse, 0x8880, RZ ;  /* 0x0000888059637816 */ /* 0x040fe200000000ff */
[----:B------:R-:W-:Y:S01]  /*a6f0*/  IMAD R9, R74, R72, R9 ;  /* 0x000000484a097224 */ /* 0x000fe200078e0209 */
[----:B------:R-:W-:Y:S01]  /*a700*/  SHF.L.U32 R98, R89, 0x10, RZ ;  /* 0x0000001059627819 */ /* 0x000fe200000006ff */
[----:B------:R-:W-:Y:S01]  /*a710*/  IMAD R61, R70, R65, RZ ;  /* 0x00000041463d7224 */ /* 0x000fe200078e02ff */
[----:B------:R-:W-:Y:S01]  /*a720*/  PRMT R96, R90, 0x8880, RZ ;  /* 0x000088805a607816 */ /* 0x000fe200000000ff */
[C---:B------:R-:W-:Y:S01]  /*a730*/  IMAD R12, R70.reuse, R12, RZ ;  /* 0x0000000c460c7224 */ /* 0x040fe200078e02ff */
[----:B------:R-:W-:Y:S01]  /*a740*/  SHF.L.U32 R92, R91, 0x10, RZ ;  /* 0x000000105b5c7819 */ /* 0x000fe200000006ff */
[----:B------:R-:W-:Y:S01]  /*a750*/  IMAD.MOV.U32 R65, RZ, RZ, R132 ;  /* 0x000000ffff417224 */ /* 0x000fe200078e0084 */
[----:B------:R-:W-:Y:S01]  /*a760*/  SHF.L.U32 R133, R93, 0x8, RZ ;  /* 0x000000085d857819 */ /* 0x000fe200000006ff */
[C---:B------:R-:W-:Y:S01]  /*a770*/  IMAD R13, R70.reuse, R13, RZ ;  /* 0x0000000d460d7224 */ /* 0x040fe200078e02ff */
[----:B------:R-:W-:Y:S01]  /*a780*/  PRMT R93, R91, 0x8880, RZ ;  /* 0x000088805b5d7816 */ /* 0x000fe200000000ff */
[C---:B------:R-:W-:Y:S01]  /*a790*/  IMAD R14, R70.reuse, R14, RZ ;  /* 0x0000000e460e7224 */ /* 0x040fe200078e02ff */
[----:B------:R-:W-:Y:S01]  /*a7a0*/  SHF.R.S32.HI R7, RZ, 0x18, R133 ;  /* 0x00000018ff077819 */ /* 0x000fe20000011485 */
[----:B------:R-:W-:Y:S01]  /*a7b0*/  IMAD R15, R70, R15, RZ ;  /* 0x0000000f460f7224 */ /* 0x000fe200078e02ff */
[----:B------:R-:W-:Y:S01]  /*a7c0*/  SHF.L.U32 R130, R94, 0x8, RZ ;  /* 0x000000085e827819 */ /* 0x000fe200000006ff */
[----:B------:R-:W-:Y:S01]  /*a7d0*/  IMAD R0, R70, R16, RZ ;  /* 0x0000001046007224 */ /* 0x000fe200078e02ff */
[----:B------:R-:W-:Y:S01]  /*a7e0*/  SHF.L.U32 R127, R95, 0x8, RZ ;  /* 0x000000085f7f7819 */ /* 0x000fe200000006ff */
[-C--:B------:R-:W-:Y:S01]  /*a7f0*/  IMAD R10, R7, R72.reuse, R10 ;  /* 0x00000048070a7224 */ /* 0x080fe200078e020a */
[----:B------:R-:W-:Y:S01]  /*a800*/  MOV R7, R129 ;  /* 0x0000008100077202 */ /* 0x000fe20000000f00 */
[-C--:B------:R-:W-:Y:S01]  /*a810*/  IMAD R11, R75, R72.reuse, R11 ;  /* 0x000000484b0b7224 */ /* 0x080fe200078e020b */
[----:B------:R-:W-:Y:S01]  /*a820*/  SHF.R.S32.HI R73, RZ, 0x18, R130 ;  /* 0x00000018ff497819 */ /* 0x000fe20000011482 */
[-C--:B------:R-:W-:Y:S01]  /*a830*/  IMAD R12, R65, R72.reuse, R12 ;  /* 0x00000048410c7224 */ /* 0x080fe200078e020c */
[----:B------:R-:W-:Y:S01]  /*a840*/  SHF.R.S32.HI R4, RZ, 0x18, R127 ;  /* 0x00000018ff047819 */ /* 0x000fe2000001147f */
[----:B------:R-:W-:Y:S01]  /*a850*/  IMAD R13, R6, R72, R13 ;  /* 0x00000048060d7224 */ /* 0x000fe200078e020d */
[----:B------:R-:W-:Y:S01]  /*a860*/  I2IP.S8.S32.SAT R10, R11, R10, RZ ;  /* 0x0000000a0b0a7239 */ /* 0x000fe200000014ff */
[-C--:B------:R-:W-:Y:S01]  /*a870*/  IMAD R14, R73, R72.reuse, R14 ;  /* 0x00000048490e7224 */ /* 0x080fe200078e020e */
[----:B------:R-:W-:Y:S01]  /*a880*/  SHF.R.S32.HI R6, RZ, 0x18, R125 ;  /* 0x00000018ff067819 */ /* 0x000fe2000001147d */
[----:B------:R-:W-:Y:S01]  /*a890*/  IMAD R15, R76, R72, R15 ;  /* 0x000000484c0f7224 */ /* 0x000fe200078e020f */
[----:B------:R-:W-:Y:S01]  /*a8a0*/  I2IP.S8.S32.SAT R161, R9, R8, R10 ;  /* 0x0000000809a17239 */ /* 0x000fe2000000140a */
[----:B------:R-:W-:Y:S01]  /*a8b0*/  IMAD R3, R70, R18, RZ ;  /* 0x0000001246037224 */ /* 0x000fe200078e02ff */
[----:B------:R-:W-:Y:S01]  /*a8c0*/  SHF.L.U32 R124, R80, 0x8, RZ ;  /* 0x00000008507c7819 */ /* 0x000fe200000006ff */
[----:B------:R-:W-:Y:S01]  /*a8d0*/  IMAD R0, R7, R72, R0 ;  /* 0x0000004807007224 */ /* 0x000fe200078e0200 */
[----:B------:R-:W-:Y:S01]  /*a8e0*/  I2IP.S8.S32.SAT R14, R15, R14, RZ ;  /* 0x0000000e0f0e7239 */ /* 0x000fe200000014ff */
[----:B------:R-:W-:Y:S01]  /*a8f0*/  IMAD R19, R70, R19, RZ ;  /* 0x0000001346137224 */ /* 0x000fe200078e02ff */
[----:B------:R-:W-:Y:S01]  /*a900*/  SHF.R.S32.HI R7, RZ, 0x18, R124 ;  /* 0x00000018ff077819 */ /* 0x000fe2000001147c */
[----:B------:R-:W-:Y:S01]  /*a910*/  IMAD R2, R5, R72, R2 ;  /* 0x0000004805027224 */ /* 0x000fe200078e0202 */
[----:B------:R-:W-:Y:S01]  /*a920*/  I2IP.S8.S32.SAT R162, R13, R12, R14 ;  /* 0x0000000c0da27239 */ /* 0x000fe2000000140e */
[----:B------:R-:W-:Y:S01]  /*a930*/  IMAD R3, R4, R72, R3 ;  /* 0x0000004804037224 */ /* 0x000fe200078e0203 */
[----:B------:R-:W-:Y:S01]  /*a940*/  MOV R5, R126 ;  /* 0x0000007e00057202 */ /* 0x000fe20000000f00 */
[C---:B------:R-:W-:Y:S01]  /*a950*/  IMAD R16, R70.reuse, R20, RZ ;  /* 0x0000001446107224 */ /* 0x040fe200078e02ff */
[----:B------:R-:W-:Y:S01]  /*a960*/  SHF.R.S32.HI R4, RZ, 0x18, R122 ;  /* 0x00000018ff047819 */ /* 0x000fe2000001147a */
[----:B------:R-:W-:Y:S01]  /*a970*/  IMAD R19, R77, R72, R19 ;  /* 0x000000484d137224 */ /* 0x000fe200078e0213 */
[----:B------:R-:W-:Y:S01]  /*a980*/  SHF.R.S32.HI R80, RZ, 0x18, R82 ;  /* 0x00000018ff507819 */ /* 0x000fe20000011452 */
[C---:B------:R-:W-:Y:S01]  /*a990*/  IMAD R18, R70.reuse, R22, RZ ;  /* 0x0000001646127224 */ /* 0x040fe200078e02ff */
[----:B------:R-:W-:Y:S01]  /*a9a0*/  SHF.R.S32.HI R82, RZ, 0x18, R84 ;  /* 0x00000018ff527819 */ /* 0x000fe20000011454 */
[-C--:B------:R-:W-:Y:S01]  /*a9b0*/  IMAD R16, R5, R72.reuse, R16 ;  /* 0x0000004805107224 */ /* 0x080fe200078e0210 */
[----:B------:R-:W-:Y:S01]  /*a9c0*/  I2IP.S8.S32.SAT R19, R19, R3, RZ ;  /* 0x0000000313137239 */ /* 0x000fe200000014ff */
[----:B------:R-:W-:Y:S01]  /*a9d0*/  IMAD R23, R70, R23, RZ ;  /* 0x0000001746177224 */ /* 0x000fe200078e02ff */
[----:B------:R-:W-:Y:S01]  /*a9e0*/  MOV R3, R123 ;  /* 0x0000007b00037202 */ /* 0x000fe20000000f00 */
[----:B------:R-:W-:Y:S01]  /*a9f0*/  IMAD R17, R6, R72, R17 ;  /* 0x0000004806117224 */ /* 0x000fe200078e0211 */
[----:B------:R-:W-:Y:S01]  /*aa00*/  I2IP.S8.S32.SAT R163, R2, R0, R19 ;  /* 0x0000000002a37239 */ /* 0x000fe20000001413 */
[----:B------:R-:W-:Y:S01]  /*aa10*/  IMAD R20, R70, R24, RZ ;  /* 0x0000001846147224 */ /* 0x000fe200078e02ff */
[----:B------:R-:W-:Y:S01]  /*aa20*/  MOV R5, R120 ;  /* 0x0000007800057202 */ /* 0x000fe20000000f00 */
[-C--:B------:R-:W-:Y:S01]  /*aa30*/  IMAD R18, R7, R72.reuse, R18 ;  /* 0x0000004807127224 */ /* 0x080fe200078e0212 */
[----:B------:R-:W-:Y:S01]  /*aa40*/  SHF.L.U32 R121, R81, 0x8, RZ ;  /* 0x0000000851797819 */ /* 0x000fe200000006ff */
[-C--:B------:R-:W-:Y:S01]  /*aa50*/  IMAD R23, R78, R72.reuse, R23 ;  /* 0x000000484e177224 */ /* 0x080fe200078e0217 */
[----:B------:R1:W-:Y:S01]  /*aa60*/  STS.128 [R135+UR44+0xa200], R160 ;  /* 0x00a200a087007988 */ /* 0x0003e20008000c2c */
[----:B------:R-:W-:Y:S01]  /*aa70*/  IMAD R20, R3, R72, R20 ;  /* 0x0000004803147224 */ /* 0x000fe200078e0214 */
[----:B------:R-:W-:Y:S01]  /*aa80*/  SHF.R.S32.HI R3, RZ, 0x18, R121 ;  /* 0x00000018ff037819 */ /* 0x000fe20000011479 */
[C---:B------:R-:W-:Y:S01]  /*aa90*/  IMAD R22, R70.reuse, R26, RZ ;  /* 0x0000001a46167224 */ /* 0x040fe200078e02ff */
[----:B------:R-:W-:Y:S01]  /*aaa0*/  I2IP.S8.S32.SAT R18, R23, R18, RZ ;  /* 0x0000001217127239 */ /* 0x000fe200000014ff */
[----:B------:R-:W-:Y:S01]  /*aab0*/  IMAD R27, R70, R27, RZ ;  /* 0x0000001b461b7224 */ /* 0x000fe200078e02ff */
[----:B------:R-:W-:Y:S01]  /*aac0*/  SHF.R.S32.HI R0, RZ, 0x18, R119 ;  /* 0x00000018ff007819 */ /* 0x000fe20000011477 */
[----:B------:R-:W-:Y:S01]  /*aad0*/  IMAD R21, R4, R72, R21 ;  /* 0x0000004804157224 */ /* 0x000fe200078e0215 */
[----:B------:R-:W-:Y:S01]  /*aae0*/  I2IP.S8.S32.SAT R16, R17, R16, R18 ;  /* 0x0000001011107239 */ /* 0x000fe20000001412 */
[C---:B------:R-:W-:Y:S01]  /*aaf0*/  IMAD R24, R70.reuse, R28, RZ ;  /* 0x0000001c46187224 */ /* 0x040fe200078e02ff */
[----:B------:R-:W-:Y:S01]  /*ab00*/  SHF.R.S32.HI R7, RZ, 0x18, R118 ;  /* 0x00000018ff077819 */ /* 0x000fe20000011476 */
[-C--:B------:R-:W-:Y:S01]  /*ab10*/  IMAD R22, R3, R72.reuse, R22 ;  /* 0x0000004803167224 */ /* 0x080fe200078e0216 */
[----:B------:R-:W-:Y:S01]  /*ab20*/  SHF.R.S32.HI R81, RZ, 0x18, R83 ;  /* 0x00000018ff517819 */ /* 0x000fe20000011453 */
[----:B------:R-:W-:Y:S01]  /*ab30*/  IMAD R27, R79, R72, R27 ;  /* 0x000000484f1b7224 */ /* 0x000fe200078e021b */
[----:B------:R-:W-:Y:S01]  /*ab40*/  SHF.L.U32 R115, R83, 0x8, RZ ;  /* 0x0000000853737819 */ /* 0x000fe200000006ff */
[C---:B------:R-:W-:Y:S01]  /*ab50*/  IMAD R26, R70.reuse, R30, RZ ;  /* 0x0000001e461a7224 */ /* 0x040fe200078e02ff */
[----:B------:R-:W-:Y:S01]  /*ab60*/  SHF.R.S32.HI R83, RZ, 0x18, R85 ;  /* 0x00000018ff537819 */ /* 0x000fe20000011455 */
[----:B------:R-:W-:Y:S01]  /*ab70*/  IMAD R24, R5, R72, R24 ;  /* 0x0000004805187224 */ /* 0x000fe200078e0218 */
[----:B------:R-:W-:Y:S01]  /*ab80*/  I2IP.S8.S32.SAT R17, R27, R22, RZ ;  /* 0x000000161b117239 */ /* 0x000fe200000014ff */
[----:B------:R-:W-:Y:S01]  /*ab90*/  IMAD R31, R70, R31, RZ ;  /* 0x0000001f461f7224 */ /* 0x000fe200078e02ff */
[----:B------:R-:W-:Y:S01]  /*aba0*/  SHF.R.S32.HI R85, RZ, 0x18, R87 ;  /* 0x00000018ff557819 */ /* 0x000fe20000011457 */
[----:B------:R-:W-:Y:S01]  /*abb0*/  IMAD R25, R0, R72, R25 ;  /* 0x0000004800197224 */ /* 0x000fe200078e0219 */
[----:B------:R-:W-:Y:S01]  /*abc0*/  I2IP.S8.S32.SAT R17, R21, R20, R17 ;  /* 0x0000001415117239 */ /* 0x000fe20000001411 */
[----:B------:R-:W-:Y:S01]  /*abd0*/  IMAD R28, R70, R32, RZ ;  /* 0x00000020461c7224 */ /* 0x000fe200078e02ff */
[----:B------:R-:W-:Y:S01]  /*abe0*/  SHF.R.S32.HI R0, RZ, 0x18, R116 ;  /* 0x00000018ff007819 */ /* 0x000fe20000011474 */
[-C--:B------:R-:W-:Y:S01]  /*abf0*/  IMAD R26, R7, R72.reuse, R26 ;  /* 0x00000048071a7224 */ /* 0x080fe200078e021a */
[----:B------:R-:W-:Y:S01]  /*ac00*/  SHF.R.S32.HI R5, RZ, 0x18, R115 ;  /* 0x00000018ff057819 */ /* 0x000fe20000011473 */
[----:B------:R-:W-:Y:S01]  /*ac10*/  IMAD.MOV.U32 R3, RZ, RZ, R117 ;  /* 0x000000ffff037224 */ /* 0x000fe200078e0075 */
[----:B------:R-:W-:Y:S01]  /*ac20*/  SHF.R.S32.HI R7, RZ, 0x18, R109 ;  /* 0x00000018ff077819 */ /* 0x000fe2000001146d */
[----:B------:R-:W-:Y:S01]  /*ac30*/  IMAD R31, R80, R72, R31 ;  /* 0x00000048501f7224 */ /* 0x000fe200078e021f */
[----:B------:R-:W-:Y:S01]  /*ac40*/  SHF.R.S32.HI R87, RZ, 0x18, R89 ;  /* 0x00000018ff577819 */ /* 0x000fe20000011459 */
[----:B------:R-:W-:Y:S01]  /*ac50*/  IMAD R30, R70, R34, RZ ;  /* 0x00000022461e7224 */ /* 0x000fe200078e02ff */
[----:B------:R-:W-:Y:S01]  /*ac60*/  SHF.L.U32 R112, R84, 0x8, RZ ;  /* 0x0000000854707819 */ /* 0x000fe200000006ff */
[----:B------:R-:W-:Y:S01]  /*ac70*/  IMAD R28, R3, R72, R28 ;  /* 0x00000048031c7224 */ /* 0x000fe200078e021c */
[----:B------:R-:W-:Y:S01]  /*ac80*/  I2IP.S8.S32.SAT R18, R31, R26, RZ ;  /* 0x0000001a1f127239 */ /* 0x000fe200000014ff */
[----:B------:R-:W-:Y:S01]  /*ac90*/  IMAD R35, R70, R35, RZ ;  /* 0x0000002346237224 */ /* 0x000fe200078e02ff */
[----:B------:R-:W-:Y:S01]  /*aca0*/  MOV R3, R114 ;  /* 0x0000007200037202 */ /* 0x000fe20000000f00 */
[----:B------:R-:W-:Y:S01]  /*acb0*/  IMAD R29, R0, R72, R29 ;  /* 0x00000048001d7224 */ /* 0x000fe200078e021d */
[----:B------:R-:W-:Y:S01]  /*acc0*/  I2IP.S8.S32.SAT R18, R25, R24, R18 ;  /* 0x0000001819127239 */ /* 0x000fe20000001412 */
[C---:B------:R-:W-:Y:S01]  /*acd0*/  IMAD R32, R70.reuse, R36, RZ ;  /* 0x0000002446207224 */ /* 0x040fe200078e02ff */
[----:B------:R-:W-:Y:S01]  /*ace0*/  SHF.R.S32.HI R0, RZ, 0x18, R113 ;  /* 0x00000018ff007819 */ /* 0x000fe20000011471 */
[-C--:B------:R-:W-:Y:S01]  /*acf0*/  IMAD R30, R5, R72.reuse, R30 ;  /* 0x00000048051e7224 */ /* 0x080fe200078e021e */
[----:B------:R-:W-:Y:S01]  /*ad00*/  MOV R5, R111 ;  /* 0x0000006f00057202 */ /* 0x000fe20000000f00 */
[-C--:B------:R-:W-:Y:S01]  /*ad10*/  IMAD R35, R81, R72.reuse, R35 ;  /* 0x0000004851237224 */ /* 0x080fe200078e0223 */
[----:B------:R-:W-:Y:S01]  /*ad20*/  SHF.R.S32.HI R84, RZ, 0x18, R86 ;  /* 0x00000018ff547819 */ /* 0x000fe20000011456 */
[----:B------:R-:W-:Y:S01]  /*ad30*/  IMAD R32, R3, R72, R32 ;  /* 0x0000004803207224 */ /* 0x000fe200078e0220 */
[----:B------:R-:W-:Y:S01]  /*ad40*/  SHF.R.S32.HI R3, RZ, 0x18, R112 ;  /* 0x00000018ff037819 */ /* 0x000fe20000011470 */
[C---:B------:R-:W-:Y:S01]  /*ad50*/  IMAD R34, R70.reuse, R38, RZ ;  /* 0x0000002646227224 */ /* 0x040fe200078e02ff */
[----:B------:R-:W-:Y:S01]  /*ad60*/  I2IP.S8.S32.SAT R19, R35, R30, RZ ;  /* 0x0000001e23137239 */ /* 0x000fe200000014ff */
[----:B------:R-:W-:Y:S01]  /*ad70*/  IMAD R39, R70, R39, RZ ;  /* 0x0000002746277224 */ /* 0x000fe200078e02ff */
[----:B------:R-:W-:Y:S01]  /*ad80*/  SHF.L.U32 R106, R86, 0x8, RZ ;  /* 0x00000008566a7819 */ /* 0x000fe200000006ff */
[----:B------:R-:W-:Y:S01]  /*ad90*/  IMAD R33, R0, R72, R33 ;  /* 0x0000004800217224 */ /* 0x000fe200078e0221 */
[----:B------:R-:W-:Y:S01]  /*ada0*/  I2IP.S8.S32.SAT R19, R29, R28, R19 ;  /* 0x0000001c1d137239 */ /* 0x000fe20000001413 */
[----:B------:R-:W-:Y:S01]  /*adb0*/  IMAD R36, R70, R40, RZ ;  /* 0x0000002846247224 */ /* 0x000fe200078e02ff */
[----:B------:R-:W-:Y:S01]  /*adc0*/  SHF.R.S32.HI R0, RZ, 0x18, R110 ;  /* 0x00000018ff007819 */ /* 0x000fe2000001146e */
[----:B------:R-:W-:Y:S01]  /*add0*/  IMAD R34, R3, R72, R34 ;  /* 0x0000004803227224 */ /* 0x000fe200078e0222 */
[----:B------:R-:W-:Y:S01]  /*ade0*/  MOV R3, R108 ;  /* 0x0000006c00037202 */ /* 0x000fe20000000f00 */
[----:B------:R-:W-:Y:S01]  /*adf0*/  IMAD R39, R82, R72, R39 ;  /* 0x0000004852277224 */ /* 0x000fe200078e0227 */
[----:B------:R1:W-:Y:S01]  /*ae00*/  STS.128 [R158+0xa200], R16 ;  /* 0x00a200109e007388 */ /* 0x0003e20000000c00 */
[C---:B------:R-:W-:Y:S01]  /*ae10*/  IMAD R38, R70.reuse, R42, RZ ;  /* 0x0000002a46267224 */ /* 0x040fe200078e02ff */
[----:B------:R-:W-:Y:S01]  /*ae20*/  SHF.R.S32.HI R86, RZ, 0x18, R88 ;  /* 0x00000018ff567819 */ /* 0x000fe20000011458 */
[----:B------:R-:W-:Y:S01]  /*ae30*/  IMAD R36, R5, R72, R36 ;  /* 0x0000004805247224 */ /* 0x000fe200078e0224 */
[----:B------:R-:W-:Y:S01]  /*ae40*/  I2IP.S8.S32.SAT R34, R39, R34, RZ ;  /* 0x0000002227227239 */ /* 0x000fe200000014ff */
[----:B------:R-:W-:Y:S01]  /*ae50*/  IMAD R43, R70, R43, RZ ;  /* 0x0000002b462b7224 */ /* 0x000fe200078e02ff */
[----:B------:R-:W-:Y:S01]  /*ae60*/  MOV R5, R105 ;  /* 0x0000006900057202 */ /* 0x000fe20000000f00 */
[----:B------:R-:W-:Y:S01]  /*ae70*/  IMAD R37, R0, R72, R37 ;  /* 0x0000004800257224 */ /* 0x000fe200078e0225 */
[----:B------:R-:W-:Y:S01]  /*ae80*/  I2IP.S8.S32.SAT R32, R33, R32, R34 ;  /* 0x0000002021207239 */ /* 0x000fe20000001422 */
[----:B------:R-:W-:Y:S01]  /*ae90*/  IMAD R40, R70, R44, RZ ;  /* 0x0000002c46287224 */ /* 0x000fe200078e02ff */
[----:B------:R-:W-:Y:S01]  /*aea0*/  SHF.R.S32.HI R0, RZ, 0x18, R107 ;  /* 0x00000018ff007819 */ /* 0x000fe2000001146b */
[-C--:B------:R-:W-:Y:S01]  /*aeb0*/  IMAD R38, R7, R72.reuse, R38 ;  /* 0x0000004807267224 */ /* 0x080fe200078e0226 */
[----:B------:R-:W-:Y:S01]  /*aec0*/  SHF.R.S32.HI R7, RZ, 0x18, R103 ;  /* 0x00000018ff077819 */ /* 0x000fe20000011467 */
[-C--:B------:R-:W-:Y:S01]  /*aed0*/  IMAD R43, R83, R72.reuse, R43 ;  /* 0x00000048532b7224 */ /* 0x080fe200078e022b */
[----:B------:R-:W-:Y:S01]  /*aee0*/  SHF.L.U32 R100, R88, 0x8, RZ ;  /* 0x0000000858647819 */ /* 0x000fe200000006ff */
        /* <DEDUP_REMOVED lines=11> */
[----:B------:R-:W-:Y:S01]  /*afa0*/  SHF.L.U32 R97, R89, 0x8, RZ ;  /* 0x0000000859617819 */ /* 0x000fe200000006ff */
        /* <DEDUP_REMOVED lines=13> */
[----:B------:R-:W-:Y:S01]  /*b080*/  IADD3 R68, PT, PT, R68, 0x1, RZ ;  /* 0x0000000144447810 */ /* 0x000fe20007ffe0ff */
[----:B------:R-:W-:Y:S02]  /*b090*/  IMAD.MOV.U32 R3, RZ, RZ, R102 ;  /* 0x000000ffff037224 */ /* 0x000fe400078e0066 */
[-C--:B------:R-:W-:Y:S02]  /*b0a0*/  IMAD R51, R85, R72.reuse, R51 ;  /* 0x0000004855337224 */ /* 0x080fe400078e0233 */
[----:B------:R-:W-:Y:S01]  /*b0b0*/  IMAD R48, R3, R72, R48 ;  /* 0x0000004803307224 */ /* 0x000fe200078e0230 */
[----:B------:R-:W-:Y:S01]  /*b0c0*/  SHF.R.S32.HI R3, RZ, 0x18, R100 ;  /* 0x00000018ff037819 */ /* 0x000fe20000011464 */
[C---:B------:R-:W-:Y:S01]  /*b0d0*/  IMAD R50, R70.reuse, R54, RZ ;  /* 0x0000003646327224 */ /* 0x040fe200078e02ff */
[----:B------:R-:W-:Y:S01]  /*b0e0*/  I2IP.S8.S32.SAT R35, R51, R46, RZ ;  /* 0x0000002e33237239 */ /* 0x000fe200000014ff */
[----:B------:R-:W-:Y:S02]  /*b0f0*/  IMAD R55, R70, R55, RZ ;  /* 0x0000003746377224 */ /* 0x000fe400078e02ff */
[----:B------:R-:W-:Y:S01]  /*b100*/  IMAD R49, R0, R72, R49 ;  /* 0x0000004800317224 */ /* 0x000fe200078e0231 */
[----:B------:R-:W-:Y:S01]  /*b110*/  I2IP.S8.S32.SAT R35, R45, R44, R35 ;  /* 0x0000002c2d237239 */ /* 0x000fe20000001423 */
[----:B------:R-:W-:Y:S01]  /*b120*/  IMAD R52, R70, R56, RZ ;  /* 0x0000003846347224 */ /* 0x000fe200078e02ff */
[----:B------:R-:W-:Y:S01]  /*b130*/  SHF.R.S32.HI R0, RZ, 0x18, R98 ;  /* 0x00000018ff007819 */ /* 0x000fe20000011462 */
[-C--:B------:R-:W-:Y:S01]  /*b140*/  IMAD R50, R3, R72.reuse, R50 ;  /* 0x0000004803327224 */ /* 0x080fe200078e0232 */
[----:B------:R-:W-:Y:S01]  /*b150*/  SHF.R.S32.HI R3, RZ, 0x18, R97 ;  /* 0x00000018ff037819 */ /* 0x000fe20000011461 */
[----:B------:R-:W-:Y:S01]  /*b160*/  IMAD R55, R86, R72, R55 ;  /* 0x0000004856377224 */ /* 0x000fe200078e0237 */
[----:B------:R1:W-:Y:S01]  /*b170*/  STS.128 [R157+0xa200], R32 ;  /* 0x00a200209d007388 */ /* 0x0003e20000000c00 */
[----:B------:R-:W-:Y:S01]  /*b180*/  IMAD.U32 R95, R90, 0x10000, RZ ;  /* 0x000100005a5f7824 */ /* 0x000fe200078e00ff */
[----:B------:R-:W-:Y:S01]  /*b190*/  SHF.L.U32 R90, R91, 0x8, RZ ;  /* 0x000000085b5a7819 */ /* 0x000fe200000006ff */
[C---:B------:R-:W-:Y:S01]  /*b1a0*/  IMAD R54, R70.reuse, R58, RZ ;  /* 0x0000003a46367224 */ /* 0x040fe200078e02ff */
[----:B------:R-:W-:Y:S01]  /*b1b0*/  I2IP.S8.S32.SAT R50, R55, R50, RZ ;  /* 0x0000003237327239 */ /* 0x000fe200000014ff */
[----:B------:R-:W-:Y:S01]  /*b1c0*/  IMAD R52, R5, R72, R52 ;  /* 0x0000004805347224 */ /* 0x000fe200078e0234 */
[----:B------:R-:W-:Y:S01]  /*b1d0*/  MOV R5, R96 ;  /* 0x0000006000057202 */ /* 0x000fe20000000f00 */
[----:B------:R-:W-:Y:S01]  /*b1e0*/  IMAD R59, R70, R59, RZ ;  /* 0x0000003b463b7224 */ /* 0x000fe200078e02ff */
[----:B------:R-:W-:Y:S01]  /*b1f0*/  I2IP.S8.S32.SAT R48, R49, R48, R50 ;  /* 0x0000003031307239 */ /* 0x000fe20000001432 */
[----:B------:R-:W-:Y:S01]  /*b200*/  IMAD R53, R0, R72, R53 ;  /* 0x0000004800357224 */ /* 0x000fe200078e0235 */
[----:B------:R-:W-:Y:S01]  /*b210*/  SHF.R.S32.HI R0, RZ, 0x18, R95 ;  /* 0x00000018ff007819 */ /* 0x000fe2000001145f */
[C---:B------:R-:W-:Y:S02]  /*b220*/  IMAD R56, R70.reuse, R60, RZ ;  /* 0x0000003c46387224 */ /* 0x040fe400078e02ff */
[-C--:B------:R-:W-:Y:S01]  /*b230*/  IMAD R54, R3, R72.reuse, R54 ;  /* 0x0000004803367224 */ /* 0x080fe200078e0236 */
[----:B------:R-:W-:Y:S01]  /*b240*/  SHF.R.S32.HI R3, RZ, 0x18, R94 ;  /* 0x00000018ff037819 */ /* 0x000fe2000001145e */
[----:B------:R-:W-:Y:S02]  /*b250*/  IMAD R59, R87, R72, R59 ;  /* 0x00000048573b7224 */ /* 0x000fe400078e023b */
[C---:B------:R-:W-:Y:S02]  /*b260*/  IMAD R58, R70.reuse, R62, RZ ;  /* 0x0000003e463a7224 */ /* 0x040fe400078e02ff */
[----:B------:R-:W-:Y:S01]  /*b270*/  IMAD R56, R5, R72, R56 ;  /* 0x0000004805387224 */ /* 0x000fe200078e0238 */
[----:B------:R-:W-:Y:S01]  /*b280*/  I2IP.S8.S32.SAT R54, R59, R54, RZ ;  /* 0x000000363b367239 */ /* 0x000fe200000014ff */
[----:B------:R-:W-:Y:S01]  /*b290*/  IMAD R63, R70, R63, RZ ;  /* 0x0000003f463f7224 */ /* 0x000fe200078e02ff */
[----:B------:R-:W-:Y:S01]  /*b2a0*/  MOV R5, R93 ;  /* 0x0000005d00057202 */ /* 0x000fe20000000f00 */
[----:B------:R-:W-:Y:S01]  /*b2b0*/  IMAD R57, R0, R72, R57 ;  /* 0x0000004800397224 */ /* 0x000fe200078e0239 */
[----:B------:R-:W-:Y:S01]  /*b2c0*/  SHF.R.S32.HI R0, RZ, 0x18, R92 ;  /* 0x00000018ff007819 */ /* 0x000fe2000001145c */
[----:B------:R-:W-:Y:S01]  /*b2d0*/  IMAD R60, R70, R64, RZ ;  /* 0x00000040463c7224 */ /* 0x000fe200078e02ff */
[----:B------:R-:W-:Y:S01]  /*b2e0*/  I2IP.S8.S32.SAT R49, R53, R52, R54 ;  /* 0x0000003435317239 */ /* 0x000fe20000001436 */
[-C--:B------:R-:W-:Y:S01]  /*b2f0*/  IMAD R58, R3, R72.reuse, R58 ;  /* 0x00000048033a7224 */ /* 0x080fe200078e023a */
        /* <DEDUP_REMOVED lines=30> */
.L_x_127:
[----:B------:R-:W-:Y:S05]  /*b4e0*/  BSYNC.RECONVERGENT B0 ;  /* 0x0000000000007941 */ /* 0x000fea0003800200 */
.L_x_126:
[----:B------:R-:W-:Y:S01]  /*b4f0*/  R2UR UR5, R142 ;  /* 0x000000008e0572ca */ /* 0x000fe200000e0000 */
[----:B------:R-:W-:Y:S01]  /*b500*/  BAR.SYNC.DEFER_BLOCKING 0x1, 0x80 ;  /* 0x0042000000007b1d */ /* 0x000fe20000010000 */
[----:B------:R-:W-:Y:S01]  /*b510*/  R2UR UR4, R143 ;  /* 0x000000008f0472ca */ /* 0x000fe200000e0000 */
[----:B------:R-:W-:Y:S01]  /*b520*/  UISETP.NE.AND UP0, UPT, UR46, URZ, UPT ;  /* 0x000000ff2e00728c */ /* 0x000fe2000bf05270 */
[----:B------:R-:W-:Y:S02]  /*b530*/  ISETP.NE.AND P0, PT, R145, 0x2, PT ;  /* 0x000000029100780c */ /* 0x000fe40003f05270 */
[C---:B------:R-:W-:Y:S02]  /*b540*/  ISETP.NE.AND P1, PT, R68.reuse, 0x2, PT ;  /* 0x000000024400780c */ /* 0x040fe40003f25270 */
[----:B------:R-:W-:Y:S02]  /*b550*/  SEL R2, RZ, 0x1, P0 ;  /* 0x00000001ff027807 */ /* 0x000fe40000000000 */
[----:B------:R-:W-:Y:S02]  /*b560*/  SEL R0, RZ, 0x1, P1 ;  /* 0x00000001ff007807 */ /* 0x000fe40000800000 */
[----:B------:R-:W-:Y:S01]  /*b570*/  LOP3.LUT R147, R147, R2, RZ, 0x3c, !PT ;  /* 0x0000000293937212 */ /* 0x000fe200078e3cff */
[----:B------:R-:W-:Y:S01]  /*b580*/  UIADD3 UR20, UPT, UPT, UR37, UR5, URZ ;  /* 0x0000000525147290 */ /* 0x000fe2000fffe0ff */
[----:B------:R-:W-:Y:S01]  /*b590*/  LOP3.LUT R149, R149, R0, RZ, 0x3c, !PT ;  /* 0x0000000095957212 */ /* 0x000fe200078e3cff */
[----:B------:R-:W-:Y:S01]  /*b5a0*/  UIADD3 UR16, UPT, UPT, UR38, UR4, URZ ;  /* 0x0000000426107290 */ /* 0x000fe2000fffe0ff */
[----:B------:R-:W-:Y:S02]  /*b5b0*/  SEL R145, R145, RZ, P0 ;  /* 0x000000ff91917207 */ /* 0x000fe40000000000 */
[----:B------:R-:W-:Y:S01]  /*b5c0*/  SEL R68, R68, RZ, P1 ;  /* 0x000000ff44447207 */ /* 0x000fe20000800000 */
[----:B------:R-:W-:Y:S01]  /*b5d0*/  UMOV UR36, UR59 ;  /* 0x0000003b00247c82 */ /* 0x000fe20008000000 */
[----:B------:R-:W-:Y:S07]  /*b5e0*/  BRA.U UP0, `(.L_x_128) ;  /* 0xffffff9900447547 */ /* 0x000fee000b83ffff */
[----:B------:R-:W-:Y:S05]  /*b5f0*/  EXIT ;  /* 0x000000000000794d */ /* 0x000fea0003800000 */
.L_x_24:
[----:B--2---:R2:W3:Y:S02]  /*b600*/  SYNCS.PHASECHK.TRANS64.TRYWAIT P0, [R3+URZ+0xd0], R2 ;  /* 0x0000d002030075a7 */ /* 0x0044e400080011ff */
[----:B---3--:R-:W-:Y:S05]  /*b610*/  @!P0 NANOSLEEP.SYNCS 0x989680 ;  /* 0x009896800000895d */ /* 0x008fea0003900000 */
[----:B------:R-:W3:Y:S02]  /*b620*/  @!P0 SYNCS.PHASECHK.TRANS64 P0, [R3+URZ+0xd0], R2 ;  /* 0x0000d002030085a7 */ /* 0x000ee400080010ff */
[----:B---3--:R-:W-:Y:S05]  /*b630*/  @!P0 BRA `(.L_x_24) ;  /* 0xfffffffc00f08947 */ /* 0x008fea000383ffff */
[----:B------:R-:W-:Y:S05]  /*b640*/  BRA `(.L_x_129) ;  /* 0xffffff6000887947 */ /* 0x000fea000383ffff */
.L_x_27:
[----:B-1----:R-:W-:-:S07]  /*b650*/  MOV R0, UR33 ;  /* 0x0000002100007c02 */ /* 0x002fce0008000f00 */
.L_x_130:
[----:B-1----:R1:W2:Y:S02]  /*b660*/  SYNCS.PHASECHK.TRANS64.TRYWAIT P0, [R0+URZ+0x18], R3 ;  /* 0x00001803000075a7 */ /* 0x0022a400080011ff */
[----:B--2---:R-:W-:Y:S05]  /*b670*/  @!P0 NANOSLEEP.SYNCS 0x989680 ;  /* 0x009896800000895d */ /* 0x004fea0003900000 */
[----:B------:R-:W2:Y:S02]  /*b680*/  @!P0 SYNCS.PHASECHK.TRANS64 P0, [R0+URZ+0x18], R3 ;  /* 0x00001803000085a7 */ /* 0x000ea400080010ff */
[----:B--2---:R-:W-:Y:S05]  /*b690*/  @!P0 BRA `(.L_x_130) ;  /* 0xfffffffc00f08947 */ /* 0x004fea000383ffff */
[----:B------:R-:W-:Y:S05]  /*b6a0*/  BRA `(.L_x_26) ;  /* 0xffffff6000d07947 */ /* 0x000fea000383ffff */
.L_x_34:
[----:B-1----:R-:W-:-:S07]  /*b6b0*/  MOV R0, UR17 ;  /* 0x0000001100007c02 */ /* 0x002fce0008000f00 */
.L_x_131:
[----:B-1----:R1:W2:Y:S02]  /*b6c0*/  SYNCS.PHASECHK.TRANS64.TRYWAIT P0, [R0+URZ+0x18], R3 ;  /* 0x00001803000075a7 */ /* 0x0022a400080011ff */
[----:B--2---:R-:W-:Y:S05]  /*b6d0*/  @!P0 NANOSLEEP.SYNCS 0x989680 ;  /* 0x009896800000895d */ /* 0x004fea0003900000 */
[----:B------:R-:W2:Y:S02]  /*b6e0*/  @!P0 SYNCS.PHASECHK.TRANS64 P0, [R0+URZ+0x18], R3 ;  /* 0x00001803000085a7 */ /* 0x000ea400080010ff */
[----:B--2---:R-:W-:Y:S05]  /*b6f0*/  @!P0 BRA `(.L_x_131) ;  /* 0xfffffffc00f08947 */ /* 0x004fea000383ffff */
[----:B------:R-:W-:Y:S05]  /*b700*/  BRA `(.L_x_33) ;  /* 0xffffff64008c7947 */ /* 0x000fea000383ffff */
.L_x_39:
[----:B-1----:R1:W2:Y:S02]  /*b710*/  SYNCS.PHASECHK.TRANS64.TRYWAIT P0, [R3+URZ+0x80], R0 ;  /* 0x00008000030075a7 */ /* 0x0022a400080011ff */
[----:B--2---:R-:W-:Y:S05]  /*b720*/  @!P0 NANOSLEEP.SYNCS 0x989680 ;  /* 0x009896800000895d */ /* 0x004fea0003900000 */
[----:B------:R-:W2:Y:S02]  /*b730*/  @!P0 SYNCS.PHASECHK.TRANS64 P0, [R3+URZ+0x80], R0 ;  /* 0x00008000030085a7 */ /* 0x000ea400080010ff */
[----:B--2---:R-:W-:Y:S05]  /*b740*/  @!P0 BRA `(.L_x_39) ;  /* 0xfffffffc00f08947 */ /* 0x004fea000383ffff */
[----:B------:R-:W-:Y:S05]  /*b750*/  BRA `(.L_x_132) ;  /* 0xffffff6800307947 */ /* 0x000fea000383ffff */
.L_x_43:
[----:B-1----:R-:W-:-:S07]  /*b760*/  MOV R0, UR4 ;  /* 0x0000000400007c02 */ /* 0x002fce0008000f00 */
.L_x_133:
[----:B-1----:R1:W2:Y:S02]  /*b770*/  SYNCS.PHASECHK.TRANS64.TRYWAIT P0, [R0+URZ], R3 ;  /* 0x00000003000075a7 */ /* 0x0022a400080011ff */
[----:B--2---:R-:W-:Y:S05]  /*b780*/  @!P0 NANOSLEEP.SYNCS 0x989680 ;  /* 0x009896800000895d */ /* 0x004fea0003900000 */
[----:B------:R-:W2:Y:S02]  /*b790*/  @!P0 SYNCS.PHASECHK.TRANS64 P0, [R0+URZ], R3 ;  /* 0x00000003000085a7 */ /* 0x000ea400080010ff */
[----:B--2---:R-:W-:Y:S05]  /*b7a0*/  @!P0 BRA `(.L_x_133) ;  /* 0xfffffffc00f08947 */ /* 0x004fea000383ffff */
[----:B------:R-:W-:Y:S05]  /*b7b0*/  BRA `(.L_x_134) ;  /* 0xffffff6c00dc7947 */ /* 0x000fea000383ffff */
.L_x_44:
[----:B------:R-:W-:-:S07]  /*b7c0*/  MOV R0, UR5 ;  /* 0x0000000500007c02 */ /* 0x000fce0008000f00 */
.L_x_135:
[----:B-1----:R1:W2:Y:S02]  /*b7d0*/  SYNCS.PHASECHK.TRANS64.TRYWAIT P0, [R0+URZ], R3 ;  /* 0x00000003000075a7 */ /* 0x0022a400080011ff */
[----:B--2---:R-:W-:Y:S05]  /*b7e0*/  @!P0 NANOSLEEP.SYNCS 0x989680 ;  /* 0x009896800000895d */ /* 0x004fea0003900000 */
[----:B------:R-:W2:Y:S02]  /*b7f0*/  @!P0 SYNCS.PHASECHK.TRANS64 P0, [R0+URZ], R3 ;  /* 0x00000003000085a7 */ /* 0x000ea400080010ff */
[----:B--2---:R-:W-:Y:S05]  /*b800*/  @!P0 BRA `(.L_x_135) ;  /* 0xfffffffc00f08947 */ /* 0x004fea000383ffff */
[----:B------:R-:W-:Y:S05]  /*b810*/  BRA `(.L_x_136) ;  /* 0xffffff6c00e87947 */ /* 0x000fea000383ffff */
.L_x_47:
[----:B-1----:R1:W2:Y:S02]  /*b820*/  SYNCS.PHASECHK.TRANS64.TRYWAIT P0, [R2+URZ+0xc0], R5 ;  /* 0x0000c005020075a7 */ /* 0x0022a400080011ff */
[----:B--2---:R-:W-:Y:S05]  /*b830*/  @!P0 NANOSLEEP.SYNCS 0x989680 ;  /* 0x009896800000895d */ /* 0x004fea0003900000 */
[----:B------:R-:W2:Y:S02]  /*b840*/  @!P0 SYNCS.PHASECHK.TRANS64 P0, [R2+URZ+0xc0], R5 ;  /* 0x0000c005020085a7 */ /* 0x000ea400080010ff */
[----:B--2---:R-:W-:Y:S05]  /*b850*/  @!P0 BRA `(.L_x_47) ;  /* 0xfffffffc00f08947 */ /* 0x004fea000383ffff */
[----:B------:R-:W-:Y:S05]  /*b860*/  BRA `(.L_x_137) ;  /* 0xffffff7000447947 */ /* 0x000fea000383ffff */
.L_x_48:
[----:B------:R-:W-:-:S07]  /*b870*/  MOV R2, UR4 ;  /* 0x0000000400027c02 */ /* 0x000fce0008000f00 */
.L_x_138:
[----:B-1----:R1:W2:Y:S02]  /*b880*/  SYNCS.PHASECHK.TRANS64.TRYWAIT P0, [R2+URZ+0x90], R5 ;  /* 0x00009005020075a7 */ /* 0x0022a400080011ff */
[----:B--2---:R-:W-:Y:S05]  /*b890*/  @!P0 NANOSLEEP.SYNCS 0x989680 ;  /* 0x009896800000895d */ /* 0x004fea0003900000 */
[----:B------:R-:W2:Y:S02]  /*b8a0*/  @!P0 SYNCS.PHASECHK.TRANS64 P0, [R2+URZ+0x90], R5 ;  /* 0x00009005020085a7 */ /* 0x000ea400080010ff */
[----:B--2---:R-:W-:Y:S05]  /*b8b0*/  @!P0 BRA `(.L_x_138) ;  /* 0xfffffffc00f08947 */ /* 0x004fea000383ffff */
[----:B------:R-:W-:Y:S05]  /*b8c0*/  BRA `(.L_x_139) ;  /* 0xffffff7000547947 */ /* 0x000fea000383ffff */
.L_x_49:
[----:B-1----:R1:W2:Y:S02]  /*b8d0*/  SYNCS.PHASECHK.TRANS64.TRYWAIT P1, [R2+URZ+0x80], R5 ;  /* 0x00008005020075a7 */ /* 0x0022a400080211ff */
[----:B--2---:R-:W-:Y:S05]  /*b8e0*/  @!P1 NANOSLEEP.SYNCS 0x989680 ;  /* 0x009896800000995d */ /* 0x004fea0003900000 */
[----:B------:R-:W2:Y:S02]  /*b8f0*/  @!P1 SYNCS.PHASECHK.TRANS64 P1, [R2+URZ+0x80], R5 ;  /* 0x00008005020095a7 */ /* 0x000ea400080210ff */
[----:B--2---:R-:W-:Y:S05]  /*b900*/  @!P1 BRA `(.L_x_49) ;  /* 0xfffffffc00f09947 */ /* 0x004fea000383ffff */
[----:B------:R-:W-:Y:S05]  /*b910*/  BRA `(.L_x_140) ;  /* 0xffffff7000847947 */ /* 0x000fea000383ffff */
.L_x_52:
[----:B------:R-:W-:-:S07]  /*b920*/  MOV R0, UR4 ;  /* 0x0000000400007c02 */ /* 0x000fce0008000f00 */
.L_x_141:
[----:B-1----:R1:W2:Y:S02]  /*b930*/  SYNCS.PHASECHK.TRANS64.TRYWAIT P0, [R0+URZ+0x90], R3 ;  /* 0x00009003000075a7 */ /* 0x0022a400080011ff */
[----:B--2---:R-:W-:Y:S05]  /*b940*/  @!P0 NANOSLEEP.SYNCS 0x989680 ;  /* 0x009896800000895d */ /* 0x004fea0003900000 */
[----:B------:R-:W2:Y:S02]  /*b950*/  @!P0 SYNCS.PHASECHK.TRANS64 P0, [R0+URZ+0x90], R3 ;  /* 0x00009003000085a7 */ /* 0x000ea400080010ff */
[----:B--2---:R-:W-:Y:S05]  /*b960*/  @!P0 BRA `(.L_x_141) ;  /* 0xfffffffc00f08947 */ /* 0x004fea000383ffff */
[----:B------:R-:W-:Y:S05]  /*b970*/  BRA `(.L_x_51) ;  /* 0xffffff7000d87947 */ /* 0x000fea000383ffff */
.L_x_59:
[----:B-1----:R1:W2:Y:S02]  /*b980*/  SYNCS.PHASECHK.TRANS64.TRYWAIT P1, [R0+URZ+0x80], R5 ;  /* 0x00008005000075a7 */ /* 0x0022a400080211ff */
[----:B--2---:R-:W-:Y:S05]  /*b990*/  @!P1 NANOSLEEP.SYNCS 0x989680 ;  /* 0x009896800000995d */ /* 0x004fea0003900000 */
[----:B------:R-:W2:Y:S02]  /*b9a0*/  @!P1 SYNCS.PHASECHK.TRANS64 P1, [R0+URZ+0x80], R5 ;  /* 0x00008005000095a7 */ /* 0x000ea400080210ff */
[----:B--2---:R-:W-:Y:S05]  /*b9b0*/  @!P1 BRA `(.L_x_59) ;  /* 0xfffffffc00f09947 */ /* 0x004fea000383ffff */
[----:B------:R-:W-:Y:S05]  /*b9c0*/  BRA `(.L_x_142) ;  /* 0xffffff78003c7947 */ /* 0x000fea000383ffff */
.L_x_60:
[----:B------:R-:W-:-:S07]  /*b9d0*/  MOV R3, UR22 ;  /* 0x0000001600037c02 */ /* 0x000fce0008000f00 */
.L_x_143:
[----:B-1----:R1:W2:Y:S02]  /*b9e0*/  SYNCS.PHASECHK.TRANS64.TRYWAIT P0, [R3+URZ+0xb0], R0 ;  /* 0x0000b000030075a7 */ /* 0x0022a400080011ff */
[----:B--2---:R-:W-:Y:S05]  /*b9f0*/  @!P0 NANOSLEEP.SYNCS 0x989680 ;  /* 0x009896800000895d */ /* 0x004fea0003900000 */
[----:B------:R-:W2:Y:S02]  /*ba00*/  @!P0 SYNCS.PHASECHK.TRANS64 P0, [R3+URZ+0xb0], R0 ;  /* 0x0000b000030085a7 */ /* 0x000ea400080010ff */
[----:B--2---:R-:W-:Y:S05]  /*ba10*/  @!P0 BRA `(.L_x_143) ;  /* 0xfffffffc00f08947 */ /* 0x004fea000383ffff */
[----:B------:R-:W-:Y:S05]  /*ba20*/  BRA `(.L_x_144) ;  /* 0xffffff7800747947 */ /* 0x000fea000383ffff */
.L_x_63:
[----:B------:R-:W-:Y:S07]  /*ba30*/  MOV R0, UR5 ;  /* 0x0000000500007c02 */ /* 0x000fee0008000f00 */
.L_x_145:
[----:B-1----:R1:W2:Y:S02]  /*ba40*/  SYNCS.PHASECHK.TRANS64.TRYWAIT P0, [R0+URZ], R3 ;  /* 0x00000003000075a7 */ /* 0x0022a400080011ff */
[----:B--2---:R-:W-:Y:S05]  /*ba50*/  @!P0 NANOSLEEP.SYNCS 0x989680 ;  /* 0x009896800000895d */ /* 0x004fea0003900000 */
[----:B------:R-:W2:Y:S02]  /*ba60*/  @!P0 SYNCS.PHASECHK.TRANS64 P0, [R0+URZ], R3 ;  /* 0x00000003000085a7 */ /* 0x000ea400080010ff */
[----:B--2---:R-:W-:Y:S05]  /*ba70*/  @!P0 BRA `(.L_x_145) ;  /* 0xfffffffc00f08947 */ /* 0x004fea000383ffff */
[----:B------:R-:W-:Y:S05]  /*ba80*/  BRA `(.L_x_62) ;  /* 0xffffff7800907947 */ /* 0x000fea000383ffff */
.L_x_66:
[----:B------:R-:W-:-:S07]  /*ba90*/  MOV R0, UR4 ;  /* 0x0000000400007c02 */ /* 0x000fce0008000f00 */
.L_x_146:
[----:B--2---:R2:W4:Y:S02]  /*baa0*/  SYNCS.PHASECHK.TRANS64.TRYWAIT P0, [R0+URZ], R3 ;  /* 0x00000003000075a7 */ /* 0x00452400080011ff */
[----:B----4-:R-:W-:Y:S05]  /*bab0*/  @!P0 NANOSLEEP.SYNCS 0x989680 ;  /* 0x009896800000895d */ /* 0x010fea0003900000 */
[----:B------:R-:W4:Y:S02]  /*bac0*/  @!P0 SYNCS.PHASECHK.TRANS64 P0, [R0+URZ], R3 ;  /* 0x00000003000085a7 */ /* 0x000f2400080010ff */
[----:B----4-:R-:W-:Y:S05]  /*bad0*/  @!P0 BRA `(.L_x_146) ;  /* 0xfffffffc00f08947 */ /* 0x010fea000383ffff */
[----:B------:R-:W-:Y:S05]  /*bae0*/  BRA `(.L_x_147) ;  /* 0xffffff7c00447947 */ /* 0x000fea000383ffff */
.L_x_67:
[----:B------:R-:W-:-:S07]  /*baf0*/  MOV R0, UR4 ;  /* 0x0000000400007c02 */ /* 0x000fce0008000f00 */
.L_x_148:
[----:B-1----:R1:W2:Y:S02]  /*bb00*/  SYNCS.PHASECHK.TRANS64.TRYWAIT P0, [R0+URZ], R3 ;  /* 0x00000003000075a7 */ /* 0x0022a400080011ff */
[----:B--2---:R-:W-:Y:S05]  /*bb10*/  @!P0 NANOSLEEP.SYNCS 0x989680 ;  /* 0x009896800000895d */ /* 0x004fea0003900000 */
[----:B------:R-:W2:Y:S02]  /*bb20*/  @!P0 SYNCS.PHASECHK.TRANS64 P0, [R0+URZ], R3 ;  /* 0x00000003000085a7 */ /* 0x000ea400080010ff */
[----:B--2---:R-:W-:Y:S05]  /*bb30*/  @!P0 BRA `(.L_x_148) ;  /* 0xfffffffc00f08947 */ /* 0x004fea000383ffff */
[----:B------:R-:W-:Y:S05]  /*bb40*/  BRA `(.L_x_149) ;  /* 0xffffff7c00507947 */ /* 0x000fea000383ffff */
.L_x_72:
[----:B--2---:R2:W3:Y:S02]  /*bb50*/  SYNCS.PHASECHK.TRANS64.TRYWAIT P0, [R12+URZ+0x80], R9 ;  /* 0x000080090c0075a7 */ /* 0x0044e400080011ff */
[----:B---3--:R-:W-:Y:S05]  /*bb60*/  @!P0 NANOSLEEP.SYNCS 0x989680 ;  /* 0x009896800000895d */ /* 0x008fea0003900000 */
[----:B------:R-:W3:Y:S02]  /*bb70*/  @!P0 SYNCS.PHASECHK.TRANS64 P0, [R12+URZ+0x80], R9 ;  /* 0x000080090c0085a7 */ /* 0x000ee400080010ff */
[----:B---3--:R-:W-:Y:S05]  /*bb80*/  @!P0 BRA `(.L_x_72) ;  /* 0xfffffffc00f08947 */ /* 0x008fea000383ffff */
[----:B------:R-:W-:Y:S05]  /*bb90*/  BRA `(.L_x_150) ;  /* 0xffffff8000707947 */ /* 0x000fea000383ffff */
.L_x_75:
[----:B------:R-:W-:Y:S07]  /*bba0*/  MOV R0, UR21 ;  /* 0x0000001500007c02 */ /* 0x000fee0008000f00 */
.L_x_151:
[----:B--2---:R2:W3:Y:S02]  /*bbb0*/  SYNCS.PHASECHK.TRANS64.TRYWAIT P2, [R0+URZ+0x78], R11 ;  /* 0x0000780b000075a7 */ /* 0x0044e400080411ff */
[----:B---3--:R-:W-:Y:S05]  /*bbc0*/  @!P2 NANOSLEEP.SYNCS 0x989680 ;  /* 0x009896800000a95d */ /* 0x008fea0003900000 */
[----:B------:R-:W3:Y:S02]  /*bbd0*/  @!P2 SYNCS.PHASECHK.TRANS64 P2, [R0+URZ+0x78], R11 ;  /* 0x0000780b0000a5a7 */ /* 0x000ee400080410ff */
[----:B---3--:R-:W-:Y:S05]  /*bbe0*/  @!P2 BRA `(.L_x_151) ;  /* 0xfffffffc00f0a947 */ /* 0x008fea000383ffff */
[----:B------:R-:W-:Y:S05]  /*bbf0*/  BRA `(.L_x_74) ;  /* 0xffffff8400d87947 */ /* 0x000fea000383ffff */
.L_x_78:
[----:B--2---:R-:W-:Y:S07]  /*bc00*/  MOV R0, UR21 ;  /* 0x0000001500007c02 */ /* 0x004fee0008000f00 */
.L_x_152:
[----:B--2---:R2:W3:Y:S02]  /*bc10*/  SYNCS.PHASECHK.TRANS64.TRYWAIT P0, [R0+URZ+0x50], R9 ;  /* 0x00005009000075a7 */ /* 0x0044e400080011ff */
[----:B---3--:R-:W-:Y:S05]  /*bc20*/  @!P0 NANOSLEEP.SYNCS 0x989680 ;  /* 0x009896800000895d */ /* 0x008fea0003900000 */
[----:B------:R-:W3:Y:S02]  /*bc30*/  @!P0 SYNCS.PHASECHK.TRANS64 P0, [R0+URZ+0x50], R9 ;  /* 0x00005009000085a7 */ /* 0x000ee400080010ff */
[----:B---3--:R-:W-:Y:S05]  /*bc40*/  @!P0 BRA `(.L_x_152) ;  /* 0xfffffffc00f08947 */ /* 0x008fea000383ffff */
[----:B------:R-:W-:Y:S05]  /*bc50*/  BRA `(.L_x_153) ;  /* 0xffffff8800347947 */ /* 0x000fea000383ffff */
.L_x_79:
[----:B------:R-:W-:Y:S07]  /*bc60*/  MOV R0, UR21 ;  /* 0x0000001500007c02 */ /* 0x000fee0008000f00 */
.L_x_154:
[----:B--2---:R2:W3:Y:S02]  /*bc70*/  SYNCS.PHASECHK.TRANS64.TRYWAIT P0, [R0+URZ+0x58], R9 ;  /* 0x00005809000075a7 */ /* 0x0044e400080011ff */
[----:B---3--:R-:W-:Y:S05]  /*bc80*/  @!P0 NANOSLEEP.SYNCS 0x989680 ;  /* 0x009896800000895d */ /* 0x008fea0003900000 */
[----:B------:R-:W3:Y:S02]  /*bc90*/  @!P0 SYNCS.PHASECHK.TRANS64 P0, [R0+URZ+0x58], R9 ;  /* 0x00005809000085a7 */ /* 0x000ee400080010ff */
[----:B---3--:R-:W-:Y:S05]  /*bca0*/  @!P0 BRA `(.L_x_154) ;  /* 0xfffffffc00f08947 */ /* 0x008fea000383ffff */
[----:B------:R-:W-:Y:S05]  /*bcb0*/  BRA `(.L_x_155) ;  /* 0xffffff8800707947 */ /* 0x000fea000383ffff */
.L_x_80:
[----:B------:R-:W-:Y:S07]  /*bcc0*/  MOV R0, UR21 ;  /* 0x0000001500007c02 */ /* 0x000fee0008000f00 */
.L_x_156:
[----:B--2---:R2:W3:Y:S02]  /*bcd0*/  SYNCS.PHASECHK.TRANS64.TRYWAIT P0, [R0+URZ+0x60], R9 ;  /* 0x00006009000075a7 */ /* 0x0044e400080011ff */
[----:B---3--:R-:W-:Y:S05]  /*bce0*/  @!P0 NANOSLEEP.SYNCS 0x989680 ;  /* 0x009896800000895d */ /* 0x008fea0003900000 */
[----:B------:R-:W3:Y:S02]  /*bcf0*/  @!P0 SYNCS.PHASECHK.TRANS64 P0, [R0+URZ+0x60], R9 ;  /* 0x00006009000085a7 */ /* 0x000ee400080010ff */
[----:B---3--:R-:W-:Y:S05]  /*bd00*/  @!P0 BRA `(.L_x_156) ;  /* 0xfffffffc00f08947 */ /* 0x008fea000383ffff */
[----:B------:R-:W-:Y:S05]  /*bd10*/  BRA `(.L_x_157) ;  /* 0xffffff8800b87947 */ /* 0x000fea000383ffff */
.L_x_81:
[----:B------:R-:W-:Y:S07]  /*bd20*/  MOV R0, UR21 ;  /* 0x0000001500007c02 */ /* 0x000fee0008000f00 */
.L_x_158:
[----:B--2---:R2:W3:Y:S02]  /*bd30*/  SYNCS.PHASECHK.TRANS64.TRYWAIT P0, [R0+URZ+0x68], R9 ;  /* 0x00006809000075a7 */ /* 0x0044e400080011ff */
[----:B---3--:R-:W-:Y:S05]  /*bd40*/  @!P0 NANOSLEEP.SYNCS 0x989680 ;  /* 0x009896800000895d */ /* 0x008fea0003900000 */
[----:B------:R-:W3:Y:S02]  /*bd50*/  @!P0 SYNCS.PHASECHK.TRANS64 P0, [R0+URZ+0x68], R9 ;  /* 0x00006809000085a7 */ /* 0x000ee400080010ff */
[----:B---3--:R-:W-:Y:S05]  /*bd60*/  @!P0 BRA `(.L_x_158) ;  /* 0xfffffffc00f08947 */ /* 0x008fea000383ffff */
[----:B------:R-:W-:Y:S05]  /*bd70*/  BRA `(.L_x_159) ;  /* 0xffffff8800fc7947 */ /* 0x000fea000383ffff */
.L_x_83:
[----:B------:R-:W-:-:S07]  /*bd80*/  MOV R0, UR21 ;  /* 0x0000001500007c02 */ /* 0x000fce0008000f00 */
.L_x_160:
[----:B---3--:R3:W4:Y:S02]  /*bd90*/  SYNCS.PHASECHK.TRANS64.TRYWAIT P0, [R0+URZ+0x50], R3 ;  /* 0x00005003000075a7 */ /* 0x00872400080011ff */
[----:B----4-:R-:W-:Y:S05]  /*bda0*/  @!P0 NANOSLEEP.SYNCS 0x989680 ;  /* 0x009896800000895d */ /* 0x010fea0003900000 */
[----:B------:R-:W4:Y:S02]  /*bdb0*/  @!P0 SYNCS.PHASECHK.TRANS64 P0, [R0+URZ+0x50], R3 ;  /* 0x00005003000085a7 */ /* 0x000f2400080010ff */
[----:B----4-:R-:W-:Y:S05]  /*bdc0*/  @!P0 BRA `(.L_x_160) ;  /* 0xfffffffc00f08947 */ /* 0x010fea000383ffff */
[----:B------:R-:W-:Y:S05]  /*bdd0*/  BRA `(.L_x_161) ;  /* 0xffffff8c00747947 */ /* 0x000fea000383ffff */
.L_x_84:
[----:B---3--:R-:W-:-:S07]  /*bde0*/  MOV R0, UR21 ;  /* 0x0000001500007c02 */ /* 0x008fce0008000f00 */
.L_x_162:
[----:B---3--:R3:W4:Y:S02]  /*bdf0*/  SYNCS.PHASECHK.TRANS64.TRYWAIT P0, [R0+URZ+0x58], R3 ;  /* 0x00005803000075a7 */ /* 0x00872400080011ff */
[----:B----4-:R-:W-:Y:S05]  /*be00*/  @!P0 NANOSLEEP.SYNCS 0x989680 ;  /* 0x009896800000895d */ /* 0x010fea0003900000 */
[----:B------:R-:W4:Y:S02]  /*be10*/  @!P0 SYNCS.PHASECHK.TRANS64 P0, [R0+URZ+0x58], R3 ;  /* 0x00005803000085a7 */ /* 0x000f2400080010ff */
[----:B----4-:R-:W-:Y:S05]  /*be20*/  @!P0 BRA `(.L_x_162) ;  /* 0xfffffffc00f08947 */ /* 0x010fea000383ffff */
[----:B------:R-:W-:Y:S05]  /*be30*/  BRA `(.L_x_163) ;  /* 0xffffff8c00647947 */ /* 0x000fea000383ffff */
.L_x_85:
[----:B---3--:R-:W-:-:S07]  /*be40*/  MOV R0, UR21 ;  /* 0x0000001500007c02 */ /* 0x008fce0008000f00 */
.L_x_164:
[----:B---3--:R3:W4:Y:S02]  /*be50*/  SYNCS.PHASECHK.TRANS64.TRYWAIT P0, [R0+URZ+0x60], R3 ;  /* 0x00006003000075a7 */ /* 0x00872400080011ff */
[----:B----4-:R-:W-:Y:S05]  /*be60*/  @!P0 NANOSLEEP.SYNCS 0x989680 ;  /* 0x009896800000895d */ /* 0x010fea0003900000 */
[----:B------:R-:W4:Y:S02]  /*be70*/  @!P0 SYNCS.PHASECHK.TRANS64 P0, [R0+URZ+0x60], R3 ;  /* 0x00006003000085a7 */ /* 0x000f2400080010ff */
[----:B----4-:R-:W-:Y:S05]  /*be80*/  @!P0 BRA `(.L_x_164) ;  /* 0xfffffffc00f08947 */ /* 0x010fea000383ffff */
[----:B------:R-:W-:Y:S05]  /*be90*/  BRA `(.L_x_165) ;  /* 0xffffff8c00547947 */ /* 0x000fea000383ffff */
.L_x_87:
[----:B-1----:R1:W2:Y:S02]  /*bea0*/  SYNCS.PHASECHK.TRANS64.TRYWAIT P0, [R3+URZ+0x80], R0 ;  /* 0x00008000030075a7 */ /* 0x0022a400080011ff */
[----:B--2---:R-:W-:Y:S05]  /*beb0*/  @!P0 NANOSLEEP.SYNCS 0x989680 ;  /* 0x009896800000895d */ /* 0x004fea0003900000 */
[----:B------:R-:W2:Y:S02]  /*bec0*/  @!P0 SYNCS.PHASECHK.TRANS64 P0, [R3+URZ+0x80], R0 ;  /* 0x00008000030085a7 */ /* 0x000ea400080010ff */
[----:B--2---:R-:W-:Y:S05]  /*bed0*/  @!P0 BRA `(.L_x_87) ;  /* 0xfffffffc00f08947 */ /* 0x004fea000383ffff */
[----:B------:R-:W-:Y:S05]  /*bee0*/  BRA `(.L_x_166) ;  /* 0xffffff9000187947 */ /* 0x000fea000383ffff */
.L_x_98:
[----:B-1----:R1:W2:Y:S02]  /*bef0*/  SYNCS.PHASECHK.TRANS64.TRYWAIT P1, [R3+URZ+0x30], R0 ;  /* 0x00003000030075a7 */ /* 0x0022a400080211ff */
[----:B--2---:R-:W-:Y:S05]  /*bf00*/  @!P1 NANOSLEEP.SYNCS 0x989680 ;  /* 0x009896800000995d */ /* 0x004fea0003900000 */
[----:B------:R-:W2:Y:S02]  /*bf10*/  @!P1 SYNCS.PHASECHK.TRANS64 P1, [R3+URZ+0x30], R0 ;  /* 0x00003000030095a7 */ /* 0x000ea400080210ff */
[----:B--2---:R-:W-:Y:S05]  /*bf20*/  @!P1 BRA `(.L_x_98) ;  /* 0xfffffffc00f09947 */ /* 0x004fea000383ffff */
[----:B------:R-:W-:Y:S05]  /*bf30*/  BRA `(.L_x_97) ;  /* 0xffffff9c009c7947 */ /* 0x000fea000383ffff */
.L_x_100:
[----:B-1----:R1:W4:Y:S02]  /*bf40*/  SYNCS.PHASECHK.TRANS64.TRYWAIT P0, [R78+URZ+0xa0], R5 ;  /* 0x0000a0054e0075a7 */ /* 0x00232400080011ff */
[----:B----4-:R-:W-:Y:S05]  /*bf50*/  @!P0 NANOSLEEP.SYNCS 0x989680 ;  /* 0x009896800000895d */ /* 0x010fea0003900000 */
[----:B------:R-:W4:Y:S02]  /*bf60*/  @!P0 SYNCS.PHASECHK.TRANS64 P0, [R78+URZ+0xa0], R5 ;  /* 0x0000a0054e0085a7 */ /* 0x000f2400080010ff */
[----:B----4-:R-:W-:Y:S05]  /*bf70*/  @!P0 BRA `(.L_x_100) ;  /* 0xfffffffc00f08947 */ /* 0x010fea000383ffff */
[----:B------:R-:W-:Y:S05]  /*bf80*/  BRA `(.L_x_99) ;  /* 0xffffff9c00f87947 */ /* 0x000fea000383ffff */
.L_x_108:
[----:B--2---:R2:W3:Y:S02]  /*bf90*/  SYNCS.PHASECHK.TRANS64.TRYWAIT P0, [R116+URZ+0x30], R3 ;  /* 0x00003003740075a7 */ /* 0x0044e400080011ff */
[----:B---3--:R-:W-:Y:S05]  /*bfa0*/  @!P0 NANOSLEEP.SYNCS 0x989680 ;  /* 0x009896800000895d */ /* 0x008fea0003900000 */
[----:B------:R-:W3:Y:S02]  /*bfb0*/  @!P0 SYNCS.PHASECHK.TRANS64 P0, [R116+URZ+0x30], R3 ;  /* 0x00003003740085a7 */ /* 0x000ee400080010ff */
[----:B---3--:R-:W-:Y:S05]  /*bfc0*/  @!P0 BRA `(.L_x_108) ;  /* 0xfffffffc00f08947 */ /* 0x008fea000383ffff */
[----:B------:R-:W-:Y:S05]  /*bfd0*/  BRA `(.L_x_107) ;  /* 0xffffffb000fc7947 */ /* 0x000fea000383ffff */
.L_x_116:
[----:B--2---:R2:W3:Y:S02]  /*bfe0*/  SYNCS.PHASECHK.TRANS64.TRYWAIT P0, [R0+URZ+0x30], R7 ;  /* 0x00003007000075a7 */ /* 0x0044e400080011ff */
[----:B---3--:R-:W-:Y:S05]  /*bff0*/  @!P0 NANOSLEEP.SYNCS 0x989680 ;  /* 0x009896800000895d */ /* 0x008fea0003900000 */
[----:B------:R-:W3:Y:S02]  /*c000*/  @!P0 SYNCS.PHASECHK.TRANS64 P0, [R0+URZ+0x30], R7 ;  /* 0x00003007000085a7 */ /* 0x000ee400080010ff */
[----:B---3--:R-:W-:Y:S05]  /*c010*/  @!P0 BRA `(.L_x_116) ;  /* 0xfffffffc00f08947 */ /* 0x008fea000383ffff */
[----:B------:R-:W-:Y:S05]  /*c020*/  BRA `(.L_x_115) ;  /* 0xffffffc800507947 */ /* 0x000fea000383ffff */
.L_x_124:
[----:B--2---:R2:W3:Y:S02]  /*c030*/  SYNCS.PHASECHK.TRANS64.TRYWAIT P0, [R0+URZ+0x30], R5 ;  /* 0x00003005000075a7 */ /* 0x0044e400080011ff */
[----:B---3--:R-:W-:Y:S05]  /*c040*/  @!P0 NANOSLEEP.SYNCS 0x989680 ;  /* 0x009896800000895d */ /* 0x008fea0003900000 */
[----:B------:R-:W3:Y:S02]  /*c050*/  @!P0 SYNCS.PHASECHK.TRANS64 P0, [R0+URZ+0x30], R5 ;  /* 0x00003005000085a7 */ /* 0x000ee400080010ff */
[----:B---3--:R-:W-:Y:S05]  /*c060*/  @!P0 BRA `(.L_x_124) ;  /* 0xfffffffc00f08947 */ /* 0x008fea000383ffff */
[----:B------:R-:W-:Y:S05]  /*c070*/  BRA `(.L_x_123) ;  /* 0xffffffdc00b07947 */ /* 0x000fea000383ffff */
        .weak           $__internal_0_$__cuda_sm10x_tcgen05_guardrail_trap_col_being_dealloced_not_returned_by_alloc
        .type           $__internal_0_$__cuda_sm10x_tcgen05_guardrail_trap_col_being_dealloced_not_returned_by_alloc,@function
        .size           $__internal_0_$__cuda_sm10x_tcgen05_guardrail_trap_col_being_dealloced_not_returned_by_alloc,($__internal_1_$__cuda_sm10x_tcgen05_guardrail_trap_phase_invalid_during_alloc - $__internal_0_$__cuda_sm10x_tcgen05_guardrail_trap_col_being_dealloced_not_returned_by_alloc)
$__internal_0_$__cuda_sm10x_tcgen05_guardrail_trap_col_being_dealloced_not_returned_by_alloc:
[----:B------:R-:W-:Y:S05]  /*c080*/  BPT.TRAP 0x1 ;  /* 0x000000040000795c */ /* 0x000fea0000300000 */
[----:B------:R-:W-:-:S04]  /*c090*/  HFMA2 R3, -RZ, RZ, 0, 0 ;  /* 0x00000000ff037431 */ /* 0x000fc800000001ff */
[----:B------:R-:W-:Y:S05]  /*c0a0*/  RET.REL.NODEC R2 `(_ZN7cutlass13device_kernelINS_4gemm6kernel13GemmUniversalIN4cute5tupleIJiiiiEEENS1_10collective13CollectiveMmaINS1_35MainloopSm100TmaUmmaWarpSpecializedILi3ELi2ELi2ENS5_IJNS4_1CILi1EEENSA_ILi2EEESB_EEEEENS5_IJNSA_ILi128EEENSA_ILi256EEENSA_ILi64EEEEEEaNS5_IJlSB_lEEEaSJ_NS4_8TiledMMAINS4_8MMA_AtomIJNS4_15SM100_MMA_S8_SSIaaiLi128ELi256ELNS4_4UMMA5MajorE0ELSO_0ELNSN_8SaturateE0EEEEEENS4_6LayoutINS5_IJSB_SB_SB_EEENS5_IJNSA_ILi0EEESU_SU_EEEEENS5_IJNS4_10UnderscoreESX_SX_EEEEENS4_23SM90_TMA_LOAD_MULTICASTENS4_14ComposedLayoutINS4_7SwizzleILi2ELi4ELi3EEENS4_18smem_ptr_flag_bitsILi8EEENSS_INS5_IJNSA_ILi8EEESH_EEENS5_IJSH_SB_EEEEEEEvNS4_8identityENS4_13SM90_TMA_LOADES1A_vS1B_EENS_8epilogue10collective18CollectiveEpilogueINS1E_23Sm100TmaWarpSpecializedILi4ELi2ELi64ELb0ELb0EEEJSI_NS5_IJNSS_ISF_SB_EENSS_ISH_SB_EEEEEaSJ_aSJ_NS1E_6fusion15FusionCallbacksIS1I_NS1M_17LinearCombinationIaiaiLNS_15FloatRoundStyleE2EEESI_S1L_JEEENS4_5SM1004TMEM4LOAD26SM100_TMEM_LOAD_32dp32b64xES1C_S1A_NS4_39AutoVectorizingCopyWithAssumedAlignmentILi128EEENS4_14SM90_TMA_STOREES1A_S1X_S1X_EEEvvEEEEvNT_6ParamsE) ;  /* 0xffffff3c02d47950 */ /* 0x000fea0003c3ffff */
        .weak           $__internal_1_$__cuda_sm10x_tcgen05_guardrail_trap_phase_invalid_during_alloc
        .type           $__internal_1_$__cuda_sm10x_tcgen05_guardrail_trap_phase_invalid_during_alloc,@function
        .size           $__internal_1_$__cuda_sm10x_tcgen05_guardrail_trap_phase_invalid_during_alloc,($__internal_2_$__cuda_sm10x_tcgen05_guardrail_trap_unallocated_columns_being_dealloced - $__internal_1_$__cuda_sm10x_tcgen05_guardrail_trap_phase_invalid_during_alloc)
$__internal_1_$__cuda_sm10x_tcgen05_guardrail_trap_phase_invalid_during_alloc:
[----:B------:R-:W-:Y:S05]  /*c0b0*/  BPT.TRAP 0x1 ;  /* 0x000000040000795c */ /* 0x000fea0000300000 */
[----:B------:R-:W-:-:S04]  /*c0c0*/  MOV R5, 0x0 ;  /* 0x0000000000057802 */ /* 0x000fc80000000f00 */
[----:B------:R-:W-:Y:S05]  /*c0d0*/  RET.REL.NODEC R4 `(_ZN7cutlass13device_kernelINS_4gemm6kernel13GemmUniversalIN4cute5tupleIJiiiiEEENS1_10collective13CollectiveMmaINS1_35MainloopSm100TmaUmmaWarpSpecializedILi3ELi2ELi2ENS5_IJNS4_1CILi1EEENSA_ILi2EEESB_EEEEENS5_IJNSA_ILi128EEENSA_ILi256EEENSA_ILi64EEEEEEaNS5_IJlSB_lEEEaSJ_NS4_8TiledMMAINS4_8MMA_AtomIJNS4_15SM100_MMA_S8_SSIaaiLi128ELi256ELNS4_4UMMA5MajorE0ELSO_0ELNSN_8SaturateE0EEEEEENS4_6LayoutINS5_IJSB_SB_SB_EEENS5_IJNSA_ILi0EEESU_SU_EEEEENS5_IJNS4_10UnderscoreESX_SX_EEEEENS4_23SM90_TMA_LOAD_MULTICASTENS4_14ComposedLayoutINS4_7SwizzleILi2ELi4ELi3EEENS4_18smem_ptr_flag_bitsILi8EEENSS_INS5_IJNSA_ILi8EEESH_EEENS5_IJSH_SB_EEEEEEEvNS4_8identityENS4_13SM90_TMA_LOADES1A_vS1B_EENS_8epilogue10collective18CollectiveEpilogueINS1E_23Sm100TmaWarpSpecializedILi4ELi2ELi64ELb0ELb0EEEJSI_NS5_IJNSS_ISF_SB_EENSS_ISH_SB_EEEEEaSJ_aSJ_NS1E_6fusion15FusionCallbacksIS1I_NS1M_17LinearCombinationIaiaiLNS_15FloatRoundStyleE2EEESI_S1L_JEEENS4_5SM1004TMEM4LOAD26SM100_TMEM_LOAD_32dp32b64xES1C_S1A_NS4_39AutoVectorizingCopyWithAssumedAlignmentILi128EEENS4_14SM90_TMA_STOREES1A_S1X_S1X_EEEvvEEEEvNT_6ParamsE) ;  /* 0xffffff3c04c87950 */ /* 0x000fea0003c3ffff */
        .weak           $__internal_2_$__cuda_sm10x_tcgen05_guardrail_trap_unallocated_columns_being_dealloced
        .type           $__internal_2_$__cuda_sm10x_tcgen05_guardrail_trap_unallocated_columns_being_dealloced,@function
        .size           $__internal_2_$__cuda_sm10x_tcgen05_guardrail_trap_unallocated_columns_being_dealloced,(.L_x_168 - $__internal_2_$__cuda_sm10x_tcgen05_guardrail_trap_unallocated_columns_being_dealloced)
$__internal_2_$__cuda_sm10x_tcgen05_guardrail_trap_unallocated_columns_being_dealloced:
[----:B------:R-:W-:Y:S05]  /*c0e0*/  BPT.TRAP 0x1 ;  /* 0x000000040000795c */ /* 0x000fea0000300000 */
[----:B------:R-:W-:-:S04]  /*c0f0*/  HFMA2 R3, -RZ, RZ, 0, 0 ;  /* 0x00000000ff037431 */ /* 0x000fc800000001ff */
[----:B------:R-:W-:Y:S05]  /*c100*/  RET.REL.NODEC R2 `(_ZN7cutlass13device_kernelINS_4gemm6kernel13GemmUniversalIN4cute5tupleIJiiiiEEENS1_10collective13CollectiveMmaINS1_35MainloopSm100TmaUmmaWarpSpecializedILi3ELi2ELi2ENS5_IJNS4_1CILi1EEENSA_ILi2EEESB_EEEEENS5_IJNSA_ILi128EEENSA_ILi256EEENSA_ILi64EEEEEEaNS5_IJlSB_lEEEaSJ_NS4_8TiledMMAINS4_8MMA_AtomIJNS4_15SM100_MMA_S8_SSIaaiLi128ELi256ELNS4_4UMMA5MajorE0ELSO_0ELNSN_8SaturateE0EEEEEENS4_6LayoutINS5_IJSB_SB_SB_EEENS5_IJNSA_ILi0EEESU_SU_EEEEENS5_IJNS4_10UnderscoreESX_SX_EEEEENS4_23SM90_TMA_LOAD_MULTICASTENS4_14ComposedLayoutINS4_7SwizzleILi2ELi4ELi3EEENS4_18smem_ptr_flag_bitsILi8EEENSS_INS5_IJNSA_ILi8EEESH_EEENS5_IJSH_SB_EEEEEEEvNS4_8identityENS4_13SM90_TMA_LOADES1A_vS1B_EENS_8epilogue10collective18CollectiveEpilogueINS1E_23Sm100TmaWarpSpecializedILi4ELi2ELi64ELb0ELb0EEEJSI_NS5_IJNSS_ISF_SB_EENSS_ISH_SB_EEEEEaSJ_aSJ_NS1E_6fusion15FusionCallbacksIS1I_NS1M_17LinearCombinationIaiaiLNS_15FloatRoundStyleE2EEESI_S1L_JEEENS4_5SM1004TMEM4LOAD26SM100_TMEM_LOAD_32dp32b64xES1C_S1A_NS4_39AutoVectorizingCopyWithAssumedAlignmentILi128EEENS4_14SM90_TMA_STOREES1A_S1X_S1X_EEEvvEEEEvNT_6ParamsE) ;  /* 0xffffff3c02bc7950 */ /* 0x000fea0003c3ffff */
.L_x_167:
[----:B------:R-:W-:-:S00]  /*c110*/  BRA `(.L_x_167) ;  /* 0xfffffffc00fc7947 */ /* 0x000fc0000383ffff */
[----:B------:R-:W-:-:S00]  /*c120*/  NOP ;  /* 0x0000000000007918 */ /* 0x000fc00000000000 */
        /* <DEDUP_REMOVED lines=13> */
.L_x_168:


//--------------------- .nv.global.init           --------------------------
	.section	.nv.global.init,"aw",@progbits
.nv.global.init:
	.type		$str$27,@object
	.size		$str$27,($str$28 - $str$27)
$str$27:
        /*0000*/ 	.byte	0x28, 0x61, 0x64, 0x64, 0x72, 0x65, 0x73, 0x73, 0x20, 0x26, 0x20, 0x6d, 0x61, 0x73, 0x6b, 0x29
        /*0010*/ 	.byte	0x20, 0x3d, 0x3d, 0x20, 0x30, 0x00
	.type		$str$28,@object
	.size		$str$28,($str$26 - $str$28)
$str$28:
        /*0016*/ 	.byte	0x2f, 0x74, 0x6d, 0x70, 0x2f, 0x63, 0x75, 0x74, 0x6c, 0x61, 0x73, 0x73, 0x5f, 0x73, 0x77, 0x65
        /*0026*/ 	.byte	0x65, 0x70, 0x5f, 0x73, 0x72, 0x63, 0x2f, 0x69, 0x6e, 0x63, 0x6c, 0x75, 0x64, 0x65, 0x2f, 0x63
        /*0036*/ 	.byte	0x75, 0x74, 0x65, 0x2f, 0x70, 0x6f, 0x69, 0x6e, 0x74, 0x65, 0x72, 0x5f, 0x66, 0x6c, 0x61, 0x67
        /*0046*/ 	.byte	0x67, 0x65, 0x64, 0x2e, 0x68, 0x70, 0x70, 0x00
	.type		$str$26,@object
	.size		$str$26,($str$25 - $str$26)
$str$26:
        /*004e*/ 	.byte	0x2f, 0x74, 0x6d, 0x70, 0x2f, 0x63, 0x75, 0x74, 0x6c, 0x61, 0x73, 0x73, 0x5f, 0x73, 0x77, 0x65
        /*005e*/ 	.byte	0x65, 0x70, 0x5f, 0x73, 0x72, 0x63, 0x2f, 0x69, 0x6e, 0x63, 0x6c, 0x75, 0x64, 0x65, 0x2f, 0x63
        /*006e*/ 	.byte	0x75, 0x74, 0x65, 0x2f, 0x61, 0x74, 0x6f, 0x6d, 0x2f, 0x63, 0x6f, 0x70, 0x79, 0x5f, 0x74, 0x72
        /*007e*/ 	.byte	0x61, 0x69, 0x74, 0x73, 0x5f, 0x73, 0x6d, 0x31, 0x30, 0x30, 0x2e, 0x68, 0x70, 0x70, 0x00
	.type		$str$25,@object
	.size		$str$25,(__unnamed_1 - $str$25)
$str$25:
        /*008d*/ 	.byte	0x28, 0x28, 0x75, 0x69, 0x6e, 0x74, 0x33, 0x32, 0x5f, 0x74, 0x28, 0x74, 0x68, 0x72, 0x65, 0x61
        /*009d*/ 	.byte	0x64, 0x49, 0x64, 0x78, 0x2e, 0x78, 0x29, 0x20, 0x2f, 0x20, 0x33, 0x32, 0x29, 0x20, 0x25, 0x20
        /*00ad*/ 	.byte	0x34, 0x29, 0x20, 0x3d, 0x3d, 0x20, 0x28, 0x28, 0x28, 0x74, 0x6d, 0x65, 0x6d, 0x5f, 0x61, 0x64
        /*00bd*/ 	.byte	0x64, 0x72, 0x20, 0x3e, 0x3e, 0x20, 0x31, 0x36, 0x29, 0x20, 0x2f, 0x20, 0x33, 0x32, 0x29, 0x20
        /*00cd*/ 	.byte	0x25, 0x20, 0x34, 0x29, 0x00
	.type		__unnamed_1,@object
	.size		__unnamed_1,(__unnamed_2 - __unnamed_1)
__unnamed_1:
        /*00d2*/ 	.byte	0x61, 0x75, 0x74, 0x6f, 0x20, 0x63, 0x75, 0x74, 0x65, 0x3a, 0x3a, 0x61, 0x73, 0x5f, 0x70, 0x6f
        /* <DEDUP_REMOVED lines=24> */
        /*0262*/ 	.byte	0x5d, 0x00
	.type		__unnamed_2,@object
	.size		__unnamed_2,(__unnamed_3 - __unnamed_2)
__unnamed_2:
        /* <DEDUP_REMOVED lines=26> */
	.type		__unnamed_3,@object
	.size		__unnamed_3,(.L_3 - __unnamed_3)
__unnamed_3:
        /* <DEDUP_REMOVED lines=42> */
        /*0696*/ 	.byte	0x43, 0x3c, 0x30, 0x3e, 0x3e, 0x3e, 0x3e, 0x5d, 0x00
.L_3:


//--------------------- .nv.shared._ZN7cutlass13device_kernelINS_4gemm6kernel13GemmUniversalIN4cute5tupleIJiiiiEEENS1_10collective13CollectiveMmaINS1_35MainloopSm100TmaUmmaWarpSpecializedILi3ELi2ELi2ENS5_IJNS4_1CILi1EEENSA_ILi2EEESB_EEEEENS5_IJNSA_ILi128EEENSA_ILi256EEENSA_ILi64EEEEEEaNS5_IJlSB_lEEEaSJ_NS4_8TiledMMAINS4_8MMA_AtomIJNS4_15SM100_MMA_S8_SSIaaiLi128ELi256ELNS4_4UMMA5MajorE0ELSO_0ELNSN_8SaturateE0EEEEEENS4_6LayoutINS5_IJSB_SB_SB_EEENS5_IJNSA_ILi0EEESU_SU_EEEEENS5_IJNS4_10UnderscoreESX_SX_EEEEENS4_23SM90_TMA_LOAD_MULTICASTENS4_14ComposedLayoutINS4_7SwizzleILi2ELi4ELi3EEENS4_18smem_ptr_flag_bitsILi8EEENSS_INS5_IJNSA_ILi8EEESH_EEENS5_IJSH_SB_EEEEEEEvNS4_8identityENS4_13SM90_TMA_LOADES1A_vS1B_EENS_8epilogue10collective18CollectiveEpilogueINS1E_23Sm100TmaWarpSpecializedILi4ELi2ELi64ELb0ELb0EEEJSI_NS5_IJNSS_ISF_SB_EENSS_ISH_SB_EEEEEaSJ_aSJ_NS1E_6fusion15FusionCallbacksIS1I_NS1M_17LinearCombinationIaiaiLNS_15FloatRoundStyleE2EEESI_S1L_JEEENS4_5SM1004TMEM4LOAD26SM100_TMEM_LOAD_32dp32b64xES1C_S1A_NS4_39AutoVectorizingCopyWithAssumedAlignmentILi128EEENS4_14SM90_TMA_STOREES1A_S1X_S1X_EEEvvEEEEvNT_6ParamsE --------------------------
	.section	.nv.shared._ZN7cutlass13device_kernelINS_4gemm6kernel13GemmUniversalIN4cute5tupleIJiiiiEEENS1_10collective13CollectiveMmaINS1_35MainloopSm100TmaUmmaWarpSpecializedILi3ELi2ELi2ENS5_IJNS4_1CILi1EEENSA_ILi2EEESB_EEEEENS5_IJNSA_ILi128EEENSA_ILi256EEENSA_ILi64EEEEEEaNS5_IJlSB_lEEEaSJ_NS4_8TiledMMAINS4_8MMA_AtomIJNS4_15SM100_MMA_S8_SSIaaiLi128ELi256ELNS4_4UMMA5MajorE0ELSO_0ELNSN_8SaturateE0EEEEEENS4_6LayoutINS5_IJSB_SB_SB_EEENS5_IJNSA_ILi0EEESU_SU_EEEEENS5_IJNS4_10UnderscoreESX_SX_EEEEENS4_23SM90_TMA_LOAD_MULTICASTENS4_14ComposedLayoutINS4_7SwizzleILi2ELi4ELi3EEENS4_18smem_ptr_flag_bitsILi8EEENSS_INS5_IJNSA_ILi8EEESH_EEENS5_IJSH_SB_EEEEEEEvNS4_8identityENS4_13SM90_TMA_LOADES1A_vS1B_EENS_8epilogue10collective18CollectiveEpilogueINS1E_23Sm100TmaWarpSpecializedILi4ELi2ELi64ELb0ELb0EEEJSI_NS5_IJNSS_ISF_SB_EENSS_ISH_SB_EEEEEaSJ_aSJ_NS1E_6fusion15FusionCallbacksIS1I_NS1M_17LinearCombinationIaiaiLNS_15FloatRoundStyleE2EEESI_S1L_JEEENS4_5SM1004TMEM4LOAD26SM100_TMEM_LOAD_32dp32b64xES1C_S1A_NS4_39AutoVectorizingCopyWithAssumedAlignmentILi128EEENS4_14SM90_TMA_STOREES1A_S1X_S1X_EEEvvEEEEvNT_6ParamsE,"aw",@nobits
	.sectionflags	@""
	.align	16
	.zero		1024


//--------------------- .nv.shared.reserved.0     --------------------------
	.section	.nv.shared.reserved.0,"aw",@nobits
	.weak		__nv_reservedSMEM_offset_0_alias
	.size		__nv_reservedSMEM_offset_0_alias, 0, 64
	.other		__nv_reservedSMEM_offset_0_alias,@"STO_CUDA_RESERVED_SHARED STV_DEFAULT"
__nv_reservedSMEM_offset_0_alias:
	.zero		0
.nv.shared.reserved.0:
	.zero		64
	.weak		__nv_reservedSMEM_tcgen05_partition
	.type		__nv_reservedSMEM_tcgen05_partition,@object
	.size		__nv_reservedSMEM_tcgen05_partition,(.L_0 - __nv_reservedSMEM_tcgen05_partition)
__nv_reservedSMEM_tcgen05_partition:
	.zero		32
.L_0:


//--------------------- .nv.global                --------------------------
	.section	.nv.global,"aw",@nobits
.nv.global:
	.type		_ZN39_INTERNAL_19bf98c2_4_k_cu_220b350f_93984cute1_E,@object
	.size		_ZN39_INTERNAL_19bf98c2_4_k_cu_220b350f_93984cute1_E,(_ZN39_INTERNAL_19bf98c2_4_k_cu_220b350f_93984cuda3std3__45__cpo6cbeginE - _ZN39_INTERNAL_19bf98c2_4_k_cu_220b350f_93984cute1_E)
_ZN39_INTERNAL_19bf98c2_4_k_cu_220b350f_93984cute1_E:
	.zero		1
	.type		_ZN39_INTERNAL_19bf98c2_4_k_cu_220b350f_93984cuda3std3__45__cpo6cbeginE,@object
	.size		_ZN39_INTERNAL_19bf98c2_4_k_cu_220b350f_93984cuda3std3__45__cpo6cbeginE,(_ZN39_INTERNAL_19bf98c2_4_k_cu_220b350f_93984cuda3std3__48in_placeE - _ZN39_INTERNAL_19bf98c2_4_k_cu_220b350f_93984cuda3std3__45__cpo6cbeginE)
_ZN39_INTERNAL_19bf98c2_4_k_cu_220b350f_93984cuda3std3__45__cpo6cbeginE:
	.zero		1
	.type		_ZN39_INTERNAL_19bf98c2_4_k_cu_220b350f_93984cuda3std3__48in_placeE,@object
	.size		_ZN39_INTERNAL_19bf98c2_4_k_cu_220b350f_93984cuda3std3__48in_placeE,(_ZN39_INTERNAL_19bf98c2_4_k_cu_220b350f_93984cuda3std6ranges3__45__cpo9iter_moveE - _ZN39_INTERNAL_19bf98c2_4_k_cu_220b350f_93984cuda3std3__48in_placeE)
_ZN39_INTERNAL_19bf98c2_4_k_cu_220b350f_93984cuda3std3__48in_placeE:
	.zero		1
	.type		_ZN39_INTERNAL_19bf98c2_4_k_cu_220b350f_93984cuda3std6ranges3__45__cpo9iter_moveE,@object
	.size		_ZN39_INTERNAL_19bf98c2_4_k_cu_220b350f_93984cuda3std6ranges3__45__cpo9iter_moveE,(_ZN39_INTERNAL_19bf98c2_4_k_cu_220b350f_93984cuda3std3__45__cpo5beginE - _ZN39_INTERNAL_19bf98c2_4_k_cu_220b350f_93984cuda3std6ranges3__45__cpo9iter_moveE)
_ZN39_INTERNAL_19bf98c2_4_k_cu_220b350f_93984cuda3std6ranges3__45__cpo9iter_moveE:
	.zero		1
	.type		_ZN39_INTERNAL_19bf98c2_4_k_cu_220b350f_93984cuda3std3__45__cpo5beginE,@object
	.size		_ZN39_INTERNAL_19bf98c2_4_k_cu_220b350f_93984cuda3std3__45__cpo5beginE,(_ZN39_INTERNAL_19bf98c2_4_k_cu_220b350f_93984cuda3std3__441_GLOBAL__N__19bf98c2_4_k_cu_220b350f_93986ignoreE - _ZN39_INTERNAL_19bf98c2_4_k_cu_220b350f_93984cuda3std3__45__cpo5beginE)
_ZN39_INTERNAL_19bf98c2_4_k_cu_220b350f_93984cuda3std3__45__cpo5beginE:
	.zero		1
	.type		_ZN39_INTERNAL_19bf98c2_4_k_cu_220b350f_93984cuda3std3__441_GLOBAL__N__19bf98c2_4_k_cu_220b350f_93986ignoreE,@object
	.size		_ZN39_INTERNAL_19bf98c2_4_k_cu_220b350f_93984cuda3std3__441_GLOBAL__N__19bf98c2_4_k_cu_220b350f_93986ignoreE,(_ZN39_INTERNAL_19bf98c2_4_k_cu_220b350f_93984cute7productE - _ZN39_INTERNAL_19bf98c2_4_k_cu_220b350f_93984cuda3std3__441_GLOBAL__N__19bf98c2_4_k_cu_220b350f_93986ignoreE)
_ZN39_INTERNAL_19bf98c2_4_k_cu_220b350f_93984cuda3std3__441_GLOBAL__N__19bf98c2_4_k_cu_220b350f_93986ignoreE:
	.zero		1
	.type		_ZN39_INTERNAL_19bf98c2_4_k_cu_220b350f_93984cute7productE,@object
	.size		_ZN39_INTERNAL_19bf98c2_4_k_cu_220b350f_93984cute7productE,(_ZN39_INTERNAL_19bf98c2_4_k_cu_220b350f_93984cuda3std3__45__cpo3endE - _ZN39_INTERNAL_19bf98c2_4_k_cu_220b350f_93984cute7productE)
_ZN39_INTERNAL_19bf98c2_4_k_cu_220b350f_93984cute7productE:
	.zero		1
	.type		_ZN39_INTERNAL_19bf98c2_4_k_cu_220b350f_93984cuda3std3__45__cpo3endE,@object
	.size		_ZN39_INTERNAL_19bf98c2_4_k_cu_220b350f_93984cuda3std3__45__cpo3endE,(_ZN39_INTERNAL_19bf98c2_4_k_cu_220b350f_93984cuda3std3__419piecewise_constructE - _ZN39_INTERNAL_19bf98c2_4_k_cu_220b350f_93984cuda3std3__45__cpo3endE)
_ZN39_INTERNAL_19bf98c2_4_k_cu_220b350f_93984cuda3std3__45__cpo3endE:
	.zero		1
	.type		_ZN39_INTERNAL_19bf98c2_4_k_cu_220b350f_93984cuda3std3__419piecewise_constructE,@object
	.size		_ZN39_INTERNAL_19bf98c2_4_k_cu_220b350f_93984cuda3std3__419piecewise_constructE,(_ZN39_INTERNAL_19bf98c2_4_k_cu_220b350f_93984cuda3std3__45__cpo4cendE - _ZN39_INTERNAL_19bf98c2_4_k_cu_220b350f_93984cuda3std3__419piecewise_constructE)
_ZN39_INTERNAL_19bf98c2_4_k_cu_220b350f_93984cuda3std3__419piecewise_constructE:
	.zero		1
	.type		_ZN39_INTERNAL_19bf98c2_4_k_cu_220b350f_93984cuda3std3__45__cpo4cendE,@object
	.size		_ZN39_INTERNAL_19bf98c2_4_k_cu_220b350f_93984cuda3std3__45__cpo4cendE,(_ZN39_INTERNAL_19bf98c2_4_k_cu_220b350f_93984cuda3std6ranges3__45__cpo4swapE - _ZN39_INTERNAL_19bf98c2_4_k_cu_220b350f_93984cuda3std3__45__cpo4cendE)
_ZN39_INTERNAL_19bf98c2_4_k_cu_220b350f_93984cuda3std3__45__cpo4cendE:
	.zero		1
	.type		_ZN39_INTERNAL_19bf98c2_4_k_cu_220b350f_93984cuda3std6ranges3__45__cpo4swapE,@object
	.size		_ZN39_INTERNAL_19bf98c2_4_k_cu_220b350f_93984cuda3std6ranges3__45__cpo4swapE,(.L_11 - _ZN39_INTERNAL_19bf98c2_4_k_cu_220b350f_93984cuda3std6ranges3__45__cpo4swapE)
_ZN39_INTERNAL_19bf98c2_4_k_cu_220b350f_93984cuda3std6ranges3__45__cpo4swapE:
	.zero		1
.L_11:


//--------------------- .nv.constant0._ZN7cutlass13device_kernelINS_4gemm6kernel13GemmUniversalIN4cute5tupleIJiiiiEEENS1_10collective13CollectiveMmaINS1_35MainloopSm100TmaUmmaWarpSpecializedILi3ELi2ELi2ENS5_IJNS4_1CILi1EEENSA_ILi2EEESB_EEEEENS5_IJNSA_ILi128EEENSA_ILi256EEENSA_ILi64EEEEEEaNS5_IJlSB_lEEEaSJ_NS4_8TiledMMAINS4_8MMA_AtomIJNS4_15SM100_MMA_S8_SSIaaiLi128ELi256ELNS4_4UMMA5MajorE0ELSO_0ELNSN_8SaturateE0EEEEEENS4_6LayoutINS5_IJSB_SB_SB_EEENS5_IJNSA_ILi0EEESU_SU_EEEEENS5_IJNS4_10UnderscoreESX_SX_EEEEENS4_23SM90_TMA_LOAD_MULTICASTENS4_14ComposedLayoutINS4_7SwizzleILi2ELi4ELi3EEENS4_18smem_ptr_flag_bitsILi8EEENSS_INS5_IJNSA_ILi8EEESH_EEENS5_IJSH_SB_EEEEEEEvNS4_8identityENS4_13SM90_TMA_LOADES1A_vS1B_EENS_8epilogue10collective18CollectiveEpilogueINS1E_23Sm100TmaWarpSpecializedILi4ELi2ELi64ELb0ELb0EEEJSI_NS5_IJNSS_ISF_SB_EENSS_ISH_SB_EEEEEaSJ_aSJ_NS1E_6fusion15FusionCallbacksIS1I_NS1M_17LinearCombinationIaiaiLNS_15FloatRoundStyleE2EEESI_S1L_JEEENS4_5SM1004TMEM4LOAD26SM100_TMEM_LOAD_32dp32b64xES1C_S1A_NS4_39AutoVectorizingCopyWithAssumedAlignmentILi128EEENS4_14SM90_TMA_STOREES1A_S1X_S1X_EEEvvEEEEvNT_6ParamsE --------------------------
	.section	.nv.constant0._ZN7cutlass13device_kernelINS_4gemm6kernel13GemmUniversalIN4cute5tupleIJiiiiEEENS1_10collective13CollectiveMmaINS1_35MainloopSm100TmaUmmaWarpSpecializedILi3ELi2ELi2ENS5_IJNS4_1CILi1EEENSA_ILi2EEESB_EEEEENS5_IJNSA_ILi128EEENSA_ILi256EEENSA_ILi64EEEEEEaNS5_IJlSB_lEEEaSJ_NS4_8TiledMMAINS4_8MMA_AtomIJNS4_15SM100_MMA_S8_SSIaaiLi128ELi256ELNS4_4UMMA5MajorE0ELSO_0ELNSN_8SaturateE0EEEEEENS4_6LayoutINS5_IJSB_SB_SB_EEENS5_IJNSA_ILi0EEESU_SU_EEEEENS5_IJNS4_10UnderscoreESX_SX_EEEEENS4_23SM90_TMA_LOAD_MULTICASTENS4_14ComposedLayoutINS4_7SwizzleILi2ELi4ELi3EEENS4_18smem_ptr_flag_bitsILi8EEENSS_INS5_IJNSA_ILi8EEESH_EEENS5_IJSH_SB_EEEEEEEvNS4_8identityENS4_13SM90_TMA_LOADES1A_vS1B_EENS_8epilogue10collective18CollectiveEpilogueINS1E_23Sm100TmaWarpSpecializedILi4ELi2ELi64ELb0ELb0EEEJSI_NS5_IJNSS_ISF_SB_EENSS_ISH_SB_EEEEEaSJ_aSJ_NS1E_6fusion15FusionCallbacksIS1I_NS1M_17LinearCombinationIaiaiLNS_15FloatRoundStyleE2EEESI_S1L_JEEENS4_5SM1004TMEM4LOAD26SM100_TMEM_LOAD_32dp32b64xES1C_S1A_NS4_39AutoVectorizingCopyWithAssumedAlignmentILi128EEENS4_14SM90_TMA_STOREES1A_S1X_S1X_EEEvvEEEEvNT_6ParamsE,"a",@progbits
	.sectionflags	@""
	.align	4
.nv.constant0._ZN7cutlass13device_kernelINS_4gemm6kernel13GemmUniversalIN4cute5tupleIJiiiiEEENS1_10collective13CollectiveMmaINS1_35MainloopSm100TmaUmmaWarpSpecializedILi3ELi2ELi2ENS5_IJNS4_1CILi1EEENSA_ILi2EEESB_EEEEENS5_IJNSA_ILi128EEENSA_ILi256EEENSA_ILi64EEEEEEaNS5_IJlSB_lEEEaSJ_NS4_8TiledMMAINS4_8MMA_AtomIJNS4_15SM100_MMA_S8_SSIaaiLi128ELi256ELNS4_4UMMA5MajorE0ELSO_0ELNSN_8SaturateE0EEEEEENS4_6LayoutINS5_IJSB_SB_SB_EEENS5_IJNSA_ILi0EEESU_SU_EEEEENS5_IJNS4_10UnderscoreESX_SX_EEEEENS4_23SM90_TMA_LOAD_MULTICASTENS4_14ComposedLayoutINS4_7SwizzleILi2ELi4ELi3EEENS4_18smem_ptr_flag_bitsILi8EEENSS_INS5_IJNSA_ILi8EEESH_EEENS5_IJSH_SB_EEEEEEEvNS4_8identityENS4_13SM90_TMA_LOADES1A_vS1B_EENS_8epilogue10collective18CollectiveEpilogueINS1E_23Sm100TmaWarpSpecializedILi4ELi2ELi64ELb0ELb0EEEJSI_NS5_IJNSS_ISF_SB_EENSS_ISH_SB_EEEEEaSJ_aSJ_NS1E_6fusion15FusionCallbacksIS1I_NS1M_17LinearCombinationIaiaiLNS_15FloatRoundStyleE2EEESI_S1L_JEEENS4_5SM1004TMEM4LOAD26SM100_TMEM_LOAD_32dp32b64xES1C_S1A_NS4_39AutoVectorizingCopyWithAssumedAlignmentILi128EEENS4_14SM90_TMA_STOREES1A_S1X_S1X_EEEvvEEEEvNT_6ParamsE:
	.zero		2944


//--------------------- SYMBOLS --------------------------

	.type		.nv.reservedSmem.offset0,@object
	.size		.nv.reservedSmem.offset0,0x4
	.type		.nv.reservedSmem.cap,@object
	.size		.nv.reservedSmem.cap,0x4
	.type		__assertfail,@function
